	.target	sm_90a

	.elftype	@"ET_EXEC"


//--------------------- .note.nv.tkinfo           --------------------------
	.section	.note.nv.tkinfo,"",@"SHT_NOTE"
	.sectionflags	@"SHF_NOTE_NV_TKINFO"
	.tkinfo
        /*0018*/ 	.word	0x00000002
        /*0030*/ 	.string	""
        /*0030*/ 	.string	"ptxas"
        /*0030*/ 	.string	"Cuda compilation tools, release 13.0, V13.0.88"
        /*0030*/ 	.string	"Build cuda_13.0.r13.0/compiler.36424714_0"
        /*0030*/ 	.string	"-arch sm_90a -m 64 "



//--------------------- .note.nv.cuinfo           --------------------------
	.section	.note.nv.cuinfo,"",@"SHT_NOTE"
	.sectionflags	@"SHF_NOTE_NV_CUINFO"
        /*0018*/ 	.short	0x0002
        /*001a*/ 	.short	0x005a
        /*001c*/ 	.short	0x0082
	.zero		2


//--------------------- .nv.info                  --------------------------
	.section	.nv.info,"",@"SHT_CUDA_INFO"
	.align	4


	//----- nvinfo : EIATTR_REGCOUNT
	.align		4
        /*0000*/ 	.byte	0x04, 0x2f
        /*0002*/ 	.short	(.L_12 - .L_11)
	.align		4
.L_11:
        /*0004*/ 	.word	index@(_ZN7cutlass13device_kernelINS_4gemm6kernel13GemmUniversalIN4cute5tupleIJiiiiEEENS1_10collective13CollectiveMmaINS1_37MainloopSm90TmaGmmaWarpSpecializedFP8ILi4ENS5_IJNS4_1CILi1EEESB_SB_EEENS1_35KernelTmaWarpSpecializedCooperativeEEENS5_IJNSA_ILi256EEENSA_ILi512EEENSA_ILi64EEEEEENS_12float_e4m3_tENS5_IJlSB_lEEESJ_SK_NS4_8TiledMMAINS4_8MMA_AtomIJNS4_4SM904GMMA31MMA_64x256x32_F32E4M3E4M3_SS_TNILNSO_7ScaleInE1ELSQ_1EEEEEENS4_6LayoutINS5_IJNSA_ILi2EEESB_SB_EEENS5_IJSB_NSA_ILi0EEESW_EEEEENS5_IJNS4_10UnderscoreESZ_SZ_EEEEENS4_13SM90_TMA_LOADENS4_14ComposedLayoutINS4_7SwizzleILi2ELi4ELi3EEENS4_18smem_ptr_flag_bitsILi8EEENST_INS5_IJNSA_ILi8EEESH_EEENS5_IJSH_SB_EEEEEEEvNS4_8identityES12_S1C_vS1D_EENS_8epilogue10collective6detail29Sm90TmaWarpSpecializedAdapterINS1G_15DefaultEpilogueISJ_SK_SK_NS1F_6thread17LinearCombinationISJ_Li1EffLNS1K_9ScaleType4KindE0ELNS_15FloatRoundStyleE2ESJ_EENS1_15EpilogueDefaultEEEEEvvEEEEvNT_6ParamsE)
        /*0008*/ 	.word	0x000000a8


	//----- nvinfo : EIATTR_FRAME_SIZE
	.align		4
.L_12:
        /*000c*/ 	.byte	0x04, 0x11
        /*000e*/ 	.short	(.L_14 - .L_13)
	.align		4
.L_13:
        /*0010*/ 	.word	index@(_ZN7cutlass13device_kernelINS_4gemm6kernel13GemmUniversalIN4cute5tupleIJiiiiEEENS1_10collective13CollectiveMmaINS1_37MainloopSm90TmaGmmaWarpSpecializedFP8ILi4ENS5_IJNS4_1CILi1EEESB_SB_EEENS1_35KernelTmaWarpSpecializedCooperativeEEENS5_IJNSA_ILi256EEENSA_ILi512EEENSA_ILi64EEEEEENS_12float_e4m3_tENS5_IJlSB_lEEESJ_SK_NS4_8TiledMMAINS4_8MMA_AtomIJNS4_4SM904GMMA31MMA_64x256x32_F32E4M3E4M3_SS_TNILNSO_7ScaleInE1ELSQ_1EEEEEENS4_6LayoutINS5_IJNSA_ILi2EEESB_SB_EEENS5_IJSB_NSA_ILi0EEESW_EEEEENS5_IJNS4_10UnderscoreESZ_SZ_EEEEENS4_13SM90_TMA_LOADENS4_14ComposedLayoutINS4_7SwizzleILi2ELi4ELi3EEENS4_18smem_ptr_flag_bitsILi8EEENST_INS5_IJNSA_ILi8EEESH_EEENS5_IJSH_SB_EEEEEEEvNS4_8identityES12_S1C_vS1D_EENS_8epilogue10collective6detail29Sm90TmaWarpSpecializedAdapterINS1G_15DefaultEpilogueISJ_SK_SK_NS1F_6thread17LinearCombinationISJ_Li1EffLNS1K_9ScaleType4KindE0ELNS_15FloatRoundStyleE2ESJ_EENS1_15EpilogueDefaultEEEEEvvEEEEvNT_6ParamsE)
        /*0014*/ 	.word	0x000018c8


	//----- nvinfo : EIATTR_MIN_STACK_SIZE
	.align		4
.L_14:
        /*0018*/ 	.byte	0x04, 0x12
        /*001a*/ 	.short	(.L_16 - .L_15)
	.align		4
.L_15:
        /*001c*/ 	.word	index@(_ZN7cutlass13device_kernelINS_4gemm6kernel13GemmUniversalIN4cute5tupleIJiiiiEEENS1_10collective13CollectiveMmaINS1_37MainloopSm90TmaGmmaWarpSpecializedFP8ILi4ENS5_IJNS4_1CILi1EEESB_SB_EEENS1_35KernelTmaWarpSpecializedCooperativeEEENS5_IJNSA_ILi256EEENSA_ILi512EEENSA_ILi64EEEEEENS_12float_e4m3_tENS5_IJlSB_lEEESJ_SK_NS4_8TiledMMAINS4_8MMA_AtomIJNS4_4SM904GMMA31MMA_64x256x32_F32E4M3E4M3_SS_TNILNSO_7ScaleInE1ELSQ_1EEEEEENS4_6LayoutINS5_IJNSA_ILi2EEESB_SB_EEENS5_IJSB_NSA_ILi0EEESW_EEEEENS5_IJNS4_10UnderscoreESZ_SZ_EEEEENS4_13SM90_TMA_LOADENS4_14ComposedLayoutINS4_7SwizzleILi2ELi4ELi3EEENS4_18smem_ptr_flag_bitsILi8EEENST_INS5_IJNSA_ILi8EEESH_EEENS5_IJSH_SB_EEEEEEEvNS4_8identityES12_S1C_vS1D_EENS_8epilogue10collective6detail29Sm90TmaWarpSpecializedAdapterINS1G_15DefaultEpilogueISJ_SK_SK_NS1F_6thread17LinearCombinationISJ_Li1EffLNS1K_9ScaleType4KindE0ELNS_15FloatRoundStyleE2ESJ_EENS1_15EpilogueDefaultEEEEEvvEEEEvNT_6ParamsE)
        /*0020*/ 	.word	0x000018c8
.L_16:


//--------------------- .nv.compat                --------------------------
	.section	.nv.compat,"",@"SHT_CUDA_COMPAT_INFO"
	.align	4
        /*0000*/ 	.byte	0x02, 0x09, 0x01, 0x00, 0x02, 0x02, 0x04, 0x00, 0x02, 0x05, 0x05, 0x00, 0x03, 0x07, 0x01, 0x01
        /*0010*/ 	.byte	0x02, 0x03, 0x01, 0x00, 0x02, 0x06, 0x01, 0x00, 0x04, 0x0b, 0x08, 0x00, 0x00, 0x00, 0x00, 0x00
        /*0020*/ 	.byte	0x00, 0x00, 0x00, 0x00


//--------------------- .nv.info._ZN7cutlass13device_kernelINS_4gemm6kernel13GemmUniversalIN4cute5tupleIJiiiiEEENS1_10collective13CollectiveMmaINS1_37MainloopSm90TmaGmmaWarpSpecializedFP8ILi4ENS5_IJNS4_1CILi1EEESB_SB_EEENS1_35KernelTmaWarpSpecializedCooperativeEEENS5_IJNSA_ILi256EEENSA_ILi512EEENSA_ILi64EEEEEENS_12float_e4m3_tENS5_IJlSB_lEEESJ_SK_NS4_8TiledMMAINS4_8MMA_AtomIJNS4_4SM904GMMA31MMA_64x256x32_F32E4M3E4M3_SS_TNILNSO_7ScaleInE1ELSQ_1EEEEEENS4_6LayoutINS5_IJNSA_ILi2EEESB_SB_EEENS5_IJSB_NSA_ILi0EEESW_EEEEENS5_IJNS4_10UnderscoreESZ_SZ_EEEEENS4_13SM90_TMA_LOADENS4_14ComposedLayoutINS4_7SwizzleILi2ELi4ELi3EEENS4_18smem_ptr_flag_bitsILi8EEENST_INS5_IJNSA_ILi8EEESH_EEENS5_IJSH_SB_EEEEEEEvNS4_8identityES12_S1C_vS1D_EENS_8epilogue10collective6detail29Sm90TmaWarpSpecializedAdapterINS1G_15DefaultEpilogueISJ_SK_SK_NS1F_6thread17LinearCombinationISJ_Li1EffLNS1K_9ScaleType4KindE0ELNS_15FloatRoundStyleE2ESJ_EENS1_15EpilogueDefaultEEEEEvvEEEEvNT_6ParamsE --------------------------
	.section	.nv.info._ZN7cutlass13device_kernelINS_4gemm6kernel13GemmUniversalIN4cute5tupleIJiiiiEEENS1_10collective13CollectiveMmaINS1_37MainloopSm90TmaGmmaWarpSpecializedFP8ILi4ENS5_IJNS4_1CILi1EEESB_SB_EEENS1_35KernelTmaWarpSpecializedCooperativeEEENS5_IJNSA_ILi256EEENSA_ILi512EEENSA_ILi64EEEEEENS_12float_e4m3_tENS5_IJlSB_lEEESJ_SK_NS4_8TiledMMAINS4_8MMA_AtomIJNS4_4SM904GMMA31MMA_64x256x32_F32E4M3E4M3_SS_TNILNSO_7ScaleInE1ELSQ_1EEEEEENS4_6LayoutINS5_IJNSA_ILi2EEESB_SB_EEENS5_IJSB_NSA_ILi0EEESW_EEEEENS5_IJNS4_10UnderscoreESZ_SZ_EEEEENS4_13SM90_TMA_LOADENS4_14ComposedLayoutINS4_7SwizzleILi2ELi4ELi3EEENS4_18smem_ptr_flag_bitsILi8EEENST_INS5_IJNSA_ILi8EEESH_EEENS5_IJSH_SB_EEEEEEEvNS4_8identityES12_S1C_vS1D_EENS_8epilogue10collective6detail29Sm90TmaWarpSpecializedAdapterINS1G_15DefaultEpilogueISJ_SK_SK_NS1F_6thread17LinearCombinationISJ_Li1EffLNS1K_9ScaleType4KindE0ELNS_15FloatRoundStyleE2ESJ_EENS1_15EpilogueDefaultEEEEEvvEEEEvNT_6ParamsE,"",@"SHT_CUDA_INFO"
	.sectionflags	@""
	.align	4


	//----- nvinfo : EIATTR_CUDA_API_VERSION
	.align		4
        /*0000*/ 	.byte	0x04, 0x37
        /*0002*/ 	.short	(.L_18 - .L_17)
.L_17:
        /*0004*/ 	.word	0x00000082


	//----- nvinfo : EIATTR_KPARAM_INFO
	.align		4
.L_18:
        /*0008*/ 	.byte	0x04, 0x17
        /*000a*/ 	.short	(.L_20 - .L_19)
.L_19:
        /*000c*/ 	.word	0x00000000
        /*0010*/ 	.short	0x0000
        /*0012*/ 	.short	0x0070
        /*0014*/ 	.byte	0x00, 0xf0, 0x01, 0x10


	//----- nvinfo : EIATTR_SPARSE_MMA_MASK
	.align		4
.L_20:
        /*0018*/ 	.byte	0x03, 0x50
        /*001a*/ 	.short	0x0000


	//----- nvinfo : EIATTR_MAXREG_COUNT
	.align		4
        /*001c*/ 	.byte	0x03, 0x1b
        /*001e*/ 	.short	0x00a8


	//----- nvinfo : EIATTR_NUM_BARRIERS
	.align		4
        /*0020*/ 	.byte	0x02, 0x4c
        /*0022*/ 	.byte	0x01
	.zero		1


	//----- nvinfo : EIATTR_ANNOTATIONS
	.align		4
        /*0024*/ 	.byte	0x04, 0x55
        /*0026*/ 	.short	(.L_22 - .L_21)


	//   ....[0]....
.L_21:
        /*0028*/ 	.word	0x00000001
        /*002c*/ 	.byte	0x90, 0x05, 0x00, 0x00, 0x01, 0x00, 0x00, 0x00, 0xb0, 0x05, 0x00, 0x00, 0x01, 0x00, 0x00, 0x00
        /* <DEDUP_REMOVED lines=10> */
        /*00dc*/ 	.byte	0x30, 0x14, 0x00, 0x00, 0x01, 0x00, 0x00, 0x00, 0x70, 0x14, 0x00, 0x00


	//----- nvinfo : EIATTR_MERCURY_ISA_VERSION
	.align		4
.L_22:
        /*00e8*/ 	.byte	0x03, 0x5f
        /*00ea*/ 	.short	0x0101


	//----- nvinfo : EIATTR_INT_WARP_WIDE_INSTR_OFFSETS
	.align		4
        /*00ec*/ 	.byte	0x04, 0x31
        /*00ee*/ 	.short	(.L_24 - .L_23)


	//   ....[0]....
.L_23:
        /*00f0*/ 	.word	0x00000480


	//   ....[1]....
        /*00f4*/ 	.word	0x000004a0


	//   ....[2]....
        /*00f8*/ 	.word	0x000005a0


	//----- nvinfo : EIATTR_COOP_GROUP_MASK_REGIDS
	.align		4
.L_24:
        /*00fc*/ 	.byte	0x04, 0x29
        /*00fe*/ 	.short	(.L_26 - .L_25)


	//   ....[0]....
.L_25:
        /*0100*/ 	.word	0xffffffff


	//   ....[1]....
        /*0104*/ 	.word	0xffffffff


	//   ....[2]....
        /*0108*/ 	.word	0xffffffff


	//   ....[3]....
        /*010c*/ 	.word	0xffffffff


	//   ....[4]....
        /*0110*/ 	.word	0xffffffff


	//----- nvinfo : EIATTR_COOP_GROUP_INSTR_OFFSETS
	.align		4
.L_26:
        /*0114*/ 	.byte	0x04, 0x28
        /*0116*/ 	.short	(.L_28 - .L_27)


	//   ....[0]....
.L_27:
        /*0118*/ 	.word	0x00000070


	//   ....[1]....
        /*011c*/ 	.word	0x00000080


	//   ....[2]....
        /*0120*/ 	.word	0x000001a0


	//   ....[3]....
        /*0124*/ 	.word	0x000003c0


	//   ....[4]....
        /*0128*/ 	.word	0x000046d0


	//----- nvinfo : EIATTR_REG_RECONFIG
	.align		4
.L_28:
        /*012c*/ 	.byte	0x01, 0x54
	.zero		2


	//----- nvinfo : EIATTR_MBARRIER_INSTR_OFFSETS
	.align		4
        /*0130*/ 	.byte	0x04, 0x39
        /*0132*/ 	.short	(.L_30 - .L_29)


	//   ....[0]....
.L_29:
        /*0134*/ 	.word	0x00000320
        /*0138*/ 	.word	0x000000ff
        /*013c*/ 	.word	0x00000000
        /*0140*/ 	.short	0x0100
        /*0142*/ 	.byte	0x09
	.zero		1


	//   ....[1]....
        /*0144*/ 	.word	0x00000330
        /*0148*/ 	.word	0x000000ff
        /*014c*/ 	.word	0x00000020
        /*0150*/ 	.short	0x0100
        /*0152*/ 	.byte	0x09
	.zero		1


	//   ....[2]....
        /*0154*/ 	.word	0x00000340
        /*0158*/ 	.word	0x000000ff
        /*015c*/ 	.word	0x00000008
        /*0160*/ 	.short	0x0100
        /*0162*/ 	.byte	0x09
	.zero		1


	//   ....[3]....
        /*0164*/ 	.word	0x00000350
        /*0168*/ 	.word	0x000000ff
        /*016c*/ 	.word	0x00000028
        /*0170*/ 	.short	0x0100
        /*0172*/ 	.byte	0x09
	.zero		1


	//   ....[4]....
        /*0174*/ 	.word	0x00000360
        /*0178*/ 	.word	0x000000ff
        /*017c*/ 	.word	0x00000010
        /*0180*/ 	.short	0x0100
        /*0182*/ 	.byte	0x09
	.zero		1


	//   ....[5]....
        /*0184*/ 	.word	0x00000370
        /*0188*/ 	.word	0x000000ff
        /*018c*/ 	.word	0x00000030
        /*0190*/ 	.short	0x0100
        /*0192*/ 	.byte	0x09
	.zero		1


	//   ....[6]....
        /*0194*/ 	.word	0x00000380
        /*0198*/ 	.word	0x000000ff
        /*019c*/ 	.word	0x00000018
        /*01a0*/ 	.short	0x0100
        /*01a2*/ 	.byte	0x09
	.zero		1


	//   ....[7]....
        /*01a4*/ 	.word	0x00000390
        /*01a8*/ 	.word	0x000000ff
        /*01ac*/ 	.word	0x00000038
        /*01b0*/ 	.short	0x0100
        /*01b2*/ 	.byte	0x09
	.zero		1


	//   ....[8]....
        /*01b4*/ 	.word	0x000005d0
        /*01b8*/ 	.word	0x000000ff
        /*01bc*/ 	.word	0x00000050
        /*01c0*/ 	.short	0x0100
        /*01c2*/ 	.byte	0x06
	.zero		1


	//   ....[9]....
        /*01c4*/ 	.word	0x000005e0
        /*01c8*/ 	.word	0x000000ff
        /*01cc*/ 	.word	0x00000058
        /*01d0*/ 	.short	0x0100
        /*01d2*/ 	.byte	0x06
	.zero		1


	//   ....[10]....
        /*01d4*/ 	.word	0x00004ac0
        /*01d8*/ 	.word	0x000000ff
        /*01dc*/ 	.word	0x00000000
        /*01e0*/ 	.short	0x010a
        /*01e2*/ 	.byte	0x07
	.zero		1


	//   ....[11]....
        /*01e4*/ 	.word	0x00004b20
        /*01e8*/ 	.word	0x000000ff
        /*01ec*/ 	.word	0x00000000
        /*01f0*/ 	.short	0x010a
        /*01f2*/ 	.byte	0x07
	.zero		1


	//   ....[12]....
        /*01f4*/ 	.word	0x000100a0
        /*01f8*/ 	.word	0x000000ff
        /*01fc*/ 	.word	0x00000000
        /*0200*/ 	.short	0x010a
        /*0202*/ 	.byte	0x09
	.zero		1


	//   ....[13]....
        /*0204*/ 	.word	0x000100e0
        /*0208*/ 	.word	0x000000ff
        /*020c*/ 	.word	0x00000000
        /*0210*/ 	.short	0x010a
        /*0212*/ 	.byte	0x09
	.zero		1


	//   ....[14]....
        /*0214*/ 	.word	0x0001e9e0
        /*0218*/ 	.word	0x000000ff
        /*021c*/ 	.word	0x00000000
        /*0220*/ 	.short	0x0101
        /*0222*/ 	.byte	0x08
	.zero		1


	//   ....[15]....
        /*0224*/ 	.word	0x00026660
        /*0228*/ 	.word	0x000000ff
        /*022c*/ 	.word	0x00000000
        /*0230*/ 	.short	0x0101
        /*0232*/ 	.byte	0x06
	.zero		1


	//   ....[16]....
        /*0234*/ 	.word	0x0004d170
        /*0238*/ 	.word	0x00000010
        /*023c*/ 	.word	0x00000020
        /*0240*/ 	.short	0x010a
        /*0242*/ 	.byte	0x3f
	.zero		1


	//   ....[17]....
        /*0244*/ 	.word	0x0004d560
        /*0248*/ 	.word	0x00000002
        /*024c*/ 	.word	0x00000058
        /*0250*/ 	.short	0x0101
        /*0252*/ 	.byte	0x3f
	.zero		1


	//   ....[18]....
        /*0254*/ 	.word	0x0004dc90
        /*0258*/ 	.word	0x00000005
        /*025c*/ 	.word	0x00000000
        /*0260*/ 	.short	0x010a
        /*0262*/ 	.byte	0x3f
	.zero		1


	//   ....[19]....
        /*0264*/ 	.word	0x0004dd20
        /*0268*/ 	.word	0x00000007
        /*026c*/ 	.word	0x00000000
        /*0270*/ 	.short	0x010a
        /*0272*/ 	.byte	0x3f
	.zero		1


	//   ....[20]....
        /*0274*/ 	.word	0x0004ddb0
        /*0278*/ 	.word	0x00000007
        /*027c*/ 	.word	0x00000000
        /*0280*/ 	.short	0x010a
        /*0282*/ 	.byte	0x3f
	.zero		1


	//   ....[21]....
        /*0284*/ 	.word	0x0004de40
        /*0288*/ 	.word	0x00000003
        /*028c*/ 	.word	0x00000000
        /*0290*/ 	.short	0x010a
        /*0292*/ 	.byte	0x3f
	.zero		1


	//   ....[22]....
        /*0294*/ 	.word	0x0004deb0
        /*0298*/ 	.word	0x00000003
        /*029c*/ 	.word	0x00000000
        /*02a0*/ 	.short	0x010a
        /*02a2*/ 	.byte	0x3f
	.zero		1


	//   ....[23]....
        /*02a4*/ 	.word	0x0004df20
        /*02a8*/ 	.word	0x00000000
        /*02ac*/ 	.word	0x00000000
        /*02b0*/ 	.short	0x010a
        /*02b2*/ 	.byte	0x3f
	.zero		1


	//   ....[24]....
        /*02b4*/ 	.word	0x0004e000
        /*02b8*/ 	.word	0x00000010
        /*02bc*/ 	.word	0x00000020
        /*02c0*/ 	.short	0x010a
        /*02c2*/ 	.byte	0x3f
	.zero		1


	//   ....[25]....
        /*02c4*/ 	.word	0x0004e0e0
        /*02c8*/ 	.word	0x00000005
        /*02cc*/ 	.word	0x00000000
        /*02d0*/ 	.short	0x010a
        /*02d2*/ 	.byte	0x3f
	.zero		1


	//   ....[26]....
        /*02d4*/ 	.word	0x0004e130
        /*02d8*/ 	.word	0x00000007
        /*02dc*/ 	.word	0x00000000
        /*02e0*/ 	.short	0x010a
        /*02e2*/ 	.byte	0x3f
	.zero		1


	//   ....[27]....
        /*02e4*/ 	.word	0x0004e180
        /*02e8*/ 	.word	0x00000007
        /*02ec*/ 	.word	0x00000000
        /*02f0*/ 	.short	0x010a
        /*02f2*/ 	.byte	0x3f
	.zero		1


	//----- nvinfo : EIATTR_NUM_MBARRIERS
	.align		4
.L_30:
        /*02f4*/ 	.byte	0x03, 0x38
        /*02f6*/ 	.short	0x000a


	//----- nvinfo : EIATTR_EXIT_INSTR_OFFSETS
	.align		4
        /*02f8*/ 	.byte	0x04, 0x1c
        /*02fa*/ 	.short	(.L_32 - .L_31)


	//   ....[0]....
.L_31:
        /*02fc*/ 	.word	0x00000640


	//   ....[1]....
        /*0300*/ 	.word	0x00000fa0


	//   ....[2]....
        /*0304*/ 	.word	0x0004c7a0


	//   ....[3]....
        /*0308*/ 	.word	0x0004ce00


	//   ....[4]....
        /*030c*/ 	.word	0x0004de90


	//----- nvinfo : EIATTR_MAX_THREADS
	.align		4
.L_32:
        /*0310*/ 	.byte	0x04, 0x05
        /*0312*/ 	.short	(.L_34 - .L_33)
.L_33:
        /*0314*/ 	.word	0x00000180
        /*0318*/ 	.word	0x00000001
        /*031c*/ 	.word	0x00000001


	//----- nvinfo : EIATTR_CRS_STACK_SIZE
	.align		4
.L_34:
        /*0320*/ 	.byte	0x04, 0x1e
        /*0322*/ 	.short	(.L_36 - .L_35)
.L_35:
        /*0324*/ 	.word	0x00000000


	//----- nvinfo : EIATTR_CBANK_PARAM_SIZE
	.align		4
.L_36:
        /*0328*/ 	.byte	0x03, 0x19
        /*032a*/ 	.short	0x0470


	//----- nvinfo : EIATTR_PARAM_CBANK
	.align		4
        /*032c*/ 	.byte	0x04, 0x0a
        /*032e*/ 	.short	(.L_38 - .L_37)
	.align		4
.L_37:
        /*0330*/ 	.word	index@(.nv.constant0._ZN7cutlass13device_kernelINS_4gemm6kernel13GemmUniversalIN4cute5tupleIJiiiiEEENS1_10collective13CollectiveMmaINS1_37MainloopSm90TmaGmmaWarpSpecializedFP8ILi4ENS5_IJNS4_1CILi1EEESB_SB_EEENS1_35KernelTmaWarpSpecializedCooperativeEEENS5_IJNSA_ILi256EEENSA_ILi512EEENSA_ILi64EEEEEENS_12float_e4m3_tENS5_IJlSB_lEEESJ_SK_NS4_8TiledMMAINS4_8MMA_AtomIJNS4_4SM904GMMA31MMA_64x256x32_F32E4M3E4M3_SS_TNILNSO_7ScaleInE1ELSQ_1EEEEEENS4_6LayoutINS5_IJNSA_ILi2EEESB_SB_EEENS5_IJSB_NSA_ILi0EEESW_EEEEENS5_IJNS4_10UnderscoreESZ_SZ_EEEEENS4_13SM90_TMA_LOADENS4_14ComposedLayoutINS4_7SwizzleILi2ELi4ELi3EEENS4_18smem_ptr_flag_bitsILi8EEENST_INS5_IJNSA_ILi8EEESH_EEENS5_IJSH_SB_EEEEEEEvNS4_8identityES12_S1C_vS1D_EENS_8epilogue10collective6detail29Sm90TmaWarpSpecializedAdapterINS1G_15DefaultEpilogueISJ_SK_SK_NS1F_6thread17LinearCombinationISJ_Li1EffLNS1K_9ScaleType4KindE0ELNS_15FloatRoundStyleE2ESJ_EENS1_15EpilogueDefaultEEEEEvvEEEEvNT_6ParamsE)
        /*0334*/ 	.short	0x0210
        /*0336*/ 	.short	0x0470


	//----- nvinfo : EIATTR_SW_WAR
	.align		4
.L_38:
        /*0338*/ 	.byte	0x04, 0x36
        /*033a*/ 	.short	(.L_40 - .L_39)
.L_39:
        /*033c*/ 	.word	0x00000008
.L_40:


//--------------------- .nv.callgraph             --------------------------
	.section	.nv.callgraph,"",@"SHT_CUDA_CALLGRAPH"
	.align	4
	.sectionentsize	8
	.align		4
        /*0000*/ 	.word	0x00000000
	.align		4
        /*0004*/ 	.word	0xffffffff
	.align		4
        /*0008*/ 	.word	0x00000000
	.align		4
        /*000c*/ 	.word	0xfffffffe
	.align		4
        /*0010*/ 	.word	0x00000000
	.align		4
        /*0014*/ 	.word	0xfffffffd
	.align		4
        /*0018*/ 	.word	0x00000000
	.align		4
        /*001c*/ 	.word	0xfffffffc


//--------------------- .nv.constant4             --------------------------
	.section	.nv.constant4,"a",@progbits
	.align	8
	.align		8
.nv.constant4:
        /*0000*/ 	.dword	_ZN39_INTERNAL_cf35bfa2_4_k_cu_3b2397c4_53224cuda3std3__45__cpo5beginE
	.align		8
        /*0008*/ 	.dword	_ZN39_INTERNAL_cf35bfa2_4_k_cu_3b2397c4_53224cuda3std3__45__cpo3endE
	.align		8
        /*0010*/ 	.dword	_ZN39_INTERNAL_cf35bfa2_4_k_cu_3b2397c4_53224cuda3std3__45__cpo6cbeginE
	.align		8
        /*0018*/ 	.dword	_ZN39_INTERNAL_cf35bfa2_4_k_cu_3b2397c4_53224cuda3std3__45__cpo4cendE
	.align		8
        /*0020*/ 	.dword	_ZN39_INTERNAL_cf35bfa2_4_k_cu_3b2397c4_53224cuda3std3__441_GLOBAL__N__cf35bfa2_4_k_cu_3b2397c4_53226ignoreE
	.align		8
        /*0028*/ 	.dword	_ZN39_INTERNAL_cf35bfa2_4_k_cu_3b2397c4_53224cuda3std3__419piecewise_constructE
	.align		8
        /*0030*/ 	.dword	_ZN39_INTERNAL_cf35bfa2_4_k_cu_3b2397c4_53224cuda3std3__48in_placeE
	.align		8
        /*0038*/ 	.dword	_ZN39_INTERNAL_cf35bfa2_4_k_cu_3b2397c4_53224cuda3std6ranges3__45__cpo4swapE
	.align		8
        /*0040*/ 	.dword	_ZN39_INTERNAL_cf35bfa2_4_k_cu_3b2397c4_53224cuda3std6ranges3__45__cpo9iter_moveE
	.align		8
        /*0048*/ 	.dword	_ZN39_INTERNAL_cf35bfa2_4_k_cu_3b2397c4_53224cute7productE
	.align		8
        /*0050*/ 	.dword	_ZN39_INTERNAL_cf35bfa2_4_k_cu_3b2397c4_53224cute1_E


//--------------------- .text._ZN7cutlass13device_kernelINS_4gemm6kernel13GemmUniversalIN4cute5tupleIJiiiiEEENS1_10collective13CollectiveMmaINS1_37MainloopSm90TmaGmmaWarpSpecializedFP8ILi4ENS5_IJNS4_1CILi1EEESB_SB_EEENS1_35KernelTmaWarpSpecializedCooperativeEEENS5_IJNSA_ILi256EEENSA_ILi512EEENSA_ILi64EEEEEENS_12float_e4m3_tENS5_IJlSB_lEEESJ_SK_NS4_8TiledMMAINS4_8MMA_AtomIJNS4_4SM904GMMA31MMA_64x256x32_F32E4M3E4M3_SS_TNILNSO_7ScaleInE1ELSQ_1EEEEEENS4_6LayoutINS5_IJNSA_ILi2EEESB_SB_EEENS5_IJSB_NSA_ILi0EEESW_EEEEENS5_IJNS4_10UnderscoreESZ_SZ_EEEEENS4_13SM90_TMA_LOADENS4_14ComposedLayoutINS4_7SwizzleILi2ELi4ELi3EEENS4_18smem_ptr_flag_bitsILi8EEENST_INS5_IJNSA_ILi8EEESH_EEENS5_IJSH_SB_EEEEEEEvNS4_8identityES12_S1C_vS1D_EENS_8epilogue10collective6detail29Sm90TmaWarpSpecializedAdapterINS1G_15DefaultEpilogueISJ_SK_SK_NS1F_6thread17LinearCombinationISJ_Li1EffLNS1K_9ScaleType4KindE0ELNS_15FloatRoundStyleE2ESJ_EENS1_15EpilogueDefaultEEEEEvvEEEEvNT_6ParamsE --------------------------
	.section	.text._ZN7cutlass13device_kernelINS_4gemm6kernel13GemmUniversalIN4cute5tupleIJiiiiEEENS1_10collective13CollectiveMmaINS1_37MainloopSm90TmaGmmaWarpSpecializedFP8ILi4ENS5_IJNS4_1CILi1EEESB_SB_EEENS1_35KernelTmaWarpSpecializedCooperativeEEENS5_IJNSA_ILi256EEENSA_ILi512EEENSA_ILi64EEEEEENS_12float_e4m3_tENS5_IJlSB_lEEESJ_SK_NS4_8TiledMMAINS4_8MMA_AtomIJNS4_4SM904GMMA31MMA_64x256x32_F32E4M3E4M3_SS_TNILNSO_7ScaleInE1ELSQ_1EEEEEENS4_6LayoutINS5_IJNSA_ILi2EEESB_SB_EEENS5_IJSB_NSA_ILi0EEESW_EEEEENS5_IJNS4_10UnderscoreESZ_SZ_EEEEENS4_13SM90_TMA_LOADENS4_14ComposedLayoutINS4_7SwizzleILi2ELi4ELi3EEENS4_18smem_ptr_flag_bitsILi8EEENST_INS5_IJNSA_ILi8EEESH_EEENS5_IJSH_SB_EEEEEEEvNS4_8identityES12_S1C_vS1D_EENS_8epilogue10collective6detail29Sm90TmaWarpSpecializedAdapterINS1G_15DefaultEpilogueISJ_SK_SK_NS1F_6thread17LinearCombinationISJ_Li1EffLNS1K_9ScaleType4KindE0ELNS_15FloatRoundStyleE2ESJ_EENS1_15EpilogueDefaultEEEEEvvEEEEvNT_6ParamsE,"ax",@progbits
	.align	128
.text._ZN7cutlass13device_kernelINS_4gemm6kernel13GemmUniversalIN4cute5tupleIJiiiiEEENS1_10collective13CollectiveMmaINS1_37MainloopSm90TmaGmmaWarpSpecializedFP8ILi4ENS5_IJNS4_1CILi1EEESB_SB_EEENS1_35KernelTmaWarpSpecializedCooperativeEEENS5_IJNSA_ILi256EEENSA_ILi512EEENSA_ILi64EEEEEENS_12float_e4m3_tENS5_IJlSB_lEEESJ_SK_NS4_8TiledMMAINS4_8MMA_AtomIJNS4_4SM904GMMA31MMA_64x256x32_F32E4M3E4M3_SS_TNILNSO_7ScaleInE1ELSQ_1EEEEEENS4_6LayoutINS5_IJNSA_ILi2EEESB_SB_EEENS5_IJSB_NSA_ILi0EEESW_EEEEENS5_IJNS4_10UnderscoreESZ_SZ_EEEEENS4_13SM90_TMA_LOADENS4_14ComposedLayoutINS4_7SwizzleILi2ELi4ELi3EEENS4_18smem_ptr_flag_bitsILi8EEENST_INS5_IJNSA_ILi8EEESH_EEENS5_IJSH_SB_EEEEEEEvNS4_8identityES12_S1C_vS1D_EENS_8epilogue10collective6detail29Sm90TmaWarpSpecializedAdapterINS1G_15DefaultEpilogueISJ_SK_SK_NS1F_6thread17LinearCombinationISJ_Li1EffLNS1K_9ScaleType4KindE0ELNS_15FloatRoundStyleE2ESJ_EENS1_15EpilogueDefaultEEEEEvvEEEEvNT_6ParamsE:
        .type           _ZN7cutlass13device_kernelINS_4gemm6kernel13GemmUniversalIN4cute5tupleIJiiiiEEENS1_10collective13CollectiveMmaINS1_37MainloopSm90TmaGmmaWarpSpecializedFP8ILi4ENS5_IJNS4_1CILi1EEESB_SB_EEENS1_35KernelTmaWarpSpecializedCooperativeEEENS5_IJNSA_ILi256EEENSA_ILi512EEENSA_ILi64EEEEEENS_12float_e4m3_tENS5_IJlSB_lEEESJ_SK_NS4_8TiledMMAINS4_8MMA_AtomIJNS4_4SM904GMMA31MMA_64x256x32_F32E4M3E4M3_SS_TNILNSO_7ScaleInE1ELSQ_1EEEEEENS4_6LayoutINS5_IJNSA_ILi2EEESB_SB_EEENS5_IJSB_NSA_ILi0EEESW_EEEEENS5_IJNS4_10UnderscoreESZ_SZ_EEEEENS4_13SM90_TMA_LOADENS4_14ComposedLayoutINS4_7SwizzleILi2ELi4ELi3EEENS4_18smem_ptr_flag_bitsILi8EEENST_INS5_IJNSA_ILi8EEESH_EEENS5_IJSH_SB_EEEEEEEvNS4_8identityES12_S1C_vS1D_EENS_8epilogue10collective6detail29Sm90TmaWarpSpecializedAdapterINS1G_15DefaultEpilogueISJ_SK_SK_NS1F_6thread17LinearCombinationISJ_Li1EffLNS1K_9ScaleType4KindE0ELNS_15FloatRoundStyleE2ESJ_EENS1_15EpilogueDefaultEEEEEvvEEEEvNT_6ParamsE,@function
        .size           _ZN7cutlass13device_kernelINS_4gemm6kernel13GemmUniversalIN4cute5tupleIJiiiiEEENS1_10collective13CollectiveMmaINS1_37MainloopSm90TmaGmmaWarpSpecializedFP8ILi4ENS5_IJNS4_1CILi1EEESB_SB_EEENS1_35KernelTmaWarpSpecializedCooperativeEEENS5_IJNSA_ILi256EEENSA_ILi512EEENSA_ILi64EEEEEENS_12float_e4m3_tENS5_IJlSB_lEEESJ_SK_NS4_8TiledMMAINS4_8MMA_AtomIJNS4_4SM904GMMA31MMA_64x256x32_F32E4M3E4M3_SS_TNILNSO_7ScaleInE1ELSQ_1EEEEEENS4_6LayoutINS5_IJNSA_ILi2EEESB_SB_EEENS5_IJSB_NSA_ILi0EEESW_EEEEENS5_IJNS4_10UnderscoreESZ_SZ_EEEEENS4_13SM90_TMA_LOADENS4_14ComposedLayoutINS4_7SwizzleILi2ELi4ELi3EEENS4_18smem_ptr_flag_bitsILi8EEENST_INS5_IJNSA_ILi8EEESH_EEENS5_IJSH_SB_EEEEEEEvNS4_8identityES12_S1C_vS1D_EENS_8epilogue10collective6detail29Sm90TmaWarpSpecializedAdapterINS1G_15DefaultEpilogueISJ_SK_SK_NS1F_6thread17LinearCombinationISJ_Li1EffLNS1K_9ScaleType4KindE0ELNS_15FloatRoundStyleE2ESJ_EENS1_15EpilogueDefaultEEEEEvvEEEEvNT_6ParamsE,(.L_x_1097 - _ZN7cutlass13device_kernelINS_4gemm6kernel13GemmUniversalIN4cute5tupleIJiiiiEEENS1_10collective13CollectiveMmaINS1_37MainloopSm90TmaGmmaWarpSpecializedFP8ILi4ENS5_IJNS4_1CILi1EEESB_SB_EEENS1_35KernelTmaWarpSpecializedCooperativeEEENS5_IJNSA_ILi256EEENSA_ILi512EEENSA_ILi64EEEEEENS_12float_e4m3_tENS5_IJlSB_lEEESJ_SK_NS4_8TiledMMAINS4_8MMA_AtomIJNS4_4SM904GMMA31MMA_64x256x32_F32E4M3E4M3_SS_TNILNSO_7ScaleInE1ELSQ_1EEEEEENS4_6LayoutINS5_IJNSA_ILi2EEESB_SB_EEENS5_IJSB_NSA_ILi0EEESW_EEEEENS5_IJNS4_10UnderscoreESZ_SZ_EEEEENS4_13SM90_TMA_LOADENS4_14ComposedLayoutINS4_7SwizzleILi2ELi4ELi3EEENS4_18smem_ptr_flag_bitsILi8EEENST_INS5_IJNSA_ILi8EEESH_EEENS5_IJSH_SB_EEEEEEEvNS4_8identityES12_S1C_vS1D_EENS_8epilogue10collective6detail29Sm90TmaWarpSpecializedAdapterINS1G_15DefaultEpilogueISJ_SK_SK_NS1F_6thread17LinearCombinationISJ_Li1EffLNS1K_9ScaleType4KindE0ELNS_15FloatRoundStyleE2ESJ_EENS1_15EpilogueDefaultEEEEEvvEEEEvNT_6ParamsE)
        .other          _ZN7cutlass13device_kernelINS_4gemm6kernel13GemmUniversalIN4cute5tupleIJiiiiEEENS1_10collective13CollectiveMmaINS1_37MainloopSm90TmaGmmaWarpSpecializedFP8ILi4ENS5_IJNS4_1CILi1EEESB_SB_EEENS1_35KernelTmaWarpSpecializedCooperativeEEENS5_IJNSA_ILi256EEENSA_ILi512EEENSA_ILi64EEEEEENS_12float_e4m3_tENS5_IJlSB_lEEESJ_SK_NS4_8TiledMMAINS4_8MMA_AtomIJNS4_4SM904GMMA31MMA_64x256x32_F32E4M3E4M3_SS_TNILNSO_7ScaleInE1ELSQ_1EEEEEENS4_6LayoutINS5_IJNSA_ILi2EEESB_SB_EEENS5_IJSB_NSA_ILi0EEESW_EEEEENS5_IJNS4_10UnderscoreESZ_SZ_EEEEENS4_13SM90_TMA_LOADENS4_14ComposedLayoutINS4_7SwizzleILi2ELi4ELi3EEENS4_18smem_ptr_flag_bitsILi8EEENST_INS5_IJNSA_ILi8EEESH_EEENS5_IJSH_SB_EEEEEEEvNS4_8identityES12_S1C_vS1D_EENS_8epilogue10collective6detail29Sm90TmaWarpSpecializedAdapterINS1G_15DefaultEpilogueISJ_SK_SK_NS1F_6thread17LinearCombinationISJ_Li1EffLNS1K_9ScaleType4KindE0ELNS_15FloatRoundStyleE2ESJ_EENS1_15EpilogueDefaultEEEEEvvEEEEvNT_6ParamsE,@"STO_CUDA_ENTRY STV_DEFAULT"
_ZN7cutlass13device_kernelINS_4gemm6kernel13GemmUniversalIN4cute5tupleIJiiiiEEENS1_10collective13CollectiveMmaINS1_37MainloopSm90TmaGmmaWarpSpecializedFP8ILi4ENS5_IJNS4_1CILi1EEESB_SB_EEENS1_35KernelTmaWarpSpecializedCooperativeEEENS5_IJNSA_ILi256EEENSA_ILi512EEENSA_ILi64EEEEEENS_12float_e4m3_tENS5_IJlSB_lEEESJ_SK_NS4_8TiledMMAINS4_8MMA_AtomIJNS4_4SM904GMMA31MMA_64x256x32_F32E4M3E4M3_SS_TNILNSO_7ScaleInE1ELSQ_1EEEEEENS4_6LayoutINS5_IJNSA_ILi2EEESB_SB_EEENS5_IJSB_NSA_ILi0EEESW_EEEEENS5_IJNS4_10UnderscoreESZ_SZ_EEEEENS4_13SM90_TMA_LOADENS4_14ComposedLayoutINS4_7SwizzleILi2ELi4ELi3EEENS4_18smem_ptr_flag_bitsILi8EEENST_INS5_IJNSA_ILi8EEESH_EEENS5_IJSH_SB_EEEEEEEvNS4_8identityES12_S1C_vS1D_EENS_8epilogue10collective6detail29Sm90TmaWarpSpecializedAdapterINS1G_15DefaultEpilogueISJ_SK_SK_NS1F_6thread17LinearCombinationISJ_Li1EffLNS1K_9ScaleType4KindE0ELNS_15FloatRoundStyleE2ESJ_EENS1_15EpilogueDefaultEEEEEvvEEEEvNT_6ParamsE:
[----:B------:R-:W0:Y:S02]  /*0000*/  LDC R1, c[0x0][0x28] ;  /* 0x00000a00ff017b82 */ /* 0x000e240000000800 */
[----:B0-----:R-:W-:Y:S01]  /*0010*/  VIADD R1, R1, 0xffffe738 ;  /* 0xffffe73801017836 */ /* 0x001fe20000000000 */
[----:B------:R-:W0:Y:S01]  /*0020*/  S2R R2, SR_TID.X ;  /* 0x0000000000027919 */ /* 0x000e220000002100 */
[----:B------:R-:W-:Y:S01]  /*0030*/  ELECT P0, URZ, PT ;  /* 0x00000000003f782f */ /* 0x000fe20003800000 */
[----:B------:R-:W-:Y:S01]  /*0040*/  BSSY B0, `(.L_x_0) ;  /* 0x0000015000007945 */ /* 0x000fe20003800000 */
[--C-:B0-----:R-:W-:Y:S02]  /*0050*/  SHF.R.U32.HI R0, RZ, 0x5, R2.reuse ;  /* 0x00000005ff007819 */ /* 0x101fe40000011602 */
[----:B------:R-:W-:-:S03]  /*0060*/  SHF.R.U32.HI R2, RZ, 0x7, R2 ;  /* 0x00000007ff027819 */ /* 0x000fc60000011602 */
[----:B------:R-:W0:Y:S04]  /*0070*/  SHFL.IDX PT, R3, R0, RZ, 0x1f ;  /* 0x00001fff00037589 */ /* 0x000e2800000e0000 */
[----:B------:R-:W1:Y:S01]  /*0080*/  SHFL.IDX PT, R2, R2, RZ, 0x1f ;  /* 0x00001fff02027589 */ /* 0x000e6200000e0000 */
[----:B0-----:R-:W-:Y:S02]  /*0090*/  R2UR UR4, R3 ;  /* 0x00000000030472ca */ /* 0x001fe400000e0000 */
[----:B-1----:R-:W-:-:S11]  /*00a0*/  R2UR UR6, R2 ;  /* 0x00000000020672ca */ /* 0x002fd600000e0000 */
[----:B------:R-:W-:Y:S02]  /*00b0*/  USHF.R.S32.HI UR5, URZ, 0x1f, UR4 ;  /* 0x0000001f3f057899 */ /* 0x000fe40008011404 */
[----:B------:R-:W-:Y:S02]  /*00c0*/  ISETP.NE.OR P0, PT, RZ, UR4, !P0 ;  /* 0x00000004ff007c0c */ /* 0x000fe4000c705670 */
[----:B------:R-:W-:-:S04]  /*00d0*/  ULEA.HI UR5, UR5, UR4, URZ, 0x2 ;  /* 0x0000000405057291 */ /* 0x000fc8000f8f103f */
[----:B------:R-:W-:-:S04]  /*00e0*/  ULOP3.LUT UR5, UR5, 0xfffffffc, URZ, 0xc0, !UPT ;  /* 0xfffffffc05057892 */ /* 0x000fc8000f8ec03f */
[----:B------:R-:W-:-:S03]  /*00f0*/  UIADD3 UR8, UR4, -UR5, URZ ;  /* 0x8000000504087290 */ /* 0x000fc6000fffe03f */
[----:B------:R-:W-:Y:S09]  /*0100*/  @P0 BRA `(.L_x_1) ;  /* 0x0000000000200947 */ /* 0x000ff20003800000 */
[----:B------:R-:W-:Y:S02]  /*0110*/  ULDC.64 UR4, c[0x0][0x198] ;  /* 0x0000660000047ab9 */ /* 0x000fe40000000a00 */
[----:B------:R-:W-:Y:S02]  /*0120*/  UIADD3 UR10, UP0, UR4, 0xf0, URZ ;  /* 0x000000f0040a7890 */ /* 0x000fe4000ff1e03f */
[----:B------:R-:W-:Y:S02]  /*0130*/  UIADD3 UR4, UP1, UR4, 0x1f0, URZ ;  /* 0x000001f004047890 */ /* 0x000fe4000ff3e03f */
[----:B------:R-:W-:Y:S02]  /*0140*/  UIADD3.X UR11, URZ, UR5, URZ, UP0, !UPT ;  /* 0x000000053f0b7290 */ /* 0x000fe400087fe43f */
[----:B------:R-:W-:-:S07]  /*0150*/  UIADD3.X UR5, URZ, UR5, URZ, UP1, !UPT ;  /* 0x000000053f057290 */ /* 0x000fce0008ffe43f */
[----:B------:R0:W-:Y:S02]  /*0160*/  UTMACCTL.PF [UR10] ;  /* 0x000000000a0079b9 */ /* 0x0001e40008040000 */
[----:B------:R0:W-:Y:S02]  /*0170*/  UTMACCTL.PF [UR4] ;  /* 0x00000000040079b9 */ /* 0x0001e40008040000 */
[----:B0-----:R-:W-:Y:S01]  /*0180*/  NOP ;  /* 0x0000000000007918 */ /* 0x001fe20000000000 */
.L_x_1:
[----:B------:R-:W-:Y:S05]  /*0190*/  BSYNC B0 ;  /* 0x0000000000007941 */ /* 0x000fea0003800000 */
.L_x_0:
[----:B------:R-:W0:Y:S01]  /*01a0*/  SHFL.IDX PT, R2, R0, RZ, 0x1f ;  /* 0x00001fff00027589 */ /* 0x000e2200000e0000 */
[----:B------:R-:W-:Y:S01]  /*01b0*/  UISETP.NE.AND UP0, UPT, UR8, 0x3, UPT ;  /* 0x000000030800788c */ /* 0x000fe2000bf05270 */
[----:B------:R-:W-:Y:S01]  /*01c0*/  ISETP.NE.AND P1, PT, RZ, UR6, PT ;  /* 0x00000006ff007c0c */ /* 0x000fe2000bf25270 */
[----:B------:R-:W-:Y:S02]  /*01d0*/  UIADD3 UR10, UR6, -0x1, URZ ;  /* 0xffffffff060a7890 */ /* 0x000fe4000fffe03f */
[----:B------:R-:W-:Y:S02]  /*01e0*/  UISETP.EQ.OR UP0, UPT, UR8, URZ, !UP0 ;  /* 0x0000003f0800728c */ /* 0x000fe4000c702670 */
[----:B------:R-:W-:Y:S02]  /*01f0*/  UISETP.GE.U32.AND UP1, UPT, UR10, 0x2, UPT ;  /* 0x000000020a00788c */ /* 0x000fe4000bf26070 */
[----:B------:R-:W-:-:S04]  /*0200*/  UISETP.EQ.AND UP0, UPT, UR6, URZ, UP0 ;  /* 0x0000003f0600728c */ /* 0x000fc80008702270 */
[----:B------:R-:W-:-:S04]  /*0210*/  USEL UR13, URZ, 0x1, !UP0 ;  /* 0x000000013f0d7887 */ /* 0x000fc8000c000000 */
[----:B------:R-:W-:Y:S01]  /*0220*/  USEL UR13, UR13, 0x2, UP1 ;  /* 0x000000020d0d7887 */ /* 0x000fe20008800000 */
[----:B0-----:R-:W-:-:S13]  /*0230*/  ISETP.NE.AND P0, PT, R2, RZ, PT ;  /* 0x000000ff0200720c */ /* 0x001fda0003f05270 */
[----:B------:R-:W-:Y:S05]  /*0240*/  @P0 BRA `(.L_x_2) ;  /* 0x0000000000580947 */ /* 0x000fea0003800000 */
[----:B------:R-:W0:Y:S01]  /*0250*/  S2UR UR9, SR_CgaCtaId ;  /* 0x00000000000979c3 */ /* 0x000e220000008800 */
[----:B------:R-:W-:Y:S01]  /*0260*/  UMOV UR4, 0x400 ;  /* 0x0000040000047882 */ /* 0x000fe20000000000 */
[----:B------:R-:W-:Y:S01]  /*0270*/  UMOV UR5, 0x1 ;  /* 0x0000000100057882 */ /* 0x000fe20000000000 */
[----:B------:R-:W-:Y:S01]  /*0280*/  UMOV UR6, 0x100 ;  /* 0x0000010000067882 */ /* 0x000fe20000000000 */
[----:B------:R-:W-:Y:S01]  /*0290*/  ELECT P0, URZ, PT ;  /* 0x00000000003f782f */ /* 0x000fe20003800000 */
[----:B------:R-:W-:-:S04]  /*02a0*/  UIADD3 UR6, -UR6, 0x100000, URZ ;  /* 0x0010000006067890 */ /* 0x000fc8000fffe13f */
[----:B------:R-:W-:Y:S02]  /*02b0*/  USHF.L.U32 UR7, UR6, 0xb, URZ ;  /* 0x0000000b06077899 */ /* 0x000fe4000800063f */
[----:B------:R-:W-:Y:S02]  /*02c0*/  USHF.L.U32 UR6, UR6, 0x1, URZ ;  /* 0x0000000106067899 */ /* 0x000fe4000800063f */
[----:B0-----:R-:W-:Y:S02]  /*02d0*/  ULEA UR9, UR9, UR4, 0x18 ;  /* 0x0000000409097291 */ /* 0x001fe4000f8ec03f */
[----:B------:R-:W-:-:S04]  /*02e0*/  UIADD3 UR4, -UR5, 0x100000, URZ ;  /* 0x0010000005047890 */ /* 0x000fc8000fffe13f */
[----:B------:R-:W-:Y:S02]  /*02f0*/  USHF.L.U32 UR5, UR4, 0xb, URZ ;  /* 0x0000000b04057899 */ /* 0x000fe4000800063f */
[----:B------:R-:W-:Y:S01]  /*0300*/  USHF.L.U32 UR4, UR4, 0x1, URZ ;  /* 0x0000000104047899 */ /* 0x000fe2000800063f */
[----:B------:R-:W0:Y:S11]  /*0310*/  FENCE.VIEW.ASYNC.S ;  /* 0x00000000000073c6 */ /* 0x000e360000000000 */
[----:B0-----:R0:W1:Y:S01]  /*0320*/  SYNCS.EXCH.64 URZ, [UR9], UR4 ;  /* 0x00000004093f75b2 */ /* 0x0010620008000100 */
[----:B------:R0:W2:Y:S01]  /*0330*/  SYNCS.EXCH.64 URZ, [UR9+0x20], UR6 ;  /* 0x00002006093f75b2 */ /* 0x0000a20008000100 */
[----:B------:R0:W3:Y:S01]  /*0340*/  SYNCS.EXCH.64 URZ, [UR9+0x8], UR4 ;  /* 0x00000804093f75b2 */ /* 0x0000e20008000100 */
[----:B------:R0:W4:Y:S01]  /*0350*/  SYNCS.EXCH.64 URZ, [UR9+0x28], UR6 ;  /* 0x00002806093f75b2 */ /* 0x0001220008000100 */
[----:B------:R0:W0:Y:S01]  /*0360*/  SYNCS.EXCH.64 URZ, [UR9+0x10], UR4 ;  /* 0x00001004093f75b2 */ /* 0x0000220008000100 */
[----:B------:R0:W0:Y:S01]  /*0370*/  SYNCS.EXCH.64 URZ, [UR9+0x30], UR6 ;  /* 0x00003006093f75b2 */ /* 0x0000220008000100 */
[----:B------:R0:W0:Y:S01]  /*0380*/  SYNCS.EXCH.64 URZ, [UR9+0x18], UR4 ;  /* 0x00001804093f75b2 */ /* 0x0000220008000100 */
[----:B------:R0:W0:Y:S01]  /*0390*/  SYNCS.EXCH.64 URZ, [UR9+0x38], UR6 ;  /* 0x00003806093f75b2 */ /* 0x0000220008000100 */
[----:B------:R-:W-:Y:S01]  /*03a0*/  NOP ;  /* 0x0000000000007918 */ /* 0x000fe20000000000 */
.L_x_2:
[----:B------:R-:W5:Y:S01]  /*03b0*/  LDC R2, c[0x0][0x65c] ;  /* 0x00019700ff027b82 */ /* 0x000f620000000800 */
[----:B------:R-:W1:Y:S01]  /*03c0*/  SHFL.IDX PT, R0, R0, RZ, 0x1f ;  /* 0x00001fff00007589 */ /* 0x000e6200000e0000 */
[----:B------:R-:W-:Y:S01]  /*03d0*/  ELECT P0, URZ, PT ;  /* 0x00000000003f782f */ /* 0x000fe20003800000 */
[----:B------:R-:W-:Y:S01]  /*03e0*/  IMAD.MOV.U32 R3, RZ, RZ, RZ ;  /* 0x000000ffff037224 */ /* 0x000fe200078e00ff */
[----:B0-----:R-:W-:Y:S01]  /*03f0*/  UMOV UR4, 0x20 ;  /* 0x0000002000047882 */ /* 0x001fe20000000000 */
[----:B------:R-:W0:Y:S01]  /*0400*/  S2R R11, SR_CTAID.Y ;  /* 0x00000000000b7919 */ /* 0x000e220000002600 */
[----:B------:R-:W-:Y:S01]  /*0410*/  NOP ;  /* 0x0000000000007918 */ /* 0x000fe20000000000 */
[----:B------:R-:W-:Y:S01]  /*0420*/  NOP ;  /* 0x0000000000007918 */ /* 0x000fe20000000000 */
[----:B-----5:R-:W-:Y:S02]  /*0430*/  ISETP.NE.AND P4, PT, R2, 0x1, PT ;  /* 0x000000010200780c */ /* 0x020fe40003f85270 */
[----:B------:R-:W5:Y:S01]  /*0440*/  S2R R2, SR_CTAID.X ;  /* 0x0000000000027919 */ /* 0x000f620000002500 */
[----:B-1----:R-:W-:-:S10]  /*0450*/  ISETP.NE.OR P0, PT, R0, RZ, !P0 ;  /* 0x000000ff0000720c */ /* 0x002fd40004705670 */
[----:B------:R-:W5:Y:S01]  /*0460*/  @P4 LDC R7, c[0x0][0x10] ;  /* 0x00000400ff074b82 */ /* 0x000f620000000800 */
[----:B0-----:R-:W-:Y:S02]  /*0470*/  @P4 IMAD.MOV.U32 R4, RZ, RZ, R11 ;  /* 0x000000ffff044224 */ /* 0x001fe400078e000b */
[----:B------:R-:W-:Y:S01]  /*0480*/  VOTEU.ALL UP0, P0 ;  /* 0x00000000003f7886 */ /* 0x000fe20000000000 */
[----:B------:R-:W-:Y:S01]  /*0490*/  @P4 IMAD.MOV.U32 R5, RZ, RZ, RZ ;  /* 0x000000ffff054224 */ /* 0x000fe200078e00ff */
[----:B------:R-:W-:Y:S01]  /*04a0*/  VOTEU.ALL UP1, P0 ;  /* 0x00000000003f7886 */ /* 0x000fe20000020000 */
[----:B------:R-:W-:Y:S02]  /*04b0*/  @P4 IMAD.MOV.U32 R13, RZ, RZ, RZ ;  /* 0x000000ffff0d4224 */ /* 0x000fe400078e00ff */
[----:B------:R-:W0:Y:S01]  /*04c0*/  @!P4 LDC R9, c[0x0][0xc] ;  /* 0x00000300ff09cb82 */ /* 0x000e220000000800 */
[----:B------:R-:W-:Y:S01]  /*04d0*/  @!UP0 UMOV UR6, 0x400 ;  /* 0x0000040000068882 */ /* 0x000fe20000000000 */
[----:B------:R-:W-:-:S04]  /*04e0*/  @!UP0 UIADD3 UR4, -UR4, 0x100000, URZ ;  /* 0x0010000004048890 */ /* 0x000fc8000fffe13f */
[----:B------:R-:W-:Y:S02]  /*04f0*/  @!UP0 USHF.L.U32 UR5, UR4, 0xb, URZ ;  /* 0x0000000b04058899 */ /* 0x000fe4000800063f */
[----:B------:R-:W-:Y:S01]  /*0500*/  @!UP0 USHF.L.U32 UR4, UR4, 0x1, URZ ;  /* 0x0000000104048899 */ /* 0x000fe2000800063f */
[----:B------:R-:W1:Y:S01]  /*0510*/  @!UP0 S2UR UR7, SR_CgaCtaId ;  /* 0x00000000000789c3 */ /* 0x000e620000008800 */
[----:B-----5:R-:W-:-:S04]  /*0520*/  @P4 IMAD.WIDE.U32 R6, R2, R7, R4 ;  /* 0x0000000702064225 */ /* 0x020fc800078e0004 */
[----:B------:R-:W-:Y:S02]  /*0530*/  @P4 IMAD.MOV.U32 R10, RZ, RZ, R6 ;  /* 0x000000ffff0a4224 */ /* 0x000fe400078e0006 */
[----:B------:R-:W-:Y:S02]  /*0540*/  @P4 IMAD.IADD R14, R7, 0x1, R13 ;  /* 0x00000001070e4824 */ /* 0x000fe400078e020d */
[----:B0-----:R-:W-:-:S04]  /*0550*/  @!P4 IMAD.WIDE.U32 R4, R9, R11, R2 ;  /* 0x0000000b0904c225 */ /* 0x001fc800078e0002 */
[----:B------:R-:W-:Y:S02]  /*0560*/  @!P4 IMAD.MOV.U32 R10, RZ, RZ, R4 ;  /* 0x000000ffff0ac224 */ /* 0x000fe400078e0004 */
[----:B------:R-:W-:Y:S01]  /*0570*/  @!P4 IMAD.MOV.U32 R14, RZ, RZ, R5 ;  /* 0x000000ffff0ec224 */ /* 0x000fe200078e0005 */
[----:B-1----:R-:W-:Y:S02]  /*0580*/  @!UP0 ULEA UR6, UR7, UR6, 0x18 ;  /* 0x0000000607068291 */ /* 0x002fe4000f8ec03f */
[----:B------:R0:W-:Y:S01]  /*0590*/  STL [R1+0xc58], R10 ;  /* 0x000c580a01007387 */ /* 0x0001e20000100800 */
[----:B------:R-:W-:-:S03]  /*05a0*/  VOTEU.ALL UP0, P0 ;  /* 0x00000000003f7886 */ /* 0x000fc60000000000 */
[----:B------:R0:W-:Y:S04]  /*05b0*/  STL [R1+0xc54], R14 ;  /* 0x000c540e01007387 */ /* 0x0001e80000100800 */
[----:B------:R-:W1:Y:S02]  /*05c0*/  FENCE.VIEW.ASYNC.S ;  /* 0x00000000000073c6 */ /* 0x000e640000000000 */
[----:B-1----:R0:W2:Y:S01]  /*05d0*/  @!UP0 SYNCS.EXCH.64 URZ, [UR6+0x50], UR4 ;  /* 0x00005004063f85b2 */ /* 0x0020a20008000100 */
[----:B------:R0:W2:Y:S01]  /*05e0*/  @!UP1 SYNCS.EXCH.64 URZ, [UR6+0x58], UR4 ;  /* 0x00005804063f95b2 */ /* 0x0000a20008000100 */
[----:B------:R-:W-:Y:S01]  /*05f0*/  NOP ;  /* 0x0000000000007918 */ /* 0x000fe20000000000 */
[----:B--234-:R-:W-:Y:S06]  /*0600*/  BAR.SYNC.DEFER_BLOCKING 0x0 ;  /* 0x0000000000007b1d */ /* 0x01cfec0000010000 */
[----:B0-----:R-:W-:Y:S05]  /*0610*/  @!P1 BRA `(.L_x_3) ;  /* 0x000004c000649947 */ /* 0x001fea0003800000 */
[----:B------:R-:W-:-:S06]  /*0620*/  UISETP.GT.U32.AND UP0, UPT, UR10, 0x1, UPT ;  /* 0x000000010a00788c */ /* 0x000fcc000bf04070 */
[----:B------:R-:W-:-:S13]  /*0630*/  PLOP3.LUT P0, PT, PT, PT, UP0, 0x80, 0x0 ;  /* 0x000000000000781c */ /* 0x000fda0003f0f008 */
[----:B------:R-:W-:Y:S05]  /*0640*/  @P0 EXIT ;  /* 0x000000000000094d */ /* 0x000fea0003800000 */
[----:B------:R-:W-:Y:S01]  /*0650*/  IMAD.MOV.U32 R5, RZ, RZ, -0x1 ;  /* 0xffffffffff057424 */ /* 0x000fe200078e00ff */
[----:B------:R-:W-:Y:S01]  /*0660*/  ULDC.64 UR4, c[0x0][0x650] ;  /* 0x0001940000047ab9 */ /* 0x000fe20000000a00 */
[----:B------:R-:W-:Y:S01]  /*0670*/  IMAD.MOV.U32 R4, RZ, RZ, -0x1 ;  /* 0xffffffffff047424 */ /* 0x000fe200078e00ff */
[----:B------:R-:W-:Y:S01]  /*0680*/  ISETP.GE.U32.AND P0, PT, R10, UR4, PT ;  /* 0x000000040a007c0c */ /* 0x000fe2000bf06070 */
[----:B------:R-:W-:Y:S01]  /*0690*/  UMOV UR12, 0xffffffff ;  /* 0xffffffff000c7882 */ /* 0x000fe20000000000 */
[----:B------:R0:W-:Y:S01]  /*06a0*/  STL [R1+0xc5c], R5 ;  /* 0x000c5c0501007387 */ /* 0x0001e20000100800 */
[----:B------:R-:W-:Y:S02]  /*06b0*/  PRMT R0, RZ, 0x7610, R0 ;  /* 0x00007610ff007816 */ /* 0x000fe40000000000 */
[----:B------:R-:W-:Y:S01]  /*06c0*/  ISETP.GE.U32.AND.EX P0, PT, R14, UR5, PT, P0 ;  /* 0x000000050e007c0c */ /* 0x000fe2000bf06100 */
[----:B------:R0:W-:-:S12]  /*06d0*/  STL [R1+0xc60], R4 ;  /* 0x000c600401007387 */ /* 0x0001d80000100800 */
[----:B0-----:R-:W-:Y:S05]  /*06e0*/  @P0 BRA `(.L_x_4) ;  /* 0x00000004006c0947 */ /* 0x001fea0003800000 */
[----:B------:R-:W-:Y:S01]  /*06f0*/  ULDC.64 UR14, c[0x0][0x628] ;  /* 0x00018a00000e7ab9 */ /* 0x000fe20000000a00 */
[----:B------:R-:W0:Y:S01]  /*0700*/  LDC.64 R12, c[0x0][0x620] ;  /* 0x00018800ff0c7b82 */ /* 0x000e220000000a00 */
[----:B------:R-:W-:Y:S01]  /*0710*/  ISETP.NE.U32.AND P0, PT, RZ, UR14, PT ;  /* 0x0000000eff007c0c */ /* 0x000fe2000bf05070 */
[----:B------:R-:W-:Y:S01]  /*0720*/  ULDC UR11, c[0x0][0x630] ;  /* 0x00018c00000b7ab9 */ /* 0x000fe20000000800 */
[----:B------:R-:W-:Y:S02]  /*0730*/  R2UR UR4, R10 ;  /* 0x000000000a0472ca */ /* 0x000fe400000e0000 */
[----:B------:R-:W-:Y:S02]  /*0740*/  ISETP.NE.AND.EX P0, PT, RZ, UR15, PT, P0 ;  /* 0x0000000fff007c0c */ /* 0x000fe4000bf05300 */
[----:B------:R-:W-:-:S11]  /*0750*/  R2UR UR5, R14 ;  /* 0x000000000e0572ca */ /* 0x000fd600000e0000 */
[----:B------:R-:W-:Y:S05]  /*0760*/  @!P0 BRA `(.L_x_5) ;  /* 0x0000000000308947 */ /* 0x000fea0003800000 */
[----:B------:R-:W-:Y:S01]  /*0770*/  R2UR UR4, R10 ;  /* 0x000000000a0472ca */ /* 0x000fe200000e0000 */
[----:B------:R-:W-:Y:S01]  /*0780*/  ULDC UR8, c[0x0][0x634] ;  /* 0x00018d0000087ab9 */ /* 0x000fe20000000800 */
[----:B------:R-:W-:-:S11]  /*0790*/  R2UR UR10, R14 ;  /* 0x000000000e0a72ca */ /* 0x000fd600000e0000 */
[----:B------:R-:W-:-:S04]  /*07a0*/  UIADD3 UR8, UP0, UR4, UR8, URZ ;  /* 0x0000000804087290 */ /* 0x000fc8000ff1e03f */
[----:B------:R-:W-:-:S04]  /*07b0*/  UIADD3.X UR10, URZ, UR10, URZ, UP0, !UPT ;  /* 0x0000000a3f0a7290 */ /* 0x000fc800087fe43f */
[----:B------:R-:W-:-:S04]  /*07c0*/  UIMAD.WIDE.U32 UR4, UR10, UR14, URZ ;  /* 0x0000000e0a0472a5 */ /* 0x000fc8000f8e003f */
[----:B------:R-:W-:Y:S02]  /*07d0*/  UIMAD.WIDE.U32 UR6, UP0, UR8, UR15, UR4 ;  /* 0x0000000f080672a5 */ /* 0x000fe4000f800004 */
[----:B------:R-:W-:Y:S02]  /*07e0*/  UIMAD.WIDE.U32 UR4, UR8, UR14, URZ ;  /* 0x0000000e080472a5 */ /* 0x000fe4000f8e003f */
[----:B------:R-:W-:Y:S02]  /*07f0*/  UIADD3.X UR9, URZ, URZ, URZ, UP0, !UPT ;  /* 0x0000003f3f097290 */ /* 0x000fe400087fe43f */
[----:B------:R-:W-:Y:S01]  /*0800*/  UIADD3 URZ, UP0, UR5, UR6, URZ ;  /* 0x00000006053f7290 */ /* 0x000fe2000ff1e03f */
[----:B------:R-:W-:-:S03]  /*0810*/  UMOV UR8, UR7 ;  /* 0x0000000700087c82 */ /* 0x000fc60008000000 */
[----:B------:R-:W-:-:S12]  /*0820*/  UIMAD.WIDE.U32.X UR4, UR10, UR15, UR8, UP0 ;  /* 0x0000000f0a0472a5 */ /* 0x000fd800080e0408 */
.L_x_5:
[----:B------:R-:W-:Y:S01]  /*0830*/  USHF.R.U64 UR12, UR4, UR11, UR5 ;  /* 0x0000000b040c7299 */ /* 0x000fe20008001205 */
[----:B------:R-:W1:Y:S01]  /*0840*/  LDC R8, c[0x0][0x618] ;  /* 0x00018600ff087b82 */ /* 0x000e620000000800 */
[----:B------:R-:W-:Y:S01]  /*0850*/  USHF.R.U32.HI UR4, URZ, UR11, UR5 ;  /* 0x0000000b3f047299 */ /* 0x000fe20008011605 */
[----:B------:R-:W-:Y:S01]  /*0860*/  I2FP.F32.U32 R0, R2 ;  /* 0x0000000200007245 */ /* 0x000fe20000201000 */
[----:B------:R-:W-:Y:S01]  /*0870*/  IMAD.MOV.U32 R4, RZ, RZ, R10 ;  /* 0x000000ffff047224 */ /* 0x000fe200078e000a */
[----:B------:R-:W-:Y:S01]  /*0880*/  ULDC UR5, c[0x0][0x150] ;  /* 0x0000540000057ab9 */ /* 0x000fe20000000800 */
[----:B------:R-:W-:Y:S01]  /*0890*/  IADD3 R7, P0, RZ, -UR12, RZ ;  /* 0x8000000cff077c10 */ /* 0x000fe2000ff1e0ff */
[----:B------:R-:W-:Y:S02]  /*08a0*/  IMAD.MOV.U32 R5, RZ, RZ, R14 ;  /* 0x000000ffff057224 */ /* 0x000fe400078e000e */
[----:B------:R-:W-:Y:S01]  /*08b0*/  FMUL R0, R0, UR5 ;  /* 0x0000000500007c20 */ /* 0x000fe20008400000 */
[----:B------:R-:W2:Y:S01]  /*08c0*/  LDC.64 R20, c[0x0][0x640] ;  /* 0x00019000ff147b82 */ /* 0x000ea20000000a00 */
[----:B------:R-:W-:Y:S01]  /*08d0*/  IMAD.X R9, RZ, RZ, ~UR4, P0 ;  /* 0x80000004ff097e24 */ /* 0x000fe200080e06ff */
[----:B------:R-:W-:Y:S01]  /*08e0*/  ULDC UR4, c[0x0][0x154] ;  /* 0x0000550000047ab9 */ /* 0x000fe20000000800 */
[----:B0-----:R-:W-:-:S02]  /*08f0*/  IMAD.WIDE.U32 R4, R7, R12, R4 ;  /* 0x0000000c07047225 */ /* 0x001fc400078e0004 */
[----:B------:R-:W0:Y:S03]  /*0900*/  F2I.U32.TRUNC.NTZ R0, R0 ;  /* 0x0000000000007305 */ /* 0x000e26000020f000 */
[----:B------:R-:W3:Y:S01]  /*0910*/  LDC R3, c[0x0][0x144] ;  /* 0x00005100ff037b82 */ /* 0x000ee20000000800 */
[----:B------:R-:W-:-:S04]  /*0920*/  IMAD R6, R9, R12, RZ ;  /* 0x0000000c09067224 */ /* 0x000fc800078e02ff */
[----:B------:R-:W-:-:S03]  /*0930*/  IMAD R7, R7, R13, R6 ;  /* 0x0000000d07077224 */ /* 0x000fc600078e0206 */
[----:B------:R-:W4:Y:S01]  /*0940*/  LDC R10, c[0x0][0x608] ;  /* 0x00018200ff0a7b82 */ /* 0x000f220000000800 */
[----:B------:R-:W-:Y:S02]  /*0950*/  IMAD.IADD R5, R5, 0x1, R7 ;  /* 0x0000000105057824 */ /* 0x000fe400078e0207 */
[----:B------:R-:W-:Y:S02]  /*0960*/  IMAD.MOV.U32 R7, RZ, RZ, -0x1 ;  /* 0xffffffffff077424 */ /* 0x000fe400078e00ff */
[----:B0-----:R-:W-:Y:S01]  /*0970*/  IMAD.MOV R6, RZ, RZ, -R0 ;  /* 0x000000ffff067224 */ /* 0x001fe200078e0a00 */
[----:B-1----:R-:W-:Y:S02]  /*0980*/  SHF.R.U64 R14, R4, R8, R5 ;  /* 0x00000008040e7219 */ /* 0x002fe40000001205 */
[----:B------:R-:W0:Y:S01]  /*0990*/  LDC R18, c[0x0][0x658] ;  /* 0x00019600ff127b82 */ /* 0x000e220000000800 */
[----:B------:R-:W-:Y:S02]  /*09a0*/  I2FP.F32.U32 R4, R11 ;  /* 0x0000000b00047245 */ /* 0x000fe40000201000 */
[----:B--2---:R-:W-:-:S02]  /*09b0*/  ISETP.NE.U32.AND P0, PT, R20, RZ, PT ;  /* 0x000000ff1400720c */ /* 0x004fc40003f05070 */
[----:B------:R-:W-:Y:S01]  /*09c0*/  SHF.R.U32.HI R5, RZ, R8, R5 ;  /* 0x00000008ff057219 */ /* 0x000fe20000011605 */
[----:B------:R-:W-:Y:S01]  /*09d0*/  FMUL R4, R4, UR4 ;  /* 0x0000000404047c20 */ /* 0x000fe20008400000 */
[----:B------:R-:W-:Y:S01]  /*09e0*/  ISETP.NE.AND.EX P0, PT, R21, RZ, PT, P0 ;  /* 0x000000ff1500720c */ /* 0x000fe20003f05300 */
[----:B------:R-:W1:Y:S01]  /*09f0*/  LDC R12, c[0x0][0x148] ;  /* 0x00005200ff0c7b82 */ /* 0x000e620000000800 */
[----:B---3--:R-:W-:-:S07]  /*0a00*/  IMAD R0, R3, R6, R2 ;  /* 0x0000000603007224 */ /* 0x008fce00078e0202 */
[----:B------:R-:W2:Y:S01]  /*0a10*/  LDC R16, c[0x0][0x600] ;  /* 0x00018000ff107b82 */ /* 0x000ea20000000800 */
[-CC-:B----4-:R-:W-:Y:S02]  /*0a20*/  SHF.R.U64 R22, R14, R10.reuse, R5.reuse ;  /* 0x0000000a0e167219 */ /* 0x190fe40000001205 */
[----:B------:R-:W-:Y:S01]  /*0a30*/  SHF.R.U32.HI R3, RZ, R10, R5 ;  /* 0x0000000aff037219 */ /* 0x000fe20000011605 */
[----:B------:R-:W-:Y:S01]  /*0a40*/  IMAD.MOV.U32 R5, RZ, RZ, 0x1 ;  /* 0x00000001ff057424 */ /* 0x000fe200078e00ff */
[----:B------:R3:W4:Y:S03]  /*0a50*/  F2I.U32.TRUNC.NTZ R10, R4 ;  /* 0x00000004000a7305 */ /* 0x000726000020f000 */
[----:B------:R-:W1:Y:S01]  /*0a60*/  LDC R15, c[0x0][0x648] ;  /* 0x00019200ff0f7b82 */ /* 0x000e620000000800 */
[-C--:B0-----:R-:W-:Y:S02]  /*0a70*/  SHF.L.U32 R2, R7, R18.reuse, RZ ;  /* 0x0000001207027219 */ /* 0x081fe400000006ff */
[----:B------:R-:W-:-:S02]  /*0a80*/  SHF.R.U64 R24, R22, R18, R3 ;  /* 0x0000001216187219 */ /* 0x000fc40000001203 */
[----:B------:R-:W-:Y:S02]  /*0a90*/  LOP3.LUT R9, RZ, R2, RZ, 0x33, !PT ;  /* 0x00000002ff097212 */ /* 0x000fe400078e33ff */
[-C--:B------:R-:W-:Y:S01]  /*0aa0*/  SHF.R.U32.HI R3, RZ, R18.reuse, R3 ;  /* 0x00000012ff037219 */ /* 0x080fe20000011603 */
[----:B------:R-:W0:Y:S01]  /*0ab0*/  LDC R17, c[0x0][0x638] ;  /* 0x00018e00ff117b82 */ /* 0x000e220000000800 */
[----:B------:R-:W-:Y:S01]  /*0ac0*/  SHF.L.U32 R8, R5, R18, RZ ;  /* 0x0000001205087219 */ /* 0x000fe200000006ff */
[----:B------:R-:W-:-:S06]  /*0ad0*/  IMAD.MOV.U32 R2, RZ, RZ, R24 ;  /* 0x000000ffff027224 */ /* 0x000fcc00078e0018 */
[----:B------:R-:W0:Y:S01]  /*0ae0*/  LDC R19, c[0x0][0x610] ;  /* 0x00018400ff137b82 */ /* 0x000e220000000800 */
[----:B---34-:R-:W-:Y:S05]  /*0af0*/  @!P0 BRA `(.L_x_6) ;  /* 0x0000000000288947 */ /* 0x018fea0003800000 */
[----:B------:R-:W3:Y:S02]  /*0b00*/  LDC R7, c[0x0][0x64c] ;  /* 0x00019300ff077b82 */ /* 0x000ee40000000800 */
[----:B---3--:R-:W-:-:S05]  /*0b10*/  IADD3 R7, P0, R24, R7, RZ ;  /* 0x0000000718077210 */ /* 0x008fca0007f1e0ff */
[----:B------:R-:W-:-:S04]  /*0b20*/  IMAD.X R13, RZ, RZ, R3, P0 ;  /* 0x000000ffff0d7224 */ /* 0x000fc800000e0603 */
[----:B------:R-:W-:-:S04]  /*0b30*/  IMAD.WIDE.U32 R2, R13, R20, RZ ;  /* 0x000000140d027225 */ /* 0x000fc800078e00ff */
[----:B------:R-:W-:-:S04]  /*0b40*/  IMAD.WIDE.U32 R4, P0, R7, R21, R2 ;  /* 0x0000001507047225 */ /* 0x000fc80007800002 */
[----:B------:R-:W-:-:S04]  /*0b50*/  IMAD.WIDE.U32 R2, R7, R20, RZ ;  /* 0x0000001407027225 */ /* 0x000fc800078e00ff */
[----:B------:R-:W-:Y:S01]  /*0b60*/  IMAD.X R7, RZ, RZ, RZ, P0 ;  /* 0x000000ffff077224 */ /* 0x000fe200000e06ff */
[----:B------:R-:W-:Y:S01]  /*0b70*/  IADD3 RZ, P0, R3, R4, RZ ;  /* 0x0000000403ff7210 */ /* 0x000fe20007f1e0ff */
[----:B------:R-:W-:-:S04]  /*0b80*/  IMAD.MOV.U32 R6, RZ, RZ, R5 ;  /* 0x000000ffff067224 */ /* 0x000fc800078e0005 */
[----:B------:R-:W-:-:S08]  /*0b90*/  IMAD.WIDE.U32.X R2, R13, R21, R6, P0 ;  /* 0x000000150d027225 */ /* 0x000fd000000e0406 */
.L_x_6:
[----:B-1----:R-:W-:Y:S01]  /*0ba0*/  SHF.R.U64 R2, R2, R15, R3 ;  /* 0x0000000f02027219 */ /* 0x002fe20000001203 */
[----:B--2---:R-:W-:Y:S01]  /*0bb0*/  VIADD R3, R16, 0xffffffff ;  /* 0xffffffff10037836 */ /* 0x004fe20000000000 */
[----:B------:R-:W-:Y:S01]  /*0bc0*/  LOP3.LUT R9, R22, R9, RZ, 0xc0, !PT ;  /* 0x0000000916097212 */ /* 0x000fe200078ec0ff */
[----:B------:R-:W-:Y:S02]  /*0bd0*/  IMAD.MOV R10, RZ, RZ, -R10 ;  /* 0x000000ffff0a7224 */ /* 0x000fe400078e0a0a */
[----:B------:R-:W-:Y:S01]  /*0be0*/  IMAD.MOV R4, RZ, RZ, -R2 ;  /* 0x000000ffff047224 */ /* 0x000fe200078e0a02 */
[----:B------:R-:W-:Y:S01]  /*0bf0*/  LOP3.LUT R14, R14, R3, RZ, 0xc0, !PT ;  /* 0x000000030e0e7212 */ /* 0x000fe200078ec0ff */
[----:B------:R-:W-:Y:S02]  /*0c00*/  @P4 IMAD R0, R12, R10, R11 ;  /* 0x0000000a0c004224 */ /* 0x000fe400078e020b */
[----:B------:R-:W-:Y:S02]  /*0c10*/  IMAD R9, R8, R2, R9 ;  /* 0x0000000208097224 */ /* 0x000fe400078e0209 */
[----:B0-----:R-:W-:-:S02]  /*0c20*/  IMAD R3, R4, R17, R24 ;  /* 0x0000001104037224 */ /* 0x001fc400078e0218 */
[----:B------:R-:W-:Y:S01]  /*0c30*/  IMAD R2, R9, R19, R0 ;  /* 0x0000001309027224 */ /* 0x000fe200078e0200 */
[----:B------:R-:W-:Y:S01]  /*0c40*/  MOV R0, 0x1 ;  /* 0x0000000100007802 */ /* 0x000fe20000000f00 */
[----:B------:R-:W-:-:S05]  /*0c50*/  IMAD R3, R3, R16, R14 ;  /* 0x0000001003037224 */ /* 0x000fca00078e020e */
[----:B------:R-:W-:Y:S02]  /*0c60*/  SEL R4, R3, R2, !P4 ;  /* 0x0000000203047207 */ /* 0x000fe40006000000 */
[----:B------:R-:W-:-:S03]  /*0c70*/  SEL R2, R2, R3, !P4 ;  /* 0x0000000302027207 */ /* 0x000fc60006000000 */
[----:B------:R0:W-:Y:S04]  /*0c80*/  STL [R1+0xc60], R4 ;  /* 0x000c600401007387 */ /* 0x0001e80000100800 */
[----:B------:R0:W-:Y:S02]  /*0c90*/  STL [R1+0xc5c], R2 ;  /* 0x000c5c0201007387 */ /* 0x0001e40000100800 */
.L_x_4:
[----:B------:R-:W-:-:S08]  /*0ca0*/  NOP ;  /* 0x0000000000007918 */ /* 0x000fd00000000000 */
[----:B------:R-:W1:Y:S02]  /*0cb0*/  USETMAXREG.TRY_ALLOC.CTAPOOL UP0, 0xf0 ;  /* 0x000000f0000079c8 */ /* 0x000e640008000600 */
[----:B-1----:R-:W-:-:S13]  /*0cc0*/  PLOP3.LUT P0, PT, PT, PT, UP0, 0x80, 0x0 ;  /* 0x000000000000781c */ /* 0x002fda0003f0f008 */
[----:B------:R-:W-:Y:S05]  /*0cd0*/  @!P0 BRA `(.L_x_4) ;  /* 0xfffffffc00f08947 */ /* 0x000fea000383ffff */
[----:B------:R-:W-:Y:S01]  /*0ce0*/  ULDC.64 UR4, c[0x0][0x598] ;  /* 0x0001660000047ab9 */ /* 0x000fe20000000a00 */
[----:B------:R-:W-:Y:S01]  /*0cf0*/  ULDC.64 UR18, c[0x0][0x208] ;  /* 0x0000820000127ab9 */ /* 0x000fe20000000a00 */
[----:B------:R-:W-:-:S04]  /*0d00*/  ISETP.NE.U32.AND P0, PT, RZ, UR4, PT ;  /* 0x00000004ff007c0c */ /* 0x000fc8000bf05070 */
[----:B------:R-:W-:-:S13]  /*0d10*/  ISETP.NE.AND.EX P0, PT, RZ, UR5, PT, P0 ;  /* 0x00000005ff007c0c */ /* 0x000fda000bf05300 */
[----:B------:R-:W-:Y:S05]  /*0d20*/  @!P0 BRA `(.L_x_7) ;  /* 0x0000000000208947 */ /* 0x000fea0003800000 */
[----:B0-----:R-:W0:Y:S02]  /*0d30*/  LDC.64 R2, c[0x0][0x598] ;  /* 0x00016600ff027b82 */ /* 0x001e240000000a00 */
[----:B0-----:R-:W2:Y:S02]  /*0d40*/  LDG.E.64 R2, desc[UR18][R2.64] ;  /* 0x0000001202027981 */ /* 0x001ea4000c1e1b00 */
[----:B--2---:R-:W-:-:S04]  /*0d50*/  ISETP.NE.U32.AND P0, PT, R2, RZ, PT ;  /* 0x000000ff0200720c */ /* 0x004fc80003f05070 */
[----:B------:R-:W-:-:S13]  /*0d60*/  ISETP.NE.AND.EX P0, PT, R3, RZ, PT, P0 ;  /* 0x000000ff0300720c */ /* 0x000fda0003f05300 */
[----:B------:R-:W-:Y:S05]  /*0d70*/  @!P0 BRA `(.L_x_7) ;  /* 0x00000000000c8947 */ /* 0x000fea0003800000 */
[----:B------:R-:W2:Y:S02]  /*0d80*/  LD.E R2, desc[UR18][R2.64] ;  /* 0x0000001202027980 */ /* 0x000ea4000c101900 */
[----:B--2---:R-:W-:Y:S01]  /*0d90*/  R2UR UR17, R2 ;  /* 0x00000000021172ca */ /* 0x004fe200000e0000 */
[----:B------:R-:W-:-:S14]  /*0da0*/  BRA `(.L_x_8) ;  /* 0x0000000000247947 */ /* 0x000fdc0003800000 */
.L_x_7:
[----:B------:R-:W-:Y:S02]  /*0db0*/  ULDC.64 UR4, c[0x0][0x588] ;  /* 0x0001620000047ab9 */ /* 0x000fe40000000a00 */
[----:B------:R-:W-:-:S04]  /*0dc0*/  ISETP.NE.U32.AND P0, PT, RZ, UR4, PT ;  /* 0x00000004ff007c0c */ /* 0x000fc8000bf05070 */
[----:B------:R-:W-:-:S13]  /*0dd0*/  ISETP.NE.AND.EX P0, PT, RZ, UR5, PT, P0 ;  /* 0x00000005ff007c0c */ /* 0x000fda000bf05300 */
[----:B------:R-:W-:Y:S05]  /*0de0*/  @!P0 BRA `(.L_x_9) ;  /* 0x0000000000108947 */ /* 0x000fea0003800000 */
[----:B0-----:R-:W0:Y:S02]  /*0df0*/  LDC.64 R2, c[0x0][0x588] ;  /* 0x00016200ff027b82 */ /* 0x001e240000000a00 */
[----:B0-----:R-:W2:Y:S02]  /*0e00*/  LDG.E R2, desc[UR18][R2.64] ;  /* 0x0000001202027981 */ /* 0x001ea4000c1e1900 */
[----:B--2---:R-:W-:Y:S01]  /*0e10*/  R2UR UR17, R2 ;  /* 0x00000000021172ca */ /* 0x004fe200000e0000 */
[----:B------:R-:W-:-:S14]  /*0e20*/  BRA `(.L_x_8) ;  /* 0x0000000000047947 */ /* 0x000fdc0003800000 */
.L_x_9:
[----:B------:R-:W-:-:S05]  /*0e30*/  ULDC UR17, c[0x0][0x580] ;  /* 0x0001600000117ab9 */ /* 0x000fca0000000800 */
.L_x_8:
[----:B------:R-:W-:Y:S02]  /*0e40*/  ULDC.64 UR4, c[0x0][0x5a0] ;  /* 0x0001680000047ab9 */ /* 0x000fe40000000a00 */
        /* <DEDUP_REMOVED lines=11> */
.L_x_10:
        /* <DEDUP_REMOVED lines=8> */
.L_x_12:
[----:B------:R-:W-:-:S05]  /*0f80*/  ULDC UR24, c[0x0][0x584] ;  /* 0x0001610000187ab9 */ /* 0x000fca0000000800 */
.L_x_11:
[----:B------:R-:W-:-:S13]  /*0f90*/  LOP3.LUT P0, RZ, R0, 0xff, RZ, 0xc0, !PT ;  /* 0x000000ff00ff7812 */ /* 0x000fda000780c0ff */
[----:B------:R-:W-:Y:S05]  /*0fa0*/  @!P0 EXIT ;  /* 0x000000000000894d */ /* 0x000fea0003800000 */
[----:B------:R-:W-:Y:S01]  /*0fb0*/  ULDC UR4, c[0x0][0x28c] ;  /* 0x0000a30000047ab9 */ /* 0x000fe20000000800 */
[----:B------:R-:W-:Y:S02]  /*0fc0*/  ULOP3.LUT UR25, UR13, 0x1, URZ, 0xfc, !UPT ;  /* 0x000000010d197892 */ /* 0x000fe4000f8efc3f */
[----:B------:R-:W-:-:S04]  /*0fd0*/  UIADD3 UR4, UR4, 0x3f, URZ ;  /* 0x0000003f04047890 */ /* 0x000fc8000fffe03f */
[----:B------:R-:W-:-:S04]  /*0fe0*/  USHF.R.S32.HI UR5, URZ, 0x1f, UR4 ;  /* 0x0000001f3f057899 */ /* 0x000fc80008011404 */
[----:B------:R-:W-:-:S03]  /*0ff0*/  ULEA.HI UR5, UR5, UR4, URZ, 0x6 ;  /* 0x0000000405057291 */ /* 0x000fc6000f8f303f */
[----:B------:R-:W-:Y:S01]  /*1000*/  UMOV UR4, URZ ;  /* 0x0000003f00047c82 */ /* 0x000fe20008000000 */
[----:B------:R-:W-:-:S03]  /*1010*/  USHF.R.S32.HI UR14, URZ, 0x6, UR5 ;  /* 0x000000063f0e7899 */ /* 0x000fc60008011405 */
[----:B------:R-:W-:-:S09]  /*1020*/  UMOV UR5, URZ ;  /* 0x0000003f00057c82 */ /* 0x000fd20008000000 */
.L_x_1061:
[----:B------:R-:W-:Y:S01]  /*1030*/  STL [R1+0xc50], RZ ;  /* 0x000c50ff01007387 */ /* 0x000fe20000100800 */
[----:B-1----:R-:W1:Y:S01]  /*1040*/  S2UR UR11, SR_CgaCtaId ;  /* 0x00000000000b79c3 */ /* 0x002e620000008800 */
[----:B------:R-:W-:Y:S01]  /*1050*/  UMOV UR16, 0x400 ;  /* 0x0000040000107882 */ /* 0x000fe20000000000 */
[----:B------:R-:W-:Y:S01]  /*1060*/  UMOV UR6, URZ ;  /* 0x0000003f00067c82 */ /* 0x000fe20008000000 */
[----:B------:R-:W-:Y:S01]  /*1070*/  STL [R1+0xc4c], RZ ;  /* 0x000c4cff01007387 */ /* 0x000fe20000100800 */
[----:B------:R-:W-:Y:S01]  /*1080*/  UMOV UR7, URZ ;  /* 0x0000003f00077c82 */ /* 0x000fe20008000000 */
[----:B------:R-:W-:Y:S01]  /*1090*/  UMOV UR8, URZ ;  /* 0x0000003f00087c82 */ /* 0x000fe20008000000 */
[----:B------:R-:W-:Y:S01]  /*10a0*/  UMOV UR26, UR5 ;  /* 0x00000005001a7c82 */ /* 0x000fe20008000000 */
[----:B------:R-:W-:Y:S01]  /*10b0*/  STL [R1+0xc48], RZ ;  /* 0x000c48ff01007387 */ /* 0x000fe20000100800 */
[----:B0-----:R-:W0:Y:S01]  /*10c0*/  LDC R2, c[0x0][0x28c] ;  /* 0x0000a300ff027b82 */ /* 0x001e220000000800 */
[----:B------:R-:W-:-:S02]  /*10d0*/  CS2R R236, SRZ ;  /* 0x0000000000ec7805 */ /* 0x000fc4000001ff00 */
[----:B------:R-:W-:Y:S01]  /*10e0*/  CS2R R234, SRZ ;  /* 0x0000000000ea7805 */ /* 0x000fe2000001ff00 */
[----:B------:R-:W-:Y:S01]  /*10f0*/  STL [R1+0xc44], RZ ;  /* 0x000c44ff01007387 */ /* 0x000fe20000100800 */
[----:B------:R-:W-:Y:S02]  /*1100*/  CS2R R232, SRZ ;  /* 0x0000000000e87805 */ /* 0x000fe4000001ff00 */
[----:B------:R-:W-:Y:S02]  /*1110*/  CS2R R230, SRZ ;  /* 0x0000000000e67805 */ /* 0x000fe4000001ff00 */
[----:B------:R-:W-:Y:S01]  /*1120*/  CS2R R228, SRZ ;  /* 0x0000000000e47805 */ /* 0x000fe2000001ff00 */
[----:B------:R-:W-:Y:S01]  /*1130*/  STL [R1+0xc40], RZ ;  /* 0x000c40ff01007387 */ /* 0x000fe20000100800 */
[----:B------:R-:W-:Y:S02]  /*1140*/  CS2R R226, SRZ ;  /* 0x0000000000e27805 */ /* 0x000fe4000001ff00 */
[----:B------:R-:W-:-:S02]  /*1150*/  CS2R R224, SRZ ;  /* 0x0000000000e07805 */ /* 0x000fc4000001ff00 */
[----:B------:R-:W-:Y:S01]  /*1160*/  CS2R R222, SRZ ;  /* 0x0000000000de7805 */ /* 0x000fe2000001ff00 */
[----:B------:R-:W-:Y:S01]  /*1170*/  STL [R1+0xc3c], RZ ;  /* 0x000c3cff01007387 */ /* 0x000fe20000100800 */
[----:B------:R-:W-:Y:S02]  /*1180*/  CS2R R220, SRZ ;  /* 0x0000000000dc7805 */ /* 0x000fe4000001ff00 */
[----:B------:R-:W-:Y:S02]  /*1190*/  CS2R R218, SRZ ;  /* 0x0000000000da7805 */ /* 0x000fe4000001ff00 */
[----:B------:R-:W-:Y:S01]  /*11a0*/  CS2R R216, SRZ ;  /* 0x0000000000d87805 */ /* 0x000fe2000001ff00 */
[----:B------:R-:W-:Y:S01]  /*11b0*/  STL [R1+0xc38], RZ ;  /* 0x000c38ff01007387 */ /* 0x000fe20000100800 */
[----:B-1----:R-:W-:Y:S01]  /*11c0*/  ULEA UR16, UR11, UR16, 0x18 ;  /* 0x000000100b107291 */ /* 0x002fe2000f8ec03f */
[----:B------:R-:W-:Y:S02]  /*11d0*/  CS2R R214, SRZ ;  /* 0x0000000000d67805 */ /* 0x000fe4000001ff00 */
[----:B------:R-:W-:Y:S01]  /*11e0*/  CS2R R212, SRZ ;  /* 0x0000000000d47805 */ /* 0x000fe2000001ff00 */
[----:B------:R-:W-:Y:S01]  /*11f0*/  STL [R1+0xc34], RZ ;  /* 0x000c34ff01007387 */ /* 0x000fe20000100800 */
[----:B------:R-:W-:-:S02]  /*1200*/  CS2R R210, SRZ ;  /* 0x0000000000d27805 */ /* 0x000fc4000001ff00 */
[----:B------:R-:W-:Y:S02]  /*1210*/  CS2R R208, SRZ ;  /* 0x0000000000d07805 */ /* 0x000fe4000001ff00 */
[----:B------:R-:W-:Y:S01]  /*1220*/  CS2R R206, SRZ ;  /* 0x0000000000ce7805 */ /* 0x000fe2000001ff00 */
[----:B------:R-:W-:Y:S01]  /*1230*/  STL [R1+0xc30], RZ ;  /* 0x000c30ff01007387 */ /* 0x000fe20000100800 */
[----:B0-----:R-:W-:Y:S02]  /*1240*/  ISETP.GE.AND P0, PT, R2, 0x1, PT ;  /* 0x000000010200780c */ /* 0x001fe40003f06270 */
[----:B------:R-:W-:Y:S02]  /*1250*/  CS2R R204, SRZ ;  /* 0x0000000000cc7805 */ /* 0x000fe4000001ff00 */
[----:B------:R-:W-:Y:S01]  /*1260*/  CS2R R202, SRZ ;  /* 0x0000000000ca7805 */ /* 0x000fe2000001ff00 */
[----:B------:R-:W-:Y:S01]  /*1270*/  STL [R1+0xc2c], RZ ;  /* 0x000c2cff01007387 */ /* 0x000fe20000100800 */
[----:B------:R-:W-:-:S02]  /*1280*/  CS2R R200, SRZ ;  /* 0x0000000000c87805 */ /* 0x000fc4000001ff00 */
[----:B------:R-:W-:Y:S02]  /*1290*/  CS2R R198, SRZ ;  /* 0x0000000000c67805 */ /* 0x000fe4000001ff00 */
[----:B------:R-:W-:Y:S01]  /*12a0*/  CS2R R196, SRZ ;  /* 0x0000000000c47805 */ /* 0x000fe2000001ff00 */
[----:B------:R-:W-:Y:S01]  /*12b0*/  STL [R1+0xc28], RZ ;  /* 0x000c28ff01007387 */ /* 0x000fe20000100800 */
[----:B------:R-:W-:Y:S02]  /*12c0*/  CS2R R194, SRZ ;  /* 0x0000000000c27805 */ /* 0x000fe4000001ff00 */
        /* <DEDUP_REMOVED lines=39> */
[----:B---3--:R-:W-:Y:S02]  /*1540*/  CS2R R6, SRZ ;  /* 0x0000000000067805 */ /* 0x008fe4000001ff00 */
[----:B------:R-:W-:Y:S01]  /*1550*/  CS2R R4, SRZ ;  /* 0x0000000000047805 */ /* 0x000fe2000001ff00 */
[----:B------:R-:W-:Y:S01]  /*1560*/  IMAD.MOV.U32 R3, RZ, RZ, RZ ;  /* 0x000000ffff037224 */ /* 0x000fe200078e00ff */
        /* <DEDUP_REMOVED lines=85> */
[----:B------:R-:W-:-:S03]  /*1ac0*/  CS2R R150, SRZ ;  /* 0x0000000000967805 */ /* 0x000fc6000001ff00 */
[----:B------:R-:W-:Y:S04]  /*1ad0*/  STL [R1+0xba4], RZ ;  /* 0x000ba4ff01007387 */ /* 0x000fe80000100800 */
        /* <DEDUP_REMOVED lines=617> */
[----:B------:R-:W-:Y:S04]  /*4170*/  STL [R1], RZ ;  /* 0x000000ff01007387 */ /* 0x000fe80000100800 */
        /* <DEDUP_REMOVED lines=39> */
[----:B------:R-:W-:Y:S01]  /*43f0*/  STL [R1+0xa0], RZ ;  /* 0x0000a0ff01007387 */ /* 0x000fe20000100800 */
[----:B------:R-:W0:Y:S03]  /*4400*/  S2R R0, SR_TID.X ;  /* 0x0000000000007919 */ /* 0x000e260000002100 */
        /* <DEDUP_REMOVED lines=8> */
[----:B0-----:R-:W-:-:S03]  /*4490*/  LOP3.LUT R0, R0, 0x80, RZ, 0xc0, !PT ;  /* 0x0000008000007812 */ /* 0x001fc600078ec0ff */
[----:B------:R-:W-:Y:S01]  /*44a0*/  STL [R1+0xc4], RZ ;  /* 0x0000c4ff01007387 */ /* 0x000fe20000100800 */
[----:B------:R-:W-:-:S03]  /*44b0*/  SHF.R.U32.HI R0, RZ, 0x7, R0 ;  /* 0x00000007ff007819 */ /* 0x000fc60000011600 */
        /* <DEDUP_REMOVED lines=33> */
[----:B------:R-:W0:Y:S04]  /*46d0*/  SHFL.IDX PT, R0, R0, RZ, 0x1f ;  /* 0x00001fff00007589 */ /* 0x000e2800000e0000 */
[----:B------:R1:W-:Y:S04]  /*46e0*/  STL [R1+0x14c], RZ ;  /* 0x00014cff01007387 */ /* 0x0003e80000100800 */
[----:B------:R1:W-:Y:S04]  /*46f0*/  STL [R1+0x150], RZ ;  /* 0x000150ff01007387 */ /* 0x0003e80000100800 */
[----:B------:R1:W-:Y:S04]  /*4700*/  STL [R1+0x154], RZ ;  /* 0x000154ff01007387 */ /* 0x0003e80000100800 */
[----:B------:R1:W-:Y:S04]  /*4710*/  STL [R1+0x158], RZ ;  /* 0x000158ff01007387 */ /* 0x0003e80000100800 */
[----:B------:R1:W-:Y:S04]  /*4720*/  STL [R1+0x15c], RZ ;  /* 0x00015cff01007387 */ /* 0x0003e80000100800 */
[----:B------:R1:W-:Y:S01]  /*4730*/  STL [R1+0x160], RZ ;  /* 0x000160ff01007387 */ /* 0x0003e20000100800 */
[----:B0-----:R-:W-:Y:S01]  /*4740*/  R2UR UR9, R0 ;  /* 0x00000000000972ca */ /* 0x001fe200000e0000 */
[----:B------:R-:W-:-:S02]  /*4750*/  IMAD.U32 R0, RZ, RZ, UR4 ;  /* 0x00000004ff007e24 */ /* 0x000fc4000f8e00ff */
[----:B------:R1:W-:Y:S04]  /*4760*/  STL [R1+0x164], RZ ;  /* 0x000164ff01007387 */ /* 0x0003e80000100800 */
[----:B------:R1:W-:Y:S04]  /*4770*/  STL [R1+0x168], RZ ;  /* 0x000168ff01007387 */ /* 0x0003e80000100800 */
[----:B------:R1:W-:Y:S02]  /*4780*/  STL [R1+0x16c], RZ ;  /* 0x00016cff01007387 */ /* 0x0003e40000100800 */
[----:B------:R-:W-:-:S02]  /*4790*/  ULEA.HI UR10, UR9, UR9, URZ, 0x1 ;  /* 0x00000009090a7291 */ /* 0x000fc4000f8f083f */
[----:B------:R1:W-:Y:S02]  /*47a0*/  STL [R1+0x170], RZ ;  /* 0x000170ff01007387 */ /* 0x0003e40000100800 */
[----:B------:R-:W-:Y:S02]  /*47b0*/  ULOP3.LUT UR10, UR10, 0xffffe, URZ, 0xc0, !UPT ;  /* 0x000ffffe0a0a7892 */ /* 0x000fe4000f8ec03f */
[----:B------:R1:W-:Y:S02]  /*47c0*/  STL [R1+0x174], RZ ;  /* 0x000174ff01007387 */ /* 0x0003e40000100800 */
[----:B------:R-:W-:Y:S02]  /*47d0*/  UIADD3 UR10, UR9, -UR10, URZ ;  /* 0x8000000a090a7290 */ /* 0x000fe4000fffe03f */
[----:B------:R1:W-:Y:S02]  /*47e0*/  STL [R1+0x178], RZ ;  /* 0x000178ff01007387 */ /* 0x0003e40000100800 */
[----:B------:R-:W-:-:S02]  /*47f0*/  ULEA UR10, UR10, UR16, 0xc ;  /* 0x000000100a0a7291 */ /* 0x000fc4000f8e603f */
[----:B------:R1:W-:Y:S02]  /*4800*/  STL [R1+0x17c], RZ ;  /* 0x00017cff01007387 */ /* 0x0003e40000100800 */
[----:B------:R-:W-:Y:S02]  /*4810*/  UIADD3 UR10, UR10, 0x100, URZ ;  /* 0x000001000a0a7890 */ /* 0x000fe4000fffe03f */
[----:B------:R1:W-:Y:S02]  /*4820*/  STL [R1+0x180], RZ ;  /* 0x000180ff01007387 */ /* 0x0003e40000100800 */
[----:B------:R-:W-:Y:S02]  /*4830*/  USHF.R.U32.HI UR10, URZ, 0x4, UR10 ;  /* 0x000000043f0a7899 */ /* 0x000fe4000801160a */
[----:B------:R1:W-:Y:S02]  /*4840*/  STL [R1+0x184], RZ ;  /* 0x000184ff01007387 */ /* 0x0003e40000100800 */
[----:B------:R-:W-:-:S02]  /*4850*/  ULOP3.LUT UR15, UR10, 0x3fff, URZ, 0xc0, !UPT ;  /* 0x00003fff0a0f7892 */ /* 0x000fc4000f8ec03f */
[----:B------:R1:W-:Y:S04]  /*4860*/  STL [R1+0x188], RZ ;  /* 0x000188ff01007387 */ /* 0x0003e80000100800 */
        /* <DEDUP_REMOVED lines=28> */
[----:B------:R1:W-:Y:S01]  /*4a30*/  STL [R1+0x1fc], RZ ;  /* 0x0001fcff01007387 */ /* 0x0003e20000100800 */
[----:B------:R-:W-:Y:S05]  /*4a40*/  @!P0 BRA `(.L_x_13) ;  /* 0x000000b400508947 */ /* 0x000fea0003800000 */
[----:B------:R-:W-:-:S06]  /*4a50*/  UISETP.NE.AND UP0, UPT, UR25, 0x3, UPT ;  /* 0x000000031900788c */ /* 0x000fcc000bf05270 */
[----:B------:R-:W-:-:S13]  /*4a60*/  PLOP3.LUT P1, PT, PT, PT, UP0, 0x80, 0x0 ;  /* 0x000000000000781c */ /* 0x000fda0003f2f008 */
[----:B------:R-:W-:Y:S05]  /*4a70*/  @!P1 BRA `(.L_x_14) ;  /* 0x0000000000049947 */ /* 0x000fea0003800000 */
[----:B------:R-:W-:Y:S01]  /*4a80*/  BPT.TRAP 0x1 ;  /* 0x000000040000795c */ /* 0x000fe20000300000 */
.L_x_14:
[----:B------:R-:W-:Y:S01]  /*4a90*/  ULEA UR7, UR5, UR16, 0x3 ;  /* 0x0000001005077291 */ /* 0x000fe2000f8e183f */
[----:B------:R-:W-:-:S05]  /*4aa0*/  IMAD.U32 R0, RZ, RZ, UR4 ;  /* 0x00000004ff007e24 */ /* 0x000fca000f8e00ff */
[----:B------:R-:W-:-:S04]  /*4ab0*/  SHF.L.U32 R0, R0, 0x1f, RZ ;  /* 0x0000001f00007819 */ /* 0x000fc800000006ff */
[----:B------:R0:W2:Y:S01]  /*4ac0*/  SYNCS.PHASECHK.TRANS64.TRYWAIT P0, [UR7], R0 ;  /* 0x00000000ff0075a7 */ /* 0x0000a20008000147 */
[----:B------:R-:W-:Y:S05]  /*4ad0*/  @!P1 BRA `(.L_x_15) ;  /* 0x0000000000049947 */ /* 0x000fea0003800000 */
[----:B------:R-:W-:Y:S01]  /*4ae0*/  BPT.TRAP 0x1 ;  /* 0x000000040000795c */ /* 0x000fe20000300000 */
.L_x_15:
[----:B------:R3:W-:Y:S01]  /*4af0*/  STL [R1+0xc50], RZ ;  /* 0x000c50ff01007387 */ /* 0x0007e20000100800 */
[----:B------:R-:W-:Y:S01]  /*4b00*/  UMOV UR6, 0x2 ;  /* 0x0000000200067882 */ /* 0x000fe20000000000 */
[----:B--2---:R-:W-:Y:S05]  /*4b10*/  @P0 BRA `(.L_x_16) ;  /* 0x0000000000080947 */ /* 0x004fea0003800000 */
[----:B------:R-:W2:Y:S02]  /*4b20*/  SYNCS.PHASECHK.TRANS64.TRYWAIT P0, [UR7], R0 ;  /* 0x00000000ff0075a7 */ /* 0x000ea40008000147 */
[----:B--2---:R-:W-:Y:S05]  /*4b30*/  @!P0 BRA `(.L_x_17) ;  /* 0x0000049000d88947 */ /* 0x004fea0003800000 */
.L_x_16:
[----:B------:R-:W-:Y:S01]  /*4b40*/  UIADD3 UR7, UR16, 0x10100, URZ ;  /* 0x0001010010077890 */ /* 0x000fe2000fffe03f */
[----:B------:R-:W-:Y:S01]  /*4b50*/  WARPGROUP.ARRIVE ;  /* 0x00000000000079c5 */ /* 0x000fe20000000000 */
[----:B------:R-:W-:Y:S01]  /*4b60*/  ULOP3.LUT UR8, UR15, 0x10000, URZ, 0xfc, !UPT ;  /* 0x000100000f087892 */ /* 0x000fe2000f8efc3f */
[----:B------:R-:W-:Y:S01]  /*4b70*/  STL [R1+0xc4c], RZ ;  /* 0x000c4cff01007387 */ /* 0x000fe20000100800 */
[----:B------:R-:W-:Y:S01]  /*4b80*/  USHF.R.U32.HI UR7, URZ, 0x4, UR7 ;  /* 0x000000043f077899 */ /* 0x000fe20008011607 */
[----:B------:R-:W-:Y:S01]  /*4b90*/  UMOV UR9, 0x80000020 ;  /* 0x8000002000097882 */ /* 0x000fe20000000000 */
[----:B------:R-:W-:Y:S02]  /*4ba0*/  UMOV UR11, 0x80000020 ;  /* 0x80000020000b7882 */ /* 0x000fe40000000000 */
[----:B------:R-:W-:Y:S01]  /*4bb0*/  ULOP3.LUT UR7, UR7, 0x3fff, URZ, 0xc0, !UPT ;  /* 0x00003fff07077892 */ /* 0x000fe2000f8ec03f */
[----:B------:R-:W-:Y:S01]  /*4bc0*/  STL [R1+0xc48], RZ ;  /* 0x000c48ff01007387 */ /* 0x000fe20000100800 */
[----:B------:R-:W-:Y:S01]  /*4bd0*/  UMOV UR21, UR9 ;  /* 0x0000000900157c82 */ /* 0x000fe20008000000 */
[----:B------:R-:W-:Y:S01]  /*4be0*/  UMOV UR23, 0x80000020 ;  /* 0x8000002000177882 */ /* 0x000fe20000000000 */
[----:B------:R-:W-:Y:S01]  /*4bf0*/  ULOP3.LUT UR26, UR7, 0x10000, URZ, 0xfc, !UPT ;  /* 0x00010000071a7892 */ /* 0x000fe2000f8efc3f */
[----:B------:R-:W-:Y:S01]  /*4c00*/  STL [R1+0xc44], RZ ;  /* 0x000c44ff01007387 */ /* 0x000fe20000100800 */
[----:B------:R-:W-:-:S02]  /*4c10*/  ULEA UR7, UR5, UR8, 0xa ;  /* 0x0000000805077291 */ /* 0x000fc4000f8e503f */
[----:B------:R-:W-:Y:S01]  /*4c20*/  ULEA UR26, UR5, UR26, 0xb ;  /* 0x0000001a051a7291 */ /* 0x000fe2000f8e583f */
[----:B------:R-:W-:Y:S03]  /*4c30*/  STL [R1+0xc40], RZ ;  /* 0x000c40ff01007387 */ /* 0x000fe60000100800 */
[----:B------:R-:W-:Y:S01]  /*4c40*/  UIADD3 UR22, UR26, 0x400, URZ ;  /* 0x000004001a167890 */ /* 0x000fe2000fffe03f */
[----:B------:R-:W-:Y:S01]  /*4c50*/  STL [R1+0xc3c], RZ ;  /* 0x000c3cff01007387 */ /* 0x000fe20000100800 */
[----:B------:R-:W-:Y:S01]  /*4c60*/  UMOV UR8, UR7 ;  /* 0x0000000700087c82 */ /* 0x000fe20008000000 */
[----:B------:R-:W-:Y:S01]  /*4c70*/  UMOV UR10, UR26 ;  /* 0x0000001a000a7c82 */ /* 0x000fe20008000000 */
[----:B------:R-:W-:Y:S01]  /*4c80*/  UMOV UR20, UR8 ;  /* 0x0000000800147c82 */ /* 0x000fe20008000000 */
[----:B------:R-:W-:Y:S01]  /*4c90*/  QGMMA.64x256x32.F32.E4M3.E4M3 R4, gdesc[UR8], RZ, !UPT, gsb0 ;  /* 0x03e00000080479f3 */ /* 0x000fe2000c0008ff */
[----:B------:R-:W-:Y:S01]  /*4ca0*/  STL [R1+0xc38], RZ ;  /* 0x000c38ff01007387 */ /* 0x000fe20000100800 */
[----:B------:R-:W-:-:S03]  /*4cb0*/  UIADD3 UR8, UR7, 0x2, URZ ;  /* 0x0000000207087890 */ /* 0x000fc6000fffe03f */
        /* <DEDUP_REMOVED lines=65> */
[----:B------:R-:W-:-:S02]  /*50d0*/  WARPGROUP.DEPBAR.LE gsb0, 0x0 ;  /* 0x00008000000079c5 */ /* 0x000fc40000010000 */
[----:B------:R-:W-:Y:S01]  /*50e0*/  IMAD.MOV.U32 R2, RZ, RZ, R130 ;  /* 0x000000ffff027224 */ /* 0x000fe200078e0082 */
[----:B------:R-:W-:Y:S01]  /*50f0*/  STL [R1+0xb30], RZ ;  /* 0x000b30ff01007387 */ /* 0x000fe20000100800 */
[----:B0-2---:R-:W-:-:S03]  /*5100*/  IMAD.MOV.U32 R0, RZ, RZ, R131 ;  /* 0x000000ffff007224 */ /* 0x005fc600078e0083 */
        /* <DEDUP_REMOVED lines=74> */
[----:B------:R-:W-:Y:S04]  /*55b0*/  STL.64 [R1+0x400], R4 ;  /* 0x0004000401007387 */ /* 0x000fe80000100a00 */
        /* <DEDUP_REMOVED lines=61> */
[----:B------:R0:W-:Y:S04]  /*5990*/  STL.64 [R1+0x5f0], R128 ;  /* 0x0005f08001007387 */ /* 0x0001e80000100a00 */
[----:B------:R-:W-:Y:S04]  /*59a0*/  STL [R1+0xa04], RZ ;  /* 0x000a04ff01007387 */ /* 0x000fe80000100800 */
[----:B------:R-:W-:Y:S01]  /*59b0*/  STL [R1+0xa00], RZ ;  /* 0x000a00ff01007387 */ /* 0x000fe20000100800 */
[----:B0-----:R-:W-:-:S03]  /*59c0*/  WARPGROUP.ARRIVE ;  /* 0x00000000000079c5 */ /* 0x001fc60000000000 */
[----:B------:R-:W-:Y:S04]  /*59d0*/  STL [R1+0x9fc], RZ ;  /* 0x0009fcff01007387 */ /* 0x000fe80000100800 */
[----:B------:R-:W-:Y:S01]  /*59e0*/  STL [R1+0x9f8], RZ ;  /* 0x0009f8ff01007387 */ /* 0x000fe20000100800 */
[----:B------:R-:W-:Y:S01]  /*59f0*/  QGMMA.64x256x32.F32.E4M3.E4M3 R24, gdesc[UR20], RZ, !UPT, gsb0 ;  /* 0x03e00000141879f3 */ /* 0x000fe2000c0008ff */
[----:B------:R-:W-:Y:S02]  /*5a00*/  UIADD3 UR20, UR7, 0x200, URZ ;  /* 0x0000020007147890 */ /* 0x000fe4000fffe03f */
[----:B------:R-:W-:Y:S01]  /*5a10*/  STL [R1+0x9f4], RZ ;  /* 0x0009f4ff01007387 */ /* 0x000fe20000100800 */
[----:B------:R-:W-:-:S03]  /*5a20*/  UMOV UR21, 0x80000020 ;  /* 0x8000002000157882 */ /* 0x000fc60000000000 */
        /* <DEDUP_REMOVED lines=19> */
[----:B------:R-:W-:-:S03]  /*5b60*/  WARPGROUP.DEPBAR.LE gsb0, 0x0 ;  /* 0x00008000000079c5 */ /* 0x000fc60000010000 */
[----:B------:R-:W-:Y:S04]  /*5b70*/  STL.64 [R1], R24 ;  /* 0x0000001801007387 */ /* 0x000fe80000100a00 */
        /* <DEDUP_REMOVED lines=69> */
[----:B------:R-:W-:Y:S01]  /*5fd0*/  UMOV UR22, UR10 ;  /* 0x0000000a00167c82 */ /* 0x000fe20008000000 */
[----:B------:R-:W-:Y:S01]  /*5fe0*/  UMOV UR23, UR11 ;  /* 0x0000000b00177c82 */ /* 0x000fe20008000000 */
        /* <DEDUP_REMOVED lines=91> */
[----:B------:R-:W-:Y:S03]  /*65a0*/  QGMMA.64x256x32.F32.E4M3.E4M3 R24, gdesc[UR20], RZ, !UPT, gsb0 ;  /* 0x03e00000141879f3 */ /* 0x000fe6000c0008ff */
        /* <DEDUP_REMOVED lines=22> */
[----:B------:R0:W-:Y:S01]  /*6710*/  STL.64 [R1+0x200], R24 ;  /* 0x0002001801007387 */ /* 0x0001e20000100a00 */
[----:B------:R-:W-:Y:S01]  /*6720*/  IMAD.MOV.U32 R235, RZ, RZ, R47 ;  /* 0x000000ffffeb7224 */ /* 0x000fe200078e002f */
[----:B------:R-:W-:Y:S01]  /*6730*/  MOV R216, R66 ;  /* 0x0000004200d87202 */ /* 0x000fe20000000f00 */
[----:B------:R-:W-:Y:S01]  /*6740*/  IMAD.MOV.U32 R234, RZ, RZ, R48 ;  /* 0x000000ffffea7224 */ /* 0x000fe200078e0030 */
        /* <DEDUP_REMOVED lines=13> */
[----:B------:R-:W-:-:S02]  /*6820*/  IMAD.MOV.U32 R227, RZ, RZ, R55 ;  /* 0x000000ffffe37224 */ /* 0x000fc400078e0037 */
[----:B------:R-:W-:Y:S01]  /*6830*/  IMAD.MOV.U32 R226, RZ, RZ, R56 ;  /* 0x000000ffffe27224 */ /* 0x000fe200078e0038 */
[----:B------:R3:W-:Y:S01]  /*6840*/  STL.64 [R1+0x228], R34 ;  /* 0x0002282201007387 */ /* 0x0007e20000100a00 */
[----:B------:R-:W-:Y:S02]  /*6850*/  IMAD.MOV.U32 R225, RZ, RZ, R57 ;  /* 0x000000ffffe17224 */ /* 0x000fe400078e0039 */
[----:B------:R-:W-:Y:S01]  /*6860*/  IMAD.MOV.U32 R224, RZ, RZ, R58 ;  /* 0x000000ffffe07224 */ /* 0x000fe200078e003a */
[----:B------:R3:W-:Y:S01]  /*6870*/  STL.64 [R1+0x230], R36 ;  /* 0x0002302401007387 */ /* 0x0007e20000100a00 */
[----:B------:R-:W-:Y:S02]  /*6880*/  IMAD.MOV.U32 R223, RZ, RZ, R59 ;  /* 0x000000ffffdf7224 */ /* 0x000fe400078e003b */
        /* <DEDUP_REMOVED lines=13> */
[----:B------:R3:W-:Y:S01]  /*6960*/  STL [R1+0x258], R46 ;  /* 0x0002582e01007387 */ /* 0x0007e20000100800 */
[----:B------:R-:W-:Y:S02]  /*6970*/  IMAD.MOV.U32 R154, RZ, RZ, R70 ;  /* 0x000000ffff9a7224 */ /* 0x000fe400078e0046 */
[----:B------:R-:W-:Y:S01]  /*6980*/  IMAD.MOV.U32 R155, RZ, RZ, R71 ;  /* 0x000000ffff9b7224 */ /* 0x000fe200078e0047 */
[----:B------:R-:W-:Y:S01]  /*6990*/  STL [R1+0x8e0], RZ ;  /* 0x0008e0ff01007387 */ /* 0x000fe20000100800 */
[----:B------:R-:W-:Y:S02]  /*69a0*/  IMAD.MOV.U32 R156, RZ, RZ, R72 ;  /* 0x000000ffff9c7224 */ /* 0x000fe400078e0048 */
[----:B------:R-:W-:Y:S01]  /*69b0*/  IMAD.MOV.U32 R157, RZ, RZ, R73 ;  /* 0x000000ffff9d7224 */ /* 0x000fe200078e0049 */
[----:B------:R-:W-:Y:S01]  /*69c0*/  STL [R1+0x8dc], RZ ;  /* 0x0008dcff01007387 */ /* 0x000fe20000100800 */
[----:B------:R-:W-:-:S02]  /*69d0*/  IMAD.MOV.U32 R158, RZ, RZ, R74 ;  /* 0x000000ffff9e7224 */ /* 0x000fc400078e004a */
[----:B------:R-:W-:Y:S01]  /*69e0*/  IMAD.MOV.U32 R159, RZ, RZ, R75 ;  /* 0x000000ffff9f7224 */ /* 0x000fe200078e004b */
[----:B------:R-:W-:Y:S01]  /*69f0*/  STL [R1+0x8d8], RZ ;  /* 0x0008d8ff01007387 */ /* 0x000fe20000100800 */
        /* <DEDUP_REMOVED lines=108> */
[----:B------:R-:W-:-:S03]  /*70c0*/  IMAD.MOV.U32 R3, RZ, RZ, R151 ;  /* 0x000000ffff037224 */ /* 0x000fc600078e0097 */
        /* <DEDUP_REMOVED lines=44> */
[----:B0-----:R-:W3:Y:S04]  /*7390*/  LDL.LU.64 R24, [R1] ;  /* 0x0000000001187983 */ /* 0x001ee80000300a00 */
[----:B--2---:R-:W2:Y:S04]  /*73a0*/  LDL.LU.64 R26, [R1+0x8] ;  /* 0x00000800011a7983 */ /* 0x004ea80000300a00 */
[----:B----4-:R-:W4:Y:S04]  /*73b0*/  LDL.LU.64 R28, [R1+0x10] ;  /* 0x00001000011c7983 */ /* 0x010f280000300a00 */
[----:B-1----:R-:W2:Y:S04]  /*73c0*/  LDL.LU.64 R30, [R1+0x18] ;  /* 0x00001800011e7983 */ /* 0x002ea80000300a00 */
[----:B---3--:R-:W3:Y:S04]  /*73d0*/  LDL.LU.64 R32, [R1+0x20] ;  /* 0x0000200001207983 */ /* 0x008ee80000300a00 */
[----:B------:R-:W4:Y:S04]  /*73e0*/  LDL.LU.64 R34, [R1+0x28] ;  /* 0x0000280001227983 */ /* 0x000f280000300a00 */
[----:B------:R-:W2:Y:S04]  /*73f0*/  LDL.LU.64 R36, [R1+0x30] ;  /* 0x0000300001247983 */ /* 0x000ea80000300a00 */
[----:B------:R-:W3:Y:S04]  /*7400*/  LDL.LU.64 R38, [R1+0x38] ;  /* 0x0000380001267983 */ /* 0x000ee80000300a00 */
        /* <DEDUP_REMOVED lines=56> */
[----:B--2---:R-:W-:Y:S04]  /*7790*/  STL.64 [R1+0x1118], R150 ;  /* 0x0011189601007387 */ /* 0x004fe80000100a00 */
[----:B----4-:R-:W-:Y:S04]  /*77a0*/  STL.64 [R1+0x1110], R148 ;  /* 0x0011109401007387 */ /* 0x010fe80000100a00 */
[----:B---3--:R-:W-:Y:S04]  /*77b0*/  STL.64 [R1+0x1108], R146 ;  /* 0x0011089201007387 */ /* 0x008fe80000100a00 */
        /* <DEDUP_REMOVED lines=61> */
[----:B0-----:R-:W2:Y:S04]  /*7b90*/  LDL.LU R24, [R1+0x400] ;  /* 0x0004000001187983 */ /* 0x001ea80000300800 */
[----:B------:R-:W2:Y:S04]  /*7ba0*/  LDL.LU R25, [R1+0x404] ;  /* 0x0004040001197983 */ /* 0x000ea80000300800 */
        /* <DEDUP_REMOVED lines=123> */
[----:B------:R-:W2:Y:S01]  /*8360*/  LDL.LU R149, [R1+0x5f4] ;  /* 0x0005f40001957983 */ /* 0x000ea20000300800 */
[----:B------:R-:W-:Y:S01]  /*8370*/  IMAD.MOV.U32 R150, RZ, RZ, R2 ;  /* 0x000000ffff967224 */ /* 0x000fe200078e0002 */
[----:B------:R-:W-:Y:S01]  /*8380*/  UMOV UR9, 0x80000020 ;  /* 0x8000002000097882 */ /* 0x000fe20000000000 */
[----:B------:R-:W-:Y:S01]  /*8390*/  IMAD.MOV.U32 R151, RZ, RZ, R0 ;  /* 0x000000ffff977224 */ /* 0x000fe200078e0000 */
[----:B------:R-:W-:-:S05]  /*83a0*/  UMOV UR11, 0x80000020 ;  /* 0x80000020000b7882 */ /* 0x000fca0000000000 */
[----:B--2---:R-:W-:-:S06]  /*83b0*/  WARPGROUP.ARRIVE ;  /* 0x00000000000079c5 */ /* 0x004fcc0000000000 */
[----:B------:R-:W-:Y:S03]  /*83c0*/  QGMMA.64x256x32.F32.E4M3.E4M3 R24, gdesc[UR8], R24, gsb0 ;  /* 0x03e00000081879f3 */ /* 0x000fe60008000818 */
[----:B------:R-:W-:Y:S02]  /*83d0*/  WARPGROUP.DEPBAR.LE gsb0, 0x0 ;  /* 0x00008000000079c5 */ /* 0x000fe40000010000 */
        /* <DEDUP_REMOVED lines=64> */
[----:B0-----:R-:W2:Y:S04]  /*87e0*/  LDL.LU.64 R150, [R1+0x1118] ;  /* 0x0011180001967983 */ /* 0x001ea80000300a00 */
[----:B------:R-:W2:Y:S04]  /*87f0*/  LDL.LU.64 R148, [R1+0x1110] ;  /* 0x0011100001947983 */ /* 0x000ea80000300a00 */
        /* <DEDUP_REMOVED lines=61> */
[----:B------:R-:W2:Y:S01]  /*8bd0*/  LDL.LU.64 R24, [R1+0xf20] ;  /* 0x000f200001187983 */ /* 0x000ea20000300a00 */
[----:B------:R-:W-:Y:S01]  /*8be0*/  UIADD3 UR22, UR26, 0x402, URZ ;  /* 0x000004021a167890 */ /* 0x000fe2000fffe03f */
[----:B------:R-:W-:Y:S01]  /*8bf0*/  UMOV UR20, UR8 ;  /* 0x0000000800147c82 */ /* 0x000fe20008000000 */
[----:B------:R-:W-:Y:S01]  /*8c00*/  UMOV UR21, UR9 ;  /* 0x0000000900157c82 */ /* 0x000fe20008000000 */
[----:B------:R-:W-:Y:S01]  /*8c10*/  UMOV UR23, 0x80000020 ;  /* 0x8000002000177882 */ /* 0x000fe20000000000 */
        /* <DEDUP_REMOVED lines=24> */
[----:B--2---:R-:W-:-:S06]  /*8da0*/  WARPGROUP.ARRIVE ;  /* 0x00000000000079c5 */ /* 0x004fcc0000000000 */
[----:B------:R-:W-:Y:S03]  /*8db0*/  QGMMA.64x256x32.F32.E4M3.E4M3 R24, gdesc[UR20], R24, gsb0 ;  /* 0x03e00000141879f3 */ /* 0x000fe60008000818 */
[----:B------:R-:W-:Y:S02]  /*8dc0*/  WARPGROUP.DEPBAR.LE gsb0, 0x0 ;  /* 0x00008000000079c5 */ /* 0x000fe40000010000 */
[----:B------:R-:W-:Y:S01]  /*8dd0*/  STL.64 [R1], R24 ;  /* 0x0000001801007387 */ /* 0x000fe20000100a00 */
[----:B------:R-:W-:Y:S02]  /*8de0*/  IMAD.MOV.U32 R2, RZ, RZ, R150 ;  /* 0x000000ffff027224 */ /* 0x000fe400078e0096 */
[----:B------:R-:W-:Y:S01]  /*8df0*/  IMAD.MOV.U32 R0, RZ, RZ, R151 ;  /* 0x000000ffff007224 */ /* 0x000fe200078e0097 */
        /* <DEDUP_REMOVED lines=128> */
[----:B------:R-:W-:-:S02]  /*9600*/  UMOV UR21, 0x80000020 ;  /* 0x8000002000157882 */ /* 0x000fc40000000000 */
[----:B------:R-:W-:Y:S01]  /*9610*/  STL [R1+0x734], RZ ;  /* 0x000734ff01007387 */ /* 0x000fe20000100800 */
[----:B------:R-:W-:-:S03]  /*9620*/  ULDC UR7, c[0x0][0x50c] ;  /* 0x0001430000077ab9 */ /* 0x000fc60000000800 */
        /* <DEDUP_REMOVED lines=72> */
[----:B------:R-:W-:Y:S01]  /*9ab0*/  MOV R138, R228 ;  /* 0x000000e4008a7202 */ /* 0x000fe20000000f00 */
[----:B------:R-:W-:Y:S01]  /*9ac0*/  IMAD.MOV.U32 R132, RZ, RZ, R234 ;  /* 0x000000ffff847224 */ /* 0x000fe200078e00ea */
[----:B------:R-:W-:Y:S01]  /*9ad0*/  UMOV UR8, UR20 ;  /* 0x0000001400087c82 */ /* 0x000fe20008000000 */
[----:B------:R-:W-:Y:S01]  /*9ae0*/  IMAD.MOV.U32 R133, RZ, RZ, R233 ;  /* 0x000000ffff857224 */ /* 0x000fe200078e00e9 */
[----:B------:R-:W-:Y:S01]  /*9af0*/  UMOV UR9, UR21 ;  /* 0x0000001500097c82 */ /* 0x000fe20008000000 */
        /* <DEDUP_REMOVED lines=10> */
[----:B------:R-:W-:Y:S01]  /*9ba0*/  MOV R225, R13 ;  /* 0x0000000d00e17202 */ /* 0x000fe20000000f00 */
        /* <DEDUP_REMOVED lines=53> */
[----:B------:R-:W-:Y:S01]  /*9f00*/  QGMMA.64x256x32.F32.E4M3.E4M3 R108, gdesc[UR8], R108, gsb0 ;  /* 0x03e00000086c79f3 */ /* 0x000fe2000800086c */
[----:B------:R-:W-:-:S04]  /*9f10*/  UISETP.NE.AND UP0, UPT, UR7, 0x2, UPT ;  /* 0x000000020700788c */ /* 0x000fc8000bf05270 */
[----:B------:R-:W-:-:S06]  /*9f20*/  USEL UR7, URZ, 0x1, UP0 ;  /* 0x000000013f077887 */ /* 0x000fcc0008000000 */
[----:B------:R-:W-:Y:S02]  /*9f30*/  ISETP.NE.AND P0, PT, RZ, UR7, PT ;  /* 0x00000007ff007c0c */ /* 0x000fe4000bf05270 */
[----:B------:R-:W-:Y:S02]  /*9f40*/  CS2R R236, SRZ ;  /* 0x0000000000ec7805 */ /* 0x000fe4000001ff00 */
[----:B------:R-:W-:Y:S02]  /*9f50*/  CS2R R22, SRZ ;  /* 0x0000000000167805 */ /* 0x000fe4000001ff00 */
[----:B------:R-:W-:Y:S02]  /*9f60*/  CS2R R20, SRZ ;  /* 0x0000000000147805 */ /* 0x000fe4000001ff00 */
[----:B------:R-:W-:Y:S02]  /*9f70*/  CS2R R18, SRZ ;  /* 0x0000000000127805 */ /* 0x000fe4000001ff00 */
[----:B------:R-:W-:-:S02]  /*9f80*/  CS2R R16, SRZ ;  /* 0x0000000000107805 */ /* 0x000fc4000001ff00 */
[----:B------:R-:W-:Y:S02]  /*9f90*/  CS2R R14, SRZ ;  /* 0x00000000000e7805 */ /* 0x000fe4000001ff00 */
[----:B------:R-:W-:Y:S02]  /*9fa0*/  CS2R R12, SRZ ;  /* 0x00000000000c7805 */ /* 0x000fe4000001ff00 */
[----:B------:R-:W-:Y:S02]  /*9fb0*/  CS2R R10, SRZ ;  /* 0x00000000000a7805 */ /* 0x000fe4000001ff00 */
[----:B------:R-:W-:Y:S02]  /*9fc0*/  CS2R R8, SRZ ;  /* 0x0000000000087805 */ /* 0x000fe4000001ff00 */
[----:B------:R-:W-:Y:S02]  /*9fd0*/  CS2R R6, SRZ ;  /* 0x0000000000067805 */ /* 0x000fe4000001ff00 */
[----:B------:R-:W-:Y:S01]  /*9fe0*/  CS2R R4, SRZ ;  /* 0x0000000000047805 */ /* 0x000fe2000001ff00 */
[----:B------:R-:W-:Y:S01]  /*9ff0*/  IMAD.MOV.U32 R3, RZ, RZ, RZ ;  /* 0x000000ffff037224 */ /* 0x000fe200078e00ff */
[----:B------:R-:W-:-:S02]  /*a000*/  WARPGROUP.DEPBAR.LE gsb0, 0x0 ;  /* 0x00008000000079c5 */ /* 0x000fc40000010000 */
        /* <DEDUP_REMOVED lines=64> */
[----:B0-----:R0:W5:Y:S04]  /*a410*/  LDL.LU.64 R150, [R1+0xd18] ;  /* 0x000d180001967983 */ /* 0x0011680000300a00 */
[----:B------:R0:W5:Y:S04]  /*a420*/  LDL.LU.64 R148, [R1+0xd10] ;  /* 0x000d100001947983 */ /* 0x0001680000300a00 */
        /* <DEDUP_REMOVED lines=19> */
[----:B------:R0:W5:Y:S01]  /*a560*/  LDL.LU.64 R108, [R1+0xc70] ;  /* 0x000c7000016c7983 */ /* 0x0001620000300a00 */
[----:B-1----:R-:W-:-:S02]  /*a570*/  CS2R R234, SRZ ;  /* 0x0000000000ea7805 */ /* 0x002fc4000001ff00 */
[----:B------:R-:W-:Y:S02]  /*a580*/  CS2R R232, SRZ ;  /* 0x0000000000e87805 */ /* 0x000fe4000001ff00 */
[----:B------:R-:W-:Y:S01]  /*a590*/  CS2R R230, SRZ ;  /* 0x0000000000e67805 */ /* 0x000fe2000001ff00 */
[----:B------:R0:W-:Y:S01]  /*a5a0*/  STL [R1+0x670], RZ ;  /* 0x000670ff01007387 */ /* 0x0001e20000100800 */
[----:B------:R-:W-:Y:S02]  /*a5b0*/  CS2R R228, SRZ ;  /* 0x0000000000e47805 */ /* 0x000fe4000001ff00 */
[----:B------:R-:W-:Y:S02]  /*a5c0*/  CS2R R226, SRZ ;  /* 0x0000000000e27805 */ /* 0x000fe4000001ff00 */
[----:B------:R-:W-:Y:S01]  /*a5d0*/  CS2R R224, SRZ ;  /* 0x0000000000e07805 */ /* 0x000fe2000001ff00 */
[----:B------:R0:W-:Y:S01]  /*a5e0*/  STL [R1+0x66c], RZ ;  /* 0x00066cff01007387 */ /* 0x0001e20000100800 */
[----:B------:R-:W-:-:S02]  /*a5f0*/  CS2R R222, SRZ ;  /* 0x0000000000de7805 */ /* 0x000fc4000001ff00 */
        /* <DEDUP_REMOVED lines=63> */
[----:B-----5:R1:W-:Y:S04]  /*a9f0*/  STL [R1+0xce4], R121 ;  /* 0x000ce47901007387 */ /* 0x0203e80000100800 */
[----:B------:R-:W2:Y:S04]  /*aa00*/  LDL R3, [R1+0x400] ;  /* 0x0004000001037983 */ /* 0x000ea80000100800 */
[----:B------:R-:W3:Y:S04]  /*aa10*/  LDL R4, [R1+0x404] ;  /* 0x0004040001047983 */ /* 0x000ee80000100800 */
[----:B-1----:R-:W4:Y:S04]  /*aa20*/  LDL R121, [R1+0x218] ;  /* 0x0002180001797983 */ /* 0x002f280000100800 */
[----:B------:R-:W3:Y:S04]  /*aa30*/  LDL R5, [R1+0x408] ;  /* 0x0004080001057983 */ /* 0x000ee80000100800 */
        /* <DEDUP_REMOVED lines=102> */
[----:B------:R1:W-:Y:S04]  /*b0a0*/  STL [R1+0xce0], R122 ;  /* 0x000ce07a01007387 */ /* 0x0003e80000100800 */
[----:B-1----:R-:W2:Y:S04]  /*b0b0*/  LDL R122, [R1+0x214] ;  /* 0x00021400017a7983 */ /* 0x002ea80000100800 */
[----:B------:R1:W-:Y:S04]  /*b0c0*/  STL [R1+0xcdc], R123 ;  /* 0x000cdc7b01007387 */ /* 0x0003e80000100800 */
[----:B-1----:R-:W4:Y:S04]  /*b0d0*/  LDL R123, [R1+0x210] ;  /* 0x00021000017b7983 */ /* 0x002f280000100800 */
[----:B------:R1:W-:Y:S04]  /*b0e0*/  STL [R1+0xcd8], R124 ;  /* 0x000cd87c01007387 */ /* 0x0003e80000100800 */
[----:B-1----:R-:W3:Y:S04]  /*b0f0*/  LDL R124, [R1+0x20c] ;  /* 0x00020c00017c7983 */ /* 0x002ee80000100800 */
        /* <DEDUP_REMOVED lines=52> */
[----:B------:R-:W-:Y:S01]  /*b440*/  STL [R1+0xc6c], R151 ;  /* 0x000c6c9701007387 */ /* 0x000fe20000100800 */
[----:B--2---:R-:W-:-:S01]  /*b450*/  FADD R128, RZ, R128 ;  /* 0x00000080ff807221 */ /* 0x004fc20000000000 */
[----:B----4-:R-:W-:Y:S01]  /*b460*/  FADD R129, RZ, R129 ;  /* 0x00000081ff817221 */ /* 0x010fe20000000000 */
[----:B---3--:R-:W-:-:S01]  /*b470*/  FADD R127, RZ, R127 ;  /* 0x0000007fff7f7221 */ /* 0x008fc20000000000 */
[----:B------:R-:W-:Y:S01]  /*b480*/  FADD R126, RZ, R126 ;  /* 0x0000007eff7e7221 */ /* 0x000fe20000000000 */
[----:B------:R-:W-:-:S01]  /*b490*/  FADD R125, RZ, R125 ;  /* 0x0000007dff7d7221 */ /* 0x000fc20000000000 */
        /* <DEDUP_REMOVED lines=21> */
[----:B------:R-:W-:-:S05]  /*b5f0*/  FADD R148, RZ, R148 ;  /* 0x00000094ff947221 */ /* 0x000fca0000000000 */
[----:B------:R1:W-:Y:S04]  /*b600*/  STL [R1+0x600], R148 ;  /* 0x0006009401007387 */ /* 0x0003e80000100800 */
        /* <DEDUP_REMOVED lines=20> */
[----:B------:R0:W-:Y:S01]  /*b750*/  STL [R1+0x654], R127 ;  /* 0x0006547f01007387 */ /* 0x0001e20000100800 */
[----:B------:R-:W-:-:S03]  /*b760*/  FADD R236, RZ, R150 ;  /* 0x00000096ffec7221 */ /* 0x000fc60000000000 */
[----:B------:R0:W-:Y:S04]  /*b770*/  STL [R1+0x658], R126 ;  /* 0x0006587e01007387 */ /* 0x0001e80000100800 */
[----:B------:R0:W-:Y:S01]  /*b780*/  STL [R1+0x65c], R125 ;  /* 0x00065c7d01007387 */ /* 0x0001e20000100800 */
[----:B------:R-:W-:-:S03]  /*b790*/  FADD R237, RZ, R149 ;  /* 0x00000095ffed7221 */ /* 0x000fc60000000000 */
[----:B------:R0:W-:Y:S04]  /*b7a0*/  STL [R1+0x660], R124 ;  /* 0x0006607c01007387 */ /* 0x0001e80000100800 */
[----:B------:R0:W-:Y:S04]  /*b7b0*/  STL [R1+0x664], R123 ;  /* 0x0006647b01007387 */ /* 0x0001e80000100800 */
[----:B------:R-:W4:Y:S04]  /*b7c0*/  LDL R150, [R1+0x21c] ;  /* 0x00021c0001967983 */ /* 0x000f280000100800 */
[----:B------:R0:W-:Y:S04]  /*b7d0*/  STL [R1+0x668], R122 ;  /* 0x0006687a01007387 */ /* 0x0001e80000100800 */
[----:B------:R-:W4:Y:S04]  /*b7e0*/  LDL R149, [R1+0x220] ;  /* 0x0002200001957983 */ /* 0x000f280000100800 */
[----:B-1----:R-:W4:Y:S04]  /*b7f0*/  LDL R148, [R1+0x224] ;  /* 0x0002240001947983 */ /* 0x002f280000100800 */
[----:B--2---:R-:W2:Y:S04]  /*b800*/  LDL R147, [R1+0x228] ;  /* 0x0002280001937983 */ /* 0x004ea80000100800 */
[----:B---3--:R-:W3:Y:S04]  /*b810*/  LDL R146, [R1+0x22c] ;  /* 0x00022c0001927983 */ /* 0x008ee80000100800 */
[----:B----4-:R-:W4:Y:S04]  /*b820*/  LDL R145, [R1+0x230] ;  /* 0x0002300001917983 */ /* 0x010f280000100800 */
[----:B0-----:R-:W4:Y:S04]  /*b830*/  LDL R144, [R1+0x234] ;  /* 0x0002340001907983 */ /* 0x001f280000100800 */
[----:B------:R-:W4:Y:S04]  /*b840*/  LDL R143, [R1+0x238] ;  /* 0x00023800018f7983 */ /* 0x000f280000100800 */
        /* <DEDUP_REMOVED lines=18> */
[----:B------:R-:W4:Y:S01]  /*b970*/  LDL R124, [R1+0x284] ;  /* 0x00028400017c7983 */ /* 0x000f220000100800 */
[----:B------:R-:W-:-:S03]  /*b980*/  IMAD.MOV.U32 R151, RZ, RZ, R121 ;  /* 0x000000ffff977224 */ /* 0x000fc600078e0079 */
[----:B------:R-:W4:Y:S04]  /*b990*/  LDL R123, [R1+0x288] ;  /* 0x00028800017b7983 */ /* 0x000f280000100800 */
[----:B------:R-:W4:Y:S04]  /*b9a0*/  LDL R122, [R1+0x28c] ;  /* 0x00028c00017a7983 */ /* 0x000f280000100800 */
[----:B------:R-:W4:Y:S01]  /*b9b0*/  LDL R121, [R1+0x290] ;  /* 0x0002900001797983 */ /* 0x000f220000100800 */
[----:B------:R-:W-:-:S05]  /*b9c0*/  FADD R151, RZ, R151 ;  /* 0x00000097ff977221 */ /* 0x000fca0000000000 */
[----:B------:R0:W-:Y:S01]  /*b9d0*/  STL [R1+0x66c], R151 ;  /* 0x00066c9701007387 */ /* 0x0001e20000100800 */
[----:B------:R-:W-:-:S01]  /*b9e0*/  FADD R150, RZ, R150 ;  /* 0x00000096ff967221 */ /* 0x000fc20000000000 */
[----:B------:R-:W-:-:S04]  /*b9f0*/  FADD R149, RZ, R149 ;  /* 0x00000095ff957221 */ /* 0x000fc80000000000 */
[----:B------:R1:W-:Y:S01]  /*ba00*/  STL [R1+0x670], R150 ;  /* 0x0006709601007387 */ /* 0x0003e20000100800 */
[----:B------:R-:W-:-:S03]  /*ba10*/  FADD R148, RZ, R148 ;  /* 0x00000094ff947221 */ /* 0x000fc60000000000 */
[----:B------:R1:W-:Y:S01]  /*ba20*/  STL [R1+0x674], R149 ;  /* 0x0006749501007387 */ /* 0x0003e20000100800 */
[----:B--2---:R-:W-:-:S03]  /*ba30*/  FADD R147, RZ, R147 ;  /* 0x00000093ff937221 */ /* 0x004fc60000000000 */
[----:B------:R2:W-:Y:S01]  /*ba40*/  STL [R1+0x678], R148 ;  /* 0x0006789401007387 */ /* 0x0005e20000100800 */
[----:B---3--:R-:W-:-:S03]  /*ba50*/  FADD R146, RZ, R146 ;  /* 0x00000092ff927221 */ /* 0x008fc60000000000 */
[----:B------:R3:W-:Y:S01]  /*ba60*/  STL [R1+0x67c], R147 ;  /* 0x00067c9301007387 */ /* 0x0007e20000100800 */
[----:B----4-:R-:W-:-:S03]  /*ba70*/  FADD R145, RZ, R145 ;  /* 0x00000091ff917221 */ /* 0x010fc60000000000 */
[----:B------:R4:W-:Y:S01]  /*ba80*/  STL [R1+0x680], R146 ;  /* 0x0006809201007387 */ /* 0x0009e20000100800 */
[----:B------:R-:W-:-:S03]  /*ba90*/  FADD R144, RZ, R144 ;  /* 0x00000090ff907221 */ /* 0x000fc60000000000 */
        /* <DEDUP_REMOVED lines=46> */
[----:B0-----:R-:W4:Y:S04]  /*bd80*/  LDL R151, [R1+0x294] ;  /* 0x0002940001977983 */ /* 0x001f280000100800 */
[----:B------:R0:W-:Y:S04]  /*bd90*/  STL [R1+0x6e0], R122 ;  /* 0x0006e07a01007387 */ /* 0x0001e80000100800 */
[----:B-1----:R-:W4:Y:S04]  /*bda0*/  LDL R150, [R1+0x298] ;  /* 0x0002980001967983 */ /* 0x002f280000100800 */
[----:B------:R1:W-:Y:S04]  /*bdb0*/  STL [R1+0x6e4], R121 ;  /* 0x0006e47901007387 */ /* 0x0003e80000100800 */
[----:B------:R-:W4:Y:S04]  /*bdc0*/  LDL R149, [R1+0x29c] ;  /* 0x00029c0001957983 */ /* 0x000f280000100800 */
[----:B--2---:R-:W2:Y:S04]  /*bdd0*/  LDL R148, [R1+0x2a0] ;  /* 0x0002a00001947983 */ /* 0x004ea80000100800 */
[----:B---3--:R-:W3:Y:S04]  /*bde0*/  LDL R147, [R1+0x2a4] ;  /* 0x0002a40001937983 */ /* 0x008ee80000100800 */
[----:B----4-:R-:W4:Y:S04]  /*bdf0*/  LDL R146, [R1+0x2a8] ;  /* 0x0002a80001927983 */ /* 0x010f280000100800 */
        /* <DEDUP_REMOVED lines=23> */
[----:B0-----:R-:W4:Y:S04]  /*bf70*/  LDL R122, [R1+0x308] ;  /* 0x00030800017a7983 */ /* 0x001f280000100800 */
[----:B-1----:R-:W4:Y:S01]  /*bf80*/  LDL R121, [R1+0x30c] ;  /* 0x00030c0001797983 */ /* 0x002f220000100800 */
        /* <DEDUP_REMOVED lines=184> */
[----:B0-----:R-:W4:Y:S04]  /*cb10*/  LDL R122, [R1] ;  /* 0x00000000017a7983 */ /* 0x001f280000100800 */
        /* <DEDUP_REMOVED lines=280> */
[----:B------:R-:W-:-:S05]  /*dca0*/  FADD R151, RZ, R151 ;  /* 0x00000097ff977221 */ /* 0x000fca0000000000 */
[----:B------:R0:W-:Y:S02]  /*dcb0*/  STL [R1+0x954], R151 ;  /* 0x0009549701007387 */ /* 0x0001e40000100800 */
[----:B0-----:R-:W-:-:S01]  /*dcc0*/  FADD R151, RZ, R150 ;  /* 0x00000096ff977221 */ /* 0x001fc20000000000 */
[----:B--2---:R-:W-:Y:S01]  /*dcd0*/  FADD R150, RZ, R149 ;  /* 0x00000095ff967221 */ /* 0x004fe20000000000 */
[----:B---3--:R-:W-:-:S03]  /*dce0*/  FADD R149, RZ, R148 ;  /* 0x00000094ff957221 */ /* 0x008fc60000000000 */
[----:B------:R-:W-:Y:S01]  /*dcf0*/  STL [R1+0x958], R151 ;  /* 0x0009589701007387 */ /* 0x000fe20000100800 */
[----:B----4-:R-:W-:-:S03]  /*dd00*/  FADD R148, RZ, R147 ;  /* 0x00000093ff947221 */ /* 0x010fc60000000000 */
[----:B------:R-:W-:Y:S01]  /*dd10*/  STL [R1+0x95c], R150 ;  /* 0x00095c9601007387 */ /* 0x000fe20000100800 */
[----:B------:R-:W-:-:S03]  /*dd20*/  FADD R147, RZ, R146 ;  /* 0x00000092ff937221 */ /* 0x000fc60000000000 */
        /* <DEDUP_REMOVED lines=50> */
[----:B------:R-:W-:Y:S04]  /*e050*/  STL [R1+0x9c4], R124 ;  /* 0x0009c47c01007387 */ /* 0x000fe80000100800 */
[----:B------:R-:W2:Y:S04]  /*e060*/  LDL R121, [R1+0x17c] ;  /* 0x00017c0001797983 */ /* 0x000ea80000100800 */
[----:B------:R0:W-:Y:S04]  /*e070*/  STL [R1+0x9c8], R122 ;  /* 0x0009c87a01007387 */ /* 0x0001e80000100800 */
[----:B0-----:R-:W3:Y:S04]  /*e080*/  LDL R122, [R1+0x180] ;  /* 0x00018000017a7983 */ /* 0x001ee80000100800 */
[----:B------:R0:W-:Y:S04]  /*e090*/  STL [R1+0x9cc], R123 ;  /* 0x0009cc7b01007387 */ /* 0x0001e80000100800 */
[----:B------:R-:W4:Y:S04]  /*e0a0*/  LDL R124, [R1+0x188] ;  /* 0x00018800017c7983 */ /* 0x000f280000100800 */
[----:B------:R-:W4:Y:S04]  /*e0b0*/  LDL R125, [R1+0x18c] ;  /* 0x00018c00017d7983 */ /* 0x000f280000100800 */
        /* <DEDUP_REMOVED lines=27> */
[----:B------:R-:W-:-:S01]  /*e270*/  FADD R2, RZ, R2 ;  /* 0x00000002ff027221 */ /* 0x000fc20000000000 */
[----:B------:R-:W-:Y:S01]  /*e280*/  FADD R0, RZ, R0 ;  /* 0x00000000ff007221 */ /* 0x000fe20000000000 */
[----:B--2---:R-:W-:-:S05]  /*e290*/  FADD R121, RZ, R121 ;  /* 0x00000079ff797221 */ /* 0x004fca0000000000 */
[----:B------:R0:W-:Y:S01]  /*e2a0*/  STL [R1+0x9d0], R121 ;  /* 0x0009d07901007387 */ /* 0x0001e20000100800 */
[----:B---3--:R-:W-:-:S03]  /*e2b0*/  FADD R122, RZ, R122 ;  /* 0x0000007aff7a7221 */ /* 0x008fc60000000000 */
[----:B0-----:R-:W2:Y:S04]  /*e2c0*/  LDL.LU R121, [R1+0xce4] ;  /* 0x000ce40001797983 */ /* 0x001ea80000300800 */
[----:B------:R0:W-:Y:S01]  /*e2d0*/  STL [R1+0x9d4], R122 ;  /* 0x0009d47a01007387 */ /* 0x0001e20000100800 */
[----:B----4-:R-:W-:-:S01]  /*e2e0*/  FADD R124, RZ, R124 ;  /* 0x0000007cff7c7221 */ /* 0x010fc20000000000 */
[----:B------:R-:W-:Y:S02]  /*e2f0*/  FADD R125, RZ, R125 ;  /* 0x0000007dff7d7221 */ /* 0x000fe40000000000 */
[----:B0-----:R-:W3:Y:S01]  /*e300*/  LDL.LU R122, [R1+0xce0] ;  /* 0x000ce000017a7983 */ /* 0x001ee20000300800 */
[----:B------:R-:W-:-:S01]  /*e310*/  FADD R123, RZ, R123 ;  /* 0x0000007bff7b7221 */ /* 0x000fc20000000000 */
[----:B------:R-:W-:-:S04]  /*e320*/  FADD R126, RZ, R126 ;  /* 0x0000007eff7e7221 */ /* 0x000fc80000000000 */
[----:B------:R0:W-:Y:S01]  /*e330*/  STL [R1+0x9d8], R123 ;  /* 0x0009d87b01007387 */ /* 0x0001e20000100800 */
[----:B------:R-:W-:-:S03]  /*e340*/  FADD R127, RZ, R127 ;  /* 0x0000007fff7f7221 */ /* 0x000fc60000000000 */
[----:B0-----:R-:W4:Y:S01]  /*e350*/  LDL.LU R123, [R1+0xcdc] ;  /* 0x000cdc00017b7983 */ /* 0x001f220000300800 */
[----:B------:R-:W-:-:S03]  /*e360*/  FADD R128, RZ, R128 ;  /* 0x00000080ff807221 */ /* 0x000fc60000000000 */
[----:B------:R0:W-:Y:S01]  /*e370*/  STL [R1+0x9dc], R124 ;  /* 0x0009dc7c01007387 */ /* 0x0001e20000100800 */
[----:B------:R-:W-:-:S01]  /*e380*/  FADD R129, RZ, R129 ;  /* 0x00000081ff817221 */ /* 0x000fc20000000000 */
[----:B------:R-:W-:Y:S02]  /*e390*/  FADD R130, RZ, R130 ;  /* 0x00000082ff827221 */ /* 0x000fe40000000000 */
[----:B0-----:R-:W4:Y:S04]  /*e3a0*/  LDL.LU R124, [R1+0xcd8] ;  /* 0x000cd800017c7983 */ /* 0x001f280000300800 */
[----:B------:R0:W-:Y:S01]  /*e3b0*/  STL [R1+0x9e0], R125 ;  /* 0x0009e07d01007387 */ /* 0x0001e20000100800 */
[----:B------:R-:W-:-:S01]  /*e3c0*/  FADD R131, RZ, R131 ;  /* 0x00000083ff837221 */ /* 0x000fc20000000000 */
[----:B------:R-:W-:-:S02]  /*e3d0*/  FADD R132, RZ, R132 ;  /* 0x00000084ff847221 */ /* 0x000fc40000000000 */
[----:B0-----:R-:W4:Y:S04]  /*e3e0*/  LDL.LU R125, [R1+0xcd4] ;  /* 0x000cd400017d7983 */ /* 0x001f280000300800 */
[----:B------:R0:W-:Y:S01]  /*e3f0*/  STL [R1+0x9e4], R126 ;  /* 0x0009e47e01007387 */ /* 0x0001e20000100800 */
[----:B------:R-:W-:-:S03]  /*e400*/  FADD R133, RZ, R133 ;  /* 0x00000085ff857221 */ /* 0x000fc60000000000 */
        /* <DEDUP_REMOVED lines=55> */
[----:B------:R0:W-:Y:S04]  /*e780*/  STL [R1+0xa30], R145 ;  /* 0x000a309101007387 */ /* 0x0001e80000100800 */
        /* <DEDUP_REMOVED lines=14> */
[----:B------:R1:W-:Y:S01]  /*e870*/  STL [R1+0xa50], R0 ;  /* 0x000a500001007387 */ /* 0x0003e20000100800 */
[----:B0-----:R-:W-:-:S01]  /*e880*/  FADD R2, RZ, R24 ;  /* 0x00000018ff027221 */ /* 0x001fc20000000000 */
[----:B-1----:R-:W-:-:S04]  /*e890*/  FADD R0, RZ, R25 ;  /* 0x00000019ff007221 */ /* 0x002fc80000000000 */
        /* <DEDUP_REMOVED lines=191> */
[----:B--2---:R-:W-:-:S04]  /*f490*/  FADD R0, RZ, R121 ;  /* 0x00000079ff007221 */ /* 0x004fc80000000000 */
[----:B------:R3:W-:Y:S04]  /*f4a0*/  STL [R1+0xbd4], R2 ;  /* 0x000bd40201007387 */ /* 0x0007e80000100800 */
[----:B------:R4:W-:Y:S01]  /*f4b0*/  STL [R1+0xbd8], R0 ;  /* 0x000bd80001007387 */ /* 0x0009e20000100800 */
[----:B---3--:R-:W-:-:S01]  /*f4c0*/  FADD R2, RZ, R122 ;  /* 0x0000007aff027221 */ /* 0x008fc20000000000 */
[----:B----4-:R-:W-:-:S04]  /*f4d0*/  FADD R0, RZ, R123 ;  /* 0x0000007bff007221 */ /* 0x010fc80000000000 */
        /* <DEDUP_REMOVED lines=163> */
[----:B-1----:R-:W-:-:S06]  /*ff10*/  UMOV UR6, URZ ;  /* 0x0000003f00067c82 */ /* 0x002fcc0008000000 */
.L_x_18:
[----:B------:R-:W-:-:S04]  /*ff20*/  UIADD3 UR26, UR5, 0x1, URZ ;  /* 0x00000001051a7890 */ /* 0x000fc8000fffe03f */
[----:B------:R-:W-:-:S04]  /*ff30*/  UISETP.NE.AND UP0, UPT, UR26, 0x4, UPT ;  /* 0x000000041a00788c */ /* 0x000fc8000bf05270 */
[----:B------:R-:W-:Y:S02]  /*ff40*/  USEL UR8, URZ, 0x1, UP0 ;  /* 0x000000013f087887 */ /* 0x000fe40008000000 */
[----:B------:R-:W-:Y:S02]  /*ff50*/  USEL UR26, UR26, URZ, UP0 ;  /* 0x0000003f1a1a7287 */ /* 0x000fe40008000000 */
[----:B------:R-:W-:-:S06]  /*ff60*/  ULOP3.LUT UR8, UR4, UR8, URZ, 0x3c, !UPT ;  /* 0x0000000804087292 */ /* 0x000fcc000f8e3c3f */
[----:B------:R-:W-:Y:S01]  /*ff70*/  IMAD.U32 R0, RZ, RZ, UR8 ;  /* 0x00000008ff007e24 */ /* 0x000fe2000f8e00ff */
[----:B------:R-:W-:-:S06]  /*ff80*/  UMOV UR8, 0x1 ;  /* 0x0000000100087882 */ /* 0x000fcc0000000000 */
.L_x_13:
[----:B------:R-:W-:-:S04]  /*ff90*/  UISETP.LT.AND UP0, UPT, UR14, 0x1, UPT ;  /* 0x000000010e00788c */ /* 0x000fc8000bf01270 */
[----:B------:R-:W-:-:S04]  /*ffa0*/  USEL UR9, UR14, 0x1, UP0 ;  /* 0x000000010e097887 */ /* 0x000fc80008000000 */
[----:B------:R-:W-:-:S04]  /*ffb0*/  UIADD3 UR28, UR14, -UR9, URZ ;  /* 0x800000090e1c7290 */ /* 0x000fc8000fffe03f */
[----:B------:R-:W-:-:S06]  /*ffc0*/  UISETP.GE.AND UP0, UPT, UR28, 0x1, UPT ;  /* 0x000000011c00788c */ /* 0x000fcc000bf06270 */
[----:B------:R-:W-:-:S13]  /*ffd0*/  PLOP3.LUT P0, PT, PT, PT, UP0, 0x80, 0x0 ;  /* 0x000000000000781c */ /* 0x000fda0003f0f008 */
[----:B------:R-:W-:Y:S05]  /*ffe0*/  @!P0 BRA `(.L_x_19) ;  /* 0x000000e800bc8947 */ /* 0x000fea0003800000 */
[----:B------:R-:W-:Y:S01]  /*fff0*/  UMOV UR27, UR5 ;  /* 0x00000005001b7c82 */ /* 0x000fe20008000000 */
[----:B------:R-:W-:-:S05]  /*10000*/  ULDC UR30, c[0x0][0x50c] ;  /* 0x00014300001e7ab9 */ /* 0x000fca0000000800 */
.L_x_27:
[----:B------:R-:W-:-:S06]  /*10010*/  UISETP.NE.AND UP0, UPT, UR25, 0x3, UPT ;  /* 0x000000031900788c */ /* 0x000fcc000bf05270 */
[----:B------:R-:W-:-:S13]  /*10020*/  PLOP3.LUT P1, PT, PT, PT, UP0, 0x80, 0x0 ;  /* 0x000000000000781c */ /* 0x000fda0003f2f008 */
[----:B0-----:R-:W-:Y:S05]  /*10030*/  @!P1 BRA `(.L_x_20) ;  /* 0x0000000000049947 */ /* 0x001fea0003800000 */
[----:B------:R-:W-:Y:S01]  /*10040*/  BPT.TRAP 0x1 ;  /* 0x000000040000795c */ /* 0x000fe20000300000 */
.L_x_20:
[----:B------:R-:W2:Y:S01]  /*10050*/  S2UR UR9, SR_CgaCtaId ;  /* 0x00000000000979c3 */ /* 0x000ea20000008800 */
[----:B------:R-:W-:Y:S01]  /*10060*/  UMOV UR16, 0x400 ;  /* 0x0000040000107882 */ /* 0x000fe20000000000 */
[----:B------:R-:W-:Y:S01]  /*10070*/  SHF.L.U32 R2, R0, 0x1f, RZ ;  /* 0x0000001f00027819 */ /* 0x000fe200000006ff */
[----:B--2---:R-:W-:-:S04]  /*10080*/  ULEA UR16, UR9, UR16, 0x18 ;  /* 0x0000001009107291 */ /* 0x004fc8000f8ec03f */
[----:B------:R-:W-:-:S09]  /*10090*/  ULEA UR9, UR26, UR16, 0x3 ;  /* 0x000000101a097291 */ /* 0x000fd2000f8e183f */
[----:B------:R2:W3:Y:S01]  /*100a0*/  SYNCS.PHASECHK.TRANS64.TRYWAIT P0, [UR9], R2 ;  /* 0x00000002ff0075a7 */ /* 0x0004e20008000149 */
[----:B------:R-:W-:Y:S05]  /*100b0*/  @!P1 BRA `(.L_x_21) ;  /* 0x0000000000049947 */ /* 0x000fea0003800000 */
[----:B------:R-:W-:Y:S01]  /*100c0*/  BPT.TRAP 0x1 ;  /* 0x000000040000795c */ /* 0x000fe20000300000 */
.L_x_21:
[----:B---3--:R-:W-:Y:S05]  /*100d0*/  @P0 BRA `(.L_x_22) ;  /* 0x0000000000080947 */ /* 0x008fea0003800000 */
[----:B------:R-:W3:Y:S02]  /*100e0*/  SYNCS.PHASECHK.TRANS64.TRYWAIT P0, [UR9], R2 ;  /* 0x00000002ff0075a7 */ /* 0x000ee40008000149 */
[----:B---3--:R-:W-:Y:S05]  /*100f0*/  @!P0 BRA `(.L_x_23) ;  /* 0x000003dc00808947 */ /* 0x008fea0003800000 */
.L_x_22:
        /* <DEDUP_REMOVED lines=42> */
[----:B-----5:R-:W-:Y:S04]  /*103a0*/  STL.64 [R1+0x1570], R150 ;  /* 0x0015709601007387 */ /* 0x020fe80000100a00 */
        /* <DEDUP_REMOVED lines=21> */
[----:B---3--:R-:W3:Y:S04]  /*10500*/  LDL.LU.64 R108, [R1] ;  /* 0x00000000016c7983 */ /* 0x008ee80000300a00 */
        /* <DEDUP_REMOVED lines=21> */
[----:B---3--:R-:W-:Y:S04]  /*10660*/  STL.64 [R1+0x18c0], R150 ;  /* 0x0018c09601007387 */ /* 0x008fe80000100a00 */
[----:B--2---:R-:W-:Y:S04]  /*10670*/  STL.64 [R1+0x18b8], R148 ;  /* 0x0018b89401007387 */ /* 0x004fe80000100a00 */
[----:B----4-:R-:W-:Y:S04]  /*10680*/  STL.64 [R1+0x18b0], R146 ;  /* 0x0018b09201007387 */ /* 0x010fe80000100a00 */
        /* <DEDUP_REMOVED lines=61> */
[----:B--2---:R-:W2:Y:S04]  /*10a60*/  LDL.LU.64 R24, [R1+0x400] ;  /* 0x0004000001187983 */ /* 0x004ea80000300a00 */
        /* <DEDUP_REMOVED lines=63> */
[----:B------:R-:W-:-:S02]  /*10e60*/  UIADD3 UR9, UR16, 0x10100, URZ ;  /* 0x0001010010097890 */ /* 0x000fc4000fffe03f */
[----:B------:R-:W-:Y:S01]  /*10e70*/  UISETP.NE.AND UP0, UPT, UR7, URZ, UPT ;  /* 0x0000003f0700728c */ /* 0x000fe2000bf05270 */
[----:B------:R-:W3:Y:S01]  /*10e80*/  LDL.LU.64 R152, [R1+0xb0] ;  /* 0x0000b00001987983 */ /* 0x000ee20000300a00 */
[----:B------:R-:W-:Y:S02]  /*10e90*/  USHF.R.U32.HI UR9, URZ, 0x4, UR9 ;  /* 0x000000043f097899 */ /* 0x000fe40008011609 */
[----:B------:R-:W-:Y:S01]  /*10ea0*/  USEL UR8, UR8, URZ, !UP0 ;  /* 0x0000003f08087287 */ /* 0x000fe2000c000000 */
[----:B------:R-:W3:Y:S01]  /*10eb0*/  LDL.LU.64 R154, [R1+0xb8] ;  /* 0x0000b800019a7983 */ /* 0x000ee20000300a00 */
[----:B------:R-:W-:Y:S02]  /*10ec0*/  ULOP3.LUT UR9, UR9, 0x3fff, URZ, 0xc0, !UPT ;  /* 0x00003fff09097892 */ /* 0x000fe4000f8ec03f */
[----:B------:R-:W-:Y:S01]  /*10ed0*/  ULOP3.LUT UR7, UR15, 0x10000, URZ, 0xfc, !UPT ;  /* 0x000100000f077892 */ /* 0x000fe2000f8efc3f */
[----:B------:R-:W3:Y:S01]  /*10ee0*/  LDL.LU.64 R156, [R1+0xc0] ;  /* 0x0000c000019c7983 */ /* 0x000ee20000300a00 */
[----:B------:R-:W-:-:S02]  /*10ef0*/  ULOP3.LUT UR9, UR9, 0x10000, URZ, 0xfc, !UPT ;  /* 0x0001000009097892 */ /* 0x000fc4000f8efc3f */
[----:B------:R-:W-:Y:S01]  /*10f00*/  UISETP.NE.U32.AND UP0, UPT, UR8, URZ, UPT ;  /* 0x0000003f0800728c */ /* 0x000fe2000bf05070 */
[----:B------:R-:W3:Y:S01]  /*10f10*/  LDL.LU.64 R158, [R1+0xc8] ;  /* 0x0000c800019e7983 */ /* 0x000ee20000300a00 */
[----:B------:R-:W-:Y:S02]  /*10f20*/  ULEA UR7, UR26, UR7, 0xa ;  /* 0x000000071a077291 */ /* 0x000fe4000f8e503f */
[----:B------:R-:W-:Y:S01]  /*10f30*/  ULEA UR29, UR26, UR9, 0xb ;  /* 0x000000091a1d7291 */ /* 0x000fe2000f8e583f */
[----:B------:R-:W3:Y:S01]  /*10f40*/  LDL.LU.64 R160, [R1+0xd0] ;  /* 0x0000d00001a07983 */ /* 0x000ee20000300a00 */
[----:B------:R-:W-:Y:S01]  /*10f50*/  UMOV UR11, 0x80000020 ;  /* 0x80000020000b7882 */ /* 0x000fe20000000000 */
[----:B------:R-:W-:Y:S02]  /*10f60*/  UMOV UR9, 0x80000020 ;  /* 0x8000002000097882 */ /* 0x000fe40000000000 */
[----:B------:R-:W-:Y:S01]  /*10f70*/  UMOV UR8, UR7 ;  /* 0x0000000700087c82 */ /* 0x000fe20008000000 */
[----:B------:R-:W3:Y:S01]  /*10f80*/  LDL.LU.64 R162, [R1+0xd8] ;  /* 0x0000d80001a27983 */ /* 0x000ee20000300a00 */
[----:B------:R-:W-:-:S03]  /*10f90*/  UMOV UR10, UR29 ;  /* 0x0000001d000a7c82 */ /* 0x000fc60008000000 */
[----:B------:R-:W3:Y:S04]  /*10fa0*/  LDL.LU.64 R164, [R1+0xe0] ;  /* 0x0000e00001a47983 */ /* 0x000ee80000300a00 */
        /* <DEDUP_REMOVED lines=35> */
[----:B------:R-:W-:Y:S04]  /*111e0*/  STL [R1+0xec4], R23 ;  /* 0x000ec41701007387 */ /* 0x000fe80000100800 */
        /* <DEDUP_REMOVED lines=9> */
[----:B------:R4:W-:Y:S04]  /*11280*/  STL [R1+0xe9c], R13 ;  /* 0x000e9c0d01007387 */ /* 0x0009e80000100800 */
        /* <DEDUP_REMOVED lines=10> */
[----:B------:R0:W-:Y:S01]  /*11330*/  STL [R1+0xe70], R0 ;  /* 0x000e700001007387 */ /* 0x0001e20000100800 */
[----:B--2---:R-:W-:-:S06]  /*11340*/  WARPGROUP.ARRIVE ;  /* 0x00000000000079c5 */ /* 0x004fcc0000000000 */
[----:B------:R-:W-:Y:S03]  /*11350*/  QGMMA.64x256x32.F32.E4M3.E4M3 R24, gdesc[UR8], R24, UP0, gsb0 ;  /* 0x03e00000081879f3 */ /* 0x000fe6000b800818 */
[----:B------:R-:W-:Y:S02]  /*11360*/  WARPGROUP.DEPBAR.LE gsb0, 0x0 ;  /* 0x00008000000079c5 */ /* 0x000fe40000010000 */
[----:B------:R-:W-:Y:S01]  /*11370*/  STL.64 [R1+0x400], R24 ;  /* 0x0004001801007387 */ /* 0x000fe20000100a00 */
[----:B------:R-:W-:Y:S01]  /*11380*/  IMAD.MOV.U32 R2, RZ, RZ, R150 ;  /* 0x000000ffff027224 */ /* 0x000fe200078e0096 */
[----:B----4-:R-:W-:Y:S01]  /*11390*/  MOV R13, R139 ;  /* 0x0000008b000d7202 */ /* 0x010fe20000000f00 */
[----:B0-----:R-:W-:Y:S01]  /*113a0*/  IMAD.MOV.U32 R0, RZ, RZ, R151 ;  /* 0x000000ffff007224 */ /* 0x001fe200078e0097 */
[----:B------:R-:W-:Y:S01]  /*113b0*/  STL.64 [R1+0x408], R26 ;  /* 0x0004081a01007387 */ /* 0x000fe20000100a00 */
[----:B------:R-:W-:-:S02]  /*113c0*/  IMAD.MOV.U32 R4, RZ, RZ, R148 ;  /* 0x000000ffff047224 */ /* 0x000fc400078e0094 */
[----:B------:R-:W-:Y:S01]  /*113d0*/  IMAD.MOV.U32 R3, RZ, RZ, R149 ;  /* 0x000000ffff037224 */ /* 0x000fe200078e0095 */
[----:B------:R-:W-:Y:S01]  /*113e0*/  STL.64 [R1+0x410], R28 ;  /* 0x0004101c01007387 */ /* 0x000fe20000100a00 */
[----:B------:R-:W-:Y:S02]  /*113f0*/  IMAD.MOV.U32 R6, RZ, RZ, R146 ;  /* 0x000000ffff067224 */ /* 0x000fe400078e0092 */
[----:B------:R-:W-:Y:S01]  /*11400*/  IMAD.MOV.U32 R5, RZ, RZ, R147 ;  /* 0x000000ffff057224 */ /* 0x000fe200078e0093 */
[----:B------:R-:W-:Y:S01]  /*11410*/  STL.64 [R1+0x418], R30 ;  /* 0x0004181e01007387 */ /* 0x000fe20000100a00 */
[----:B------:R-:W-:Y:S02]  /*11420*/  IMAD.MOV.U32 R8, RZ, RZ, R144 ;  /* 0x000000ffff087224 */ /* 0x000fe400078e0090 */
[----:B------:R-:W-:Y:S01]  /*11430*/  IMAD.MOV.U32 R7, RZ, RZ, R145 ;  /* 0x000000ffff077224 */ /* 0x000fe200078e0091 */
        /* <DEDUP_REMOVED lines=62> */
[----:B------:R0:W-:Y:S04]  /*11820*/  STL [R1+0x5a0], R128 ;  /* 0x0005a08001007387 */ /* 0x0001e80000100800 */
        /* <DEDUP_REMOVED lines=11> */
[----:B0-----:R-:W3:Y:S04]  /*118e0*/  LDL.LU.64 R128, [R1+0x1868] ;  /* 0x0018680001807983 */ /* 0x001ee80000300a00 */
        /* <DEDUP_REMOVED lines=9> */
[----:B------:R-:W3:Y:S01]  /*11980*/  LDL.LU.64 R108, [R1+0x1818] ;  /* 0x00181800016c7983 */ /* 0x000ee20000300a00 */
[----:B------:R-:W-:Y:S01]  /*11990*/  UIADD3 UR22, UR29, 0x400, URZ ;  /* 0x000004001d167890 */ /* 0x000fe2000fffe03f */
[----:B------:R-:W-:Y:S01]  /*119a0*/  UMOV UR20, UR8 ;  /* 0x0000000800147c82 */ /* 0x000fe20008000000 */
[----:B------:R-:W-:Y:S01]  /*119b0*/  UMOV UR21, UR9 ;  /* 0x0000000900157c82 */ /* 0x000fe20008000000 */
[----:B------:R-:W-:Y:S01]  /*119c0*/  UMOV UR23, 0x80000020 ;  /* 0x8000002000177882 */ /* 0x000fe20000000000 */
        /* <DEDUP_REMOVED lines=42> */
[----:B---3--:R-:W-:-:S06]  /*11c70*/  WARPGROUP.ARRIVE ;  /* 0x00000000000079c5 */ /* 0x008fcc0000000000 */
[----:B------:R-:W-:Y:S03]  /*11c80*/  QGMMA.64x256x32.F32.E4M3.E4M3 R108, gdesc[UR20], R108, UP0, gsb0 ;  /* 0x03e00000146c79f3 */ /* 0x000fe6000b80086c */
[----:B------:R-:W-:Y:S02]  /*11c90*/  WARPGROUP.DEPBAR.LE gsb0, 0x0 ;  /* 0x00008000000079c5 */ /* 0x000fe40000010000 */
        /* <DEDUP_REMOVED lines=64> */
[----:B0-----:R-:W3:Y:S04]  /*120a0*/  LDL.LU.64 R234, [R1+0x16c0] ;  /* 0x0016c00001ea7983 */ /* 0x001ee80000300a00 */
[----:B------:R-:W4:Y:S04]  /*120b0*/  LDL.LU.64 R232, [R1+0x16b8] ;  /* 0x0016b80001e87983 */ /* 0x000f280000300a00 */
        /* <DEDUP_REMOVED lines=64> */
[----:B---3--:R-:W-:Y:S04]  /*124c0*/  STL.64 [R1+0x10c0], R234 ;  /* 0x0010c0ea01007387 */ /* 0x008fe80000100a00 */
[----:B----4-:R-:W-:Y:S04]  /*124d0*/  STL.64 [R1+0x10b8], R232 ;  /* 0x0010b8e801007387 */ /* 0x010fe80000100a00 */
[----:B--2---:R-:W-:Y:S04]  /*124e0*/  STL.64 [R1+0x10b0], R230 ;  /* 0x0010b0e601007387 */ /* 0x004fe80000100a00 */
        /* <DEDUP_REMOVED lines=38> */
[----:B------:R-:W-:Y:S01]  /*12750*/  STL.64 [R1+0xf78], R152 ;  /* 0x000f789801007387 */ /* 0x000fe20000100a00 */
[----:B------:R-:W-:-:S06]  /*12760*/  WARPGROUP.ARRIVE ;  /* 0x00000000000079c5 */ /* 0x000fcc0000000000 */
[----:B------:R-:W-:Y:S03]  /*12770*/  QGMMA.64x256x32.F32.E4M3.E4M3 R24, gdesc[UR20], R24, UP0, gsb0 ;  /* 0x03e00000141879f3 */ /* 0x000fe6000b800818 */
        /* <DEDUP_REMOVED lines=23> */
[----:B0-----:R-:W2:Y:S04]  /*128f0*/  LDL.LU.64 R108, [R1] ;  /* 0x00000000016c7983 */ /* 0x001ea80000300a00 */
        /* <DEDUP_REMOVED lines=87> */
[----:B------:R-:W3:Y:S04]  /*12e70*/  LDL.LU R26, [R1+0x408] ;  /* 0x00040800011a7983 */ /* 0x000ee80000300800 */
[----:B------:R-:W3:Y:S04]  /*12e80*/  LDL.LU R27, [R1+0x40c] ;  /* 0x00040c00011b7983 */ /* 0x000ee80000300800 */
[----:B------:R-:W4:Y:S04]  /*12e90*/  LDL.LU R28, [R1+0x410] ;  /* 0x00041000011c7983 */ /* 0x000f280000300800 */
[----:B------:R-:W4:Y:S04]  /*12ea0*/  LDL.LU R29, [R1+0x414] ;  /* 0x00041400011d7983 */ /* 0x000f280000300800 */
[----:B------:R-:W2:Y:S04]  /*12eb0*/  LDL.LU R30, [R1+0x418] ;  /* 0x00041800011e7983 */ /* 0x000ea80000300800 */
        /* <DEDUP_REMOVED lines=97> */
[----:B------:R-:W3:Y:S01]  /*134d0*/  LDL.LU R128, [R1+0x5a0] ;  /* 0x0005a00001807983 */ /* 0x000ee20000300800 */
[----:B------:R-:W-:Y:S01]  /*134e0*/  IMAD.MOV.U32 R150, RZ, RZ, R2 ;  /* 0x000000ffff967224 */ /* 0x000fe200078e0002 */
[----:B------:R-:W-:Y:S01]  /*134f0*/  MOV R140, R12 ;  /* 0x0000000c008c7202 */ /* 0x000fe20000000f00 */
[----:B------:R-:W-:-:S02]  /*13500*/  IMAD.MOV.U32 R151, RZ, RZ, R0 ;  /* 0x000000ffff977224 */ /* 0x000fc400078e0000 */
[----:B------:R-:W-:Y:S02]  /*13510*/  IMAD.MOV.U32 R148, RZ, RZ, R4 ;  /* 0x000000ffff947224 */ /* 0x000fe400078e0004 */
        /* <DEDUP_REMOVED lines=147> */
[----:B------:R-:W-:Y:S01]  /*13e50*/  UMOV UR22, UR10 ;  /* 0x0000000a00167c82 */ /* 0x000fe20008000000 */
[----:B------:R-:W-:-:S02]  /*13e60*/  UMOV UR23, UR11 ;  /* 0x0000000b00177c82 */ /* 0x000fc40008000000 */
        /* <DEDUP_REMOVED lines=42> */
[----:B--2---:R-:W-:-:S06]  /*14110*/  WARPGROUP.ARRIVE ;  /* 0x00000000000079c5 */ /* 0x004fcc0000000000 */
[----:B------:R-:W-:Y:S03]  /*14120*/  QGMMA.64x256x32.F32.E4M3.E4M3 R24, gdesc[UR20], R24, UP0, gsb0 ;  /* 0x03e00000141879f3 */ /* 0x000fe6000b800818 */
[----:B------:R-:W-:Y:S02]  /*14130*/  WARPGROUP.DEPBAR.LE gsb0, 0x0 ;  /* 0x00008000000079c5 */ /* 0x000fe40000010000 */
[----:B------:R-:W-:Y:S01]  /*14140*/  STL.64 [R1+0x200], R24 ;  /* 0x0002001801007387 */ /* 0x000fe20000100a00 */
[----:B------:R-:W-:Y:S01]  /*14150*/  IMAD.MOV.U32 R3, RZ, RZ, R150 ;  /* 0x000000ffff037224 */ /* 0x000fe200078e0096 */
[----:B------:R-:W-:Y:S01]  /*14160*/  MOV R11, R142 ;  /* 0x0000008e000b7202 */ /* 0x000fe20000000f00 */
        /* <DEDUP_REMOVED lines=29> */
[----:B------:R-:W-:-:S03]  /*14340*/  IMAD.MOV.U32 R22, RZ, RZ, R131 ;  /* 0x000000ffff167224 */ /* 0x000fc600078e0083 */
        /* <DEDUP_REMOVED lines=107> */
[----:B------:R-:W-:Y:S01]  /*14a00*/  UIADD3 UR10, UR29, 0x2, URZ ;  /* 0x000000021d0a7890 */ /* 0x000fe2000fffe03f */
[----:B------:R-:W-:Y:S01]  /*14a10*/  UMOV UR9, 0x80000020 ;  /* 0x8000002000097882 */ /* 0x000fe20000000000 */
[----:B------:R-:W-:Y:S01]  /*14a20*/  UMOV UR11, 0x80000020 ;  /* 0x80000020000b7882 */ /* 0x000fe20000000000 */
        /* <DEDUP_REMOVED lines=136> */
[----:B------:R-:W-:Y:S03]  /*152b0*/  QGMMA.64x256x32.F32.E4M3.E4M3 R108, gdesc[UR20], R108, gsb0 ;  /* 0x03e00000146c79f3 */ /* 0x000fe6000800086c */
[----:B------:R-:W-:Y:S02]  /*152c0*/  WARPGROUP.DEPBAR.LE gsb0, 0x0 ;  /* 0x00008000000079c5 */ /* 0x000fe40000010000 */
[----:B------:R-:W-:Y:S01]  /*152d0*/  STL.64 [R1], R108 ;  /* 0x0000006c01007387 */ /* 0x000fe20000100a00 */
        /* <DEDUP_REMOVED lines=310> */
[----:B------:R0:W5:Y:S01]  /*16640*/  LDL.LU R23, [R1+0xec4] ;  /* 0x000ec40001177983 */ /* 0x0001620000300800 */
[----:B------:R-:W-:-:S02]  /*16650*/  IMAD.MOV.U32 R218, RZ, RZ, R19 ;  /* 0x000000ffffda7224 */ /* 0x000fc400078e0013 */
[----:B------:R-:W-:Y:S01]  /*16660*/  IMAD.MOV.U32 R219, RZ, RZ, R18 ;  /* 0x000000ffffdb7224 */ /* 0x000fe200078e0012 */
[----:B------:R0:W5:Y:S01]  /*16670*/  LDL.LU R22, [R1+0xec0] ;  /* 0x000ec00001167983 */ /* 0x0001620000300800 */
[----:B------:R-:W-:Y:S02]  /*16680*/  IMAD.MOV.U32 R220, RZ, RZ, R17 ;  /* 0x000000ffffdc7224 */ /* 0x000fe400078e0011 */
[----:B------:R-:W-:Y:S01]  /*16690*/  IMAD.MOV.U32 R221, RZ, RZ, R16 ;  /* 0x000000ffffdd7224 */ /* 0x000fe200078e0010 */
[----:B------:R0:W5:Y:S01]  /*166a0*/  LDL.LU R21, [R1+0xebc] ;  /* 0x000ebc0001157983 */ /* 0x0001620000300800 */
[----:B------:R-:W-:Y:S02]  /*166b0*/  IMAD.MOV.U32 R222, RZ, RZ, R15 ;  /* 0x000000ffffde7224 */ /* 0x000fe400078e000f */
        /* <DEDUP_REMOVED lines=17> */
[----:B------:R-:W-:-:S03]  /*167d0*/  IMAD.MOV.U32 R235, RZ, RZ, R0 ;  /* 0x000000ffffeb7224 */ /* 0x000fc600078e0000 */
[----:B------:R0:W5:Y:S04]  /*167e0*/  LDL.LU R14, [R1+0xea0] ;  /* 0x000ea000010e7983 */ /* 0x0001680000300800 */
        /* <DEDUP_REMOVED lines=11> */
[----:B------:R0:W5:Y:S01]  /*168a0*/  LDL.LU R0, [R1+0xe70] ;  /* 0x000e700001007983 */ /* 0x0001620000300800 */
        /* <DEDUP_REMOVED lines=67> */
[----:B--2---:R0:W5:Y:S04]  /*16ce0*/  LDL.LU.64 R234, [R1+0xe68] ;  /* 0x000e680001ea7983 */ /* 0x0041680000300a00 */
        /* <DEDUP_REMOVED lines=63> */
[----:B------:R-:W-:-:S04]  /*170e0*/  UIADD3 UR6, UR6, 0x2, URZ ;  /* 0x0000000206067890 */ /* 0x000fc8000fffe03f */
[----:B------:R-:W-:-:S04]  /*170f0*/  UISETP.NE.AND UP0, UPT, UR6, UR30, UPT ;  /* 0x0000001e0600728c */ /* 0x000fc8000bf05270 */
[----:B------:R-:W-:-:S06]  /*17100*/  USEL UR7, URZ, 0x1, UP0 ;  /* 0x000000013f077887 */ /* 0x000fcc0008000000 */
[----:B------:R-:W-:-:S13]  /*17110*/  ISETP.NE.AND P0, PT, RZ, UR7, PT ;  /* 0x00000007ff007c0c */ /* 0x000fda000bf05270 */
[----:B0-----:R-:W-:Y:S05]  /*17120*/  @!P0 BRA `(.L_x_24) ;  /* 0x0000007800108947 */ /* 0x001fea0003800000 */
[----:B------:R0:W-:Y:S04]  /*17130*/  STL [R1+0xe1c], R44 ;  /* 0x000e1c2c01007387 */ /* 0x0001e80000100800 */
[----:B0-----:R-:W2:Y:S04]  /*17140*/  LDL R44, [R1+0x400] ;  /* 0x00040000012c7983 */ /* 0x001ea80000100800 */
[----:B------:R0:W-:Y:S04]  /*17150*/  STL [R1+0xe18], R45 ;  /* 0x000e182d01007387 */ /* 0x0001e80000100800 */
[----:B0-----:R-:W3:Y:S04]  /*17160*/  LDL R45, [R1+0x404] ;  /* 0x00040400012d7983 */ /* 0x001ee80000100800 */
[----:B------:R0:W-:Y:S04]  /*17170*/  STL [R1+0xe14], R46 ;  /* 0x000e142e01007387 */ /* 0x0001e80000100800 */
[----:B0-----:R-:W4:Y:S04]  /*17180*/  LDL R46, [R1+0x408] ;  /* 0x00040800012e7983 */ /* 0x001f280000100800 */
        /* <DEDUP_REMOVED lines=89> */
[----:B0-----:R-:W4:Y:S04]  /*17720*/  LDL.LU R91, [R1+0x600] ;  /* 0x00060000015b7983 */ /* 0x001f280000300800 */
        /* <DEDUP_REMOVED lines=32> */
[----:B-----5:R0:W-:Y:S04]  /*17930*/  STL [R1+0xd1c], R108 ;  /* 0x000d1c6c01007387 */ /* 0x0201e80000100800 */
        /* <DEDUP_REMOVED lines=88> */
[----:B0-----:R-:W4:Y:S01]  /*17ec0*/  LDL R0, [R1+0x4bc] ;  /* 0x0004bc0001007983 */ /* 0x001f220000100800 */
[----:B--2---:R-:W-:-:S01]  /*17ed0*/  FADD R3, R44, R3 ;  /* 0x000000032c037221 */ /* 0x004fc20000000000 */
[----:B---3--:R-:W-:Y:S01]  /*17ee0*/  FADD R4, R45, R4 ;  /* 0x000000042d047221 */ /* 0x008fe20000000000 */
[----:B----4-:R-:W-:-:S01]  /*17ef0*/  FADD R5, R46, R5 ;  /* 0x000000052e057221 */ /* 0x010fc20000000000 */
[----:B------:R-:W2:Y:S01]  /*17f00*/  LDL.LU R44, [R1+0xe1c] ;  /* 0x000e1c00012c7983 */ /* 0x000ea20000300800 */
[----:B------:R-:W-:-:S01]  /*17f10*/  FADD R6, R47, R6 ;  /* 0x000000062f067221 */ /* 0x000fc20000000000 */
[----:B------:R-:W-:-:S02]  /*17f20*/  FADD R7, R48, R7 ;  /* 0x0000000730077221 */ /* 0x000fc40000000000 */
[----:B------:R-:W3:Y:S01]  /*17f30*/  LDL.LU R45, [R1+0xe18] ;  /* 0x000e1800012d7983 */ /* 0x000ee20000300800 */
[----:B------:R-:W-:-:S03]  /*17f40*/  FADD R8, R49, R8 ;  /* 0x0000000831087221 */ /* 0x000fc60000000000 */
[----:B------:R-:W4:Y:S01]  /*17f50*/  LDL.LU R46, [R1+0xe14] ;  /* 0x000e1400012e7983 */ /* 0x000f220000300800 */
        /* <DEDUP_REMOVED lines=80> */
[----:B------:R-:W-:-:S01]  /*18460*/  FADD R177, R90, R177 ;  /* 0x000000b15ab17221 */ /* 0x000fc20000000000 */
[----:B------:R-:W-:Y:S02]  /*18470*/  FADD R91, R92, R91 ;  /* 0x0000005b5c5b7221 */ /* 0x000fe40000000000 */
[----:B------:R-:W4:Y:S04]  /*18480*/  LDL.LU R87, [R1+0xd70] ;  /* 0x000d700001577983 */ /* 0x000f280000300800 */
[----:B------:R-:W4:Y:S04]  /*18490*/  LDL.LU R88, [R1+0xd6c] ;  /* 0x000d6c0001587983 */ /* 0x000f280000300800 */
[----:B------:R-:W4:Y:S04]  /*184a0*/  LDL.LU R89, [R1+0xd68] ;  /* 0x000d680001597983 */ /* 0x000f280000300800 */
[----:B------:R-:W4:Y:S01]  /*184b0*/  LDL.LU R90, [R1+0xd64] ;  /* 0x000d6400015a7983 */ /* 0x000f220000300800 */
[----:B------:R-:W-:-:S01]  /*184c0*/  FADD R186, R144, R186 ;  /* 0x000000ba90ba7221 */ /* 0x000fc20000000000 */
[----:B------:R-:W-:Y:S01]  /*184d0*/  FADD R187, R143, R187 ;  /* 0x000000bb8fbb7221 */ /* 0x000fe20000000000 */
        /* <DEDUP_REMOVED lines=56> */
[----:B------:R-:W-:-:S02]  /*18860*/  FADD R179, R151, R179 ;  /* 0x000000b397b37221 */ /* 0x000fc40000000000 */
[----:B------:R-:W2:Y:S04]  /*18870*/  LDL R151, [R1+0x5b0] ;  /* 0x0005b00001977983 */ /* 0x000ea80000100800 */
[----:B------:R-:W2:Y:S04]  /*18880*/  LDL.LU R150, [R1+0x604] ;  /* 0x0006040001967983 */ /* 0x000ea80000300800 */
[----:B------:R-:W3:Y:S04]  /*18890*/  LDL R149, [R1+0x5b4] ;  /* 0x0005b40001957983 */ /* 0x000ee80000100800 */
[----:B------:R0:W-:Y:S01]  /*188a0*/  STL [R1+0x600], R91 ;  /* 0x0006005b01007387 */ /* 0x0001e20000100800 */
[----:B------:R-:W-:-:S03]  /*188b0*/  FADD R178, R0, R178 ;  /* 0x000000b200b27221 */ /* 0x000fc60000000000 */
[----:B------:R-:W3:Y:S04]  /*188c0*/  LDL.LU R148, [R1+0x608] ;  /* 0x0006080001947983 */ /* 0x000ee80000300800 */
[----:B------:R-:W4:Y:S04]  /*188d0*/  LDL R147, [R1+0x5b8] ;  /* 0x0005b80001937983 */ /* 0x000f280000100800 */
[----:B------:R-:W4:Y:S04]  /*188e0*/  LDL.LU R146, [R1+0x60c] ;  /* 0x00060c0001927983 */ /* 0x000f280000300800 */
        /* <DEDUP_REMOVED lines=54> */
[----:B0-----:R-:W4:Y:S04]  /*18c50*/  LDL R91, [R1+0x228] ;  /* 0x00022800015b7983 */ /* 0x001f280000100800 */
[----:B------:R-:W4:Y:S01]  /*18c60*/  LDL.LU R0, [R1+0x67c] ;  /* 0x00067c0001007983 */ /* 0x000f220000300800 */
[----:B--2---:R-:W-:-:S05]  /*18c70*/  FADD R150, R151, R150 ;  /* 0x0000009697967221 */ /* 0x004fca0000000000 */
[----:B------:R0:W-:Y:S01]  /*18c80*/  STL [R1+0x604], R150 ;  /* 0x0006049601007387 */ /* 0x0001e20000100800 */
[----:B---3--:R-:W-:-:S01]  /*18c90*/  FADD R148, R149, R148 ;  /* 0x0000009495947221 */ /* 0x008fc20000000000 */
[----:B----4-:R-:W-:-:S04]  /*18ca0*/  FADD R146, R147, R146 ;  /* 0x0000009293927221 */ /* 0x010fc80000000000 */
[----:B------:R2:W-:Y:S01]  /*18cb0*/  STL [R1+0x608], R148 ;  /* 0x0006089401007387 */ /* 0x0005e20000100800 */
[----:B------:R-:W-:-:S03]  /*18cc0*/  FADD R144, R145, R144 ;  /* 0x0000009091907221 */ /* 0x000fc60000000000 */
        /* <DEDUP_REMOVED lines=48> */
[----:B------:R1:W-:Y:S04]  /*18fd0*/  STL [R1+0x66c], R98 ;  /* 0x00066c6201007387 */ /* 0x0003e80000100800 */
[----:B------:R1:W-:Y:S01]  /*18fe0*/  STL [R1+0x670], R96 ;  /* 0x0006706001007387 */ /* 0x0003e20000100800 */
[----:B------:R-:W-:-:S03]  /*18ff0*/  FADD R94, R95, R94 ;  /* 0x0000005e5f5e7221 */ /* 0x000fc60000000000 */
[----:B------:R-:W4:Y:S04]  /*19000*/  LDL R151, [R1+0x22c] ;  /* 0x00022c0001977983 */ /* 0x000f280000100800 */
[----:B------:R1:W-:Y:S01]  /*19010*/  STL [R1+0x674], R94 ;  /* 0x0006745e01007387 */ /* 0x0003e20000100800 */
[----:B------:R-:W-:-:S03]  /*19020*/  FADD R92, R93, R92 ;  /* 0x0000005c5d5c7221 */ /* 0x000fc60000000000 */
[----:B0-----:R-:W4:Y:S04]  /*19030*/  LDL.LU R150, [R1+0x680] ;  /* 0x0006800001967983 */ /* 0x001f280000300800 */
[----:B------:R0:W-:Y:S01]  /*19040*/  STL [R1+0x678], R92 ;  /* 0x0006785c01007387 */ /* 0x0001e20000100800 */
[----:B------:R-:W-:-:S03]  /*19050*/  FADD R0, R91, R0 ;  /* 0x000000005b007221 */ /* 0x000fc60000000000 */
[----:B------:R-:W4:Y:S04]  /*19060*/  LDL R149, [R1+0x230] ;  /* 0x0002300001957983 */ /* 0x000f280000100800 */
[----:B------:R0:W-:Y:S04]  /*19070*/  STL [R1+0x67c], R0 ;  /* 0x00067c0001007387 */ /* 0x0001e80000100800 */
[----:B--2---:R-:W2:Y:S04]  /*19080*/  LDL.LU R148, [R1+0x684] ;  /* 0x0006840001947983 */ /* 0x004ea80000300800 */
[----:B------:R-:W2:Y:S04]  /*19090*/  LDL R147, [R1+0x234] ;  /* 0x0002340001937983 */ /* 0x000ea80000100800 */
[----:B---3--:R-:W3:Y:S04]  /*190a0*/  LDL.LU R146, [R1+0x688] ;  /* 0x0006880001927983 */ /* 0x008ee80000300800 */
[----:B------:R-:W3:Y:S04]  /*190b0*/  LDL R145, [R1+0x238] ;  /* 0x0002380001917983 */ /* 0x000ee80000100800 */
[----:B----4-:R-:W4:Y:S04]  /*190c0*/  LDL.LU R144, [R1+0x68c] ;  /* 0x00068c0001907983 */ /* 0x010f280000300800 */
[----:B------:R-:W4:Y:S04]  /*190d0*/  LDL R143, [R1+0x23c] ;  /* 0x00023c00018f7983 */ /* 0x000f280000100800 */
[----:B-1----:R-:W4:Y:S04]  /*190e0*/  LDL.LU R142, [R1+0x690] ;  /* 0x00069000018e7983 */ /* 0x002f280000300800 */
        /* <DEDUP_REMOVED lines=49> */
[----:B0-----:R-:W4:Y:S04]  /*19400*/  LDL.LU R92, [R1+0x6f4] ;  /* 0x0006f400015c7983 */ /* 0x001f280000300800 */
[----:B------:R-:W4:Y:S04]  /*19410*/  LDL R91, [R1+0x2a4] ;  /* 0x0002a400015b7983 */ /* 0x000f280000100800 */
[----:B------:R-:W4:Y:S01]  /*19420*/  LDL.LU R0, [R1+0x6f8] ;  /* 0x0006f80001007983 */ /* 0x000f220000300800 */
[----:B------:R-:W-:-:S05]  /*19430*/  FADD R150, R151, R150 ;  /* 0x0000009697967221 */ /* 0x000fca0000000000 */
[----:B------:R0:W-:Y:S01]  /*19440*/  STL [R1+0x680], R150 ;  /* 0x0006809601007387 */ /* 0x0001e20000100800 */
[----:B--2---:R-:W-:-:S01]  /*19450*/  FADD R148, R149, R148 ;  /* 0x0000009495947221 */ /* 0x004fc20000000000 */
[----:B---3--:R-:W-:-:S04]  /*19460*/  FADD R146, R147, R146 ;  /* 0x0000009293927221 */ /* 0x008fc80000000000 */
[----:B------:R1:W-:Y:S01]  /*19470*/  STL [R1+0x684], R148 ;  /* 0x0006849401007387 */ /* 0x0003e20000100800 */
[----:B----4-:R-:W-:-:S03]  /*19480*/  FADD R144, R145, R144 ;  /* 0x0000009091907221 */ /* 0x010fc60000000000 */
        /* <DEDUP_REMOVED lines=59> */
[----:B-1----:R-:W4:Y:S04]  /*19840*/  LDL.LU R148, [R1+0x700] ;  /* 0x0007000001947983 */ /* 0x002f280000300800 */
[----:B------:R-:W4:Y:S04]  /*19850*/  LDL R147, [R1+0x2b0] ;  /* 0x0002b00001937983 */ /* 0x000f280000100800 */
[----:B--2---:R-:W2:Y:S04]  /*19860*/  LDL.LU R146, [R1+0x704] ;  /* 0x0007040001927983 */ /* 0x004ea80000300800 */
[----:B------:R-:W2:Y:S04]  /*19870*/  LDL R145, [R1+0x2b4] ;  /* 0x0002b40001917983 */ /* 0x000ea80000100800 */
[----:B---3--:R-:W3:Y:S04]  /*19880*/  LDL.LU R144, [R1+0x708] ;  /* 0x0007080001907983 */ /* 0x008ee80000300800 */
[----:B------:R-:W3:Y:S04]  /*19890*/  LDL R143, [R1+0x2b8] ;  /* 0x0002b800018f7983 */ /* 0x000ee80000100800 */
[----:B----4-:R-:W4:Y:S04]  /*198a0*/  LDL.LU R142, [R1+0x70c] ;  /* 0x00070c00018e7983 */ /* 0x010f280000300800 */
        /* <DEDUP_REMOVED lines=54> */
[----:B------:R-:W-:-:S01]  /*19c10*/  FADD R148, R149, R148 ;  /* 0x0000009495947221 */ /* 0x000fc20000000000 */
[----:B--2---:R-:W-:-:S04]  /*19c20*/  FADD R146, R147, R146 ;  /* 0x0000009293927221 */ /* 0x004fc80000000000 */
[----:B------:R1:W-:Y:S01]  /*19c30*/  STL [R1+0x700], R148 ;  /* 0x0007009401007387 */ /* 0x0003e20000100800 */
[----:B---3--:R-:W-:-:S03]  /*19c40*/  FADD R144, R145, R144 ;  /* 0x0000009091907221 */ /* 0x008fc60000000000 */
        /* <DEDUP_REMOVED lines=119> */
[----:B------:R-:W-:Y:S01]  /*1a3c0*/  STL [R1+0x778], R150 ;  /* 0x0007789601007387 */ /* 0x000fe20000100800 */
[----:B------:R-:W-:-:S01]  /*1a3d0*/  FADD R148, R149, R148 ;  /* 0x0000009495947221 */ /* 0x000fc20000000000 */
[----:B--2---:R-:W-:-:S04]  /*1a3e0*/  FADD R146, R147, R146 ;  /* 0x0000009293927221 */ /* 0x004fc80000000000 */
[----:B------:R-:W-:Y:S01]  /*1a3f0*/  STL [R1+0x77c], R148 ;  /* 0x00077c9401007387 */ /* 0x000fe20000100800 */
[----:B---3--:R-:W-:-:S03]  /*1a400*/  FADD R144, R145, R144 ;  /* 0x0000009091907221 */ /* 0x008fc60000000000 */
[----:B------:R-:W-:Y:S01]  /*1a410*/  STL [R1+0x780], R146 ;  /* 0x0007809201007387 */ /* 0x000fe20000100800 */
[----:B----4-:R-:W-:-:S03]  /*1a420*/  FADD R142, R143, R142 ;  /* 0x0000008e8f8e7221 */ /* 0x010fc60000000000 */
[----:B------:R-:W-:Y:S01]  /*1a430*/  STL [R1+0x784], R144 ;  /* 0x0007849001007387 */ /* 0x000fe20000100800 */
[----:B------:R-:W-:-:S03]  /*1a440*/  FADD R140, R141, R140 ;  /* 0x0000008c8d8c7221 */ /* 0x000fc60000000000 */
        /* <DEDUP_REMOVED lines=44> */
[----:B------:R-:W-:Y:S04]  /*1a710*/  STL [R1+0x7e0], R98 ;  /* 0x0007e06201007387 */ /* 0x000fe80000100800 */
[----:B------:R-:W-:Y:S01]  /*1a720*/  STL [R1+0x7e4], R96 ;  /* 0x0007e46001007387 */ /* 0x000fe20000100800 */
[----:B------:R-:W-:-:S01]  /*1a730*/  FADD R94, R95, R94 ;  /* 0x0000005e5f5e7221 */ /* 0x000fc20000000000 */
[----:B------:R-:W-:Y:S01]  /*1a740*/  FADD R92, R93, R92 ;  /* 0x0000005c5d5c7221 */ /* 0x000fe20000000000 */
[----:B------:R-:W-:-:S02]  /*1a750*/  FADD R0, R91, R0 ;  /* 0x000000005b007221 */ /* 0x000fc40000000000 */
[----:B------:R-:W2:Y:S04]  /*1a760*/  LDL R91, [R1+0x3a0] ;  /* 0x0003a000015b7983 */ /* 0x000ea80000100800 */
[----:B------:R-:W-:Y:S04]  /*1a770*/  STL [R1+0x7e8], R94 ;  /* 0x0007e85e01007387 */ /* 0x000fe80000100800 */
[----:B------:R0:W-:Y:S04]  /*1a780*/  STL [R1+0x7ec], R92 ;  /* 0x0007ec5c01007387 */ /* 0x0001e80000100800 */
[----:B0-----:R-:W2:Y:S04]  /*1a790*/  LDL.LU R92, [R1+0x7f4] ;  /* 0x0007f400015c7983 */ /* 0x001ea80000300800 */
[----:B------:R-:W3:Y:S04]  /*1a7a0*/  LDL R93, [R1+0x3a4] ;  /* 0x0003a400015d7983 */ /* 0x000ee80000100800 */
[----:B------:R0:W-:Y:S04]  /*1a7b0*/  STL [R1+0x7f0], R0 ;  /* 0x0007f00001007387 */ /* 0x0001e80000100800 */
        /* <DEDUP_REMOVED lines=45> */
[----:B------:R-:W4:Y:S04]  /*1aa90*/  LDL R111, [R1] ;  /* 0x00000000016f7983 */ /* 0x000f280000100800 */
        /* <DEDUP_REMOVED lines=12> */
[----:B0-----:R-:W4:Y:S01]  /*1ab60*/  LDL.LU R0, [R1+0x86c] ;  /* 0x00086c0001007983 */ /* 0x001f220000300800 */
[----:B--2---:R-:W-:-:S03]  /*1ab70*/  FADD R92, R91, R92 ;  /* 0x0000005c5b5c7221 */ /* 0x004fc60000000000 */
[----:B------:R-:W2:Y:S04]  /*1ab80*/  LDL.LU R91, [R1+0xd60] ;  /* 0x000d6000015b7983 */ /* 0x000ea80000300800 */
[----:B------:R0:W-:Y:S01]  /*1ab90*/  STL [R1+0x7f4], R92 ;  /* 0x0007f45c01007387 */ /* 0x0001e20000100800 */
[----:B---3--:R-:W-:-:S03]  /*1aba0*/  FADD R94, R93, R94 ;  /* 0x0000005e5d5e7221 */ /* 0x008fc60000000000 */
[----:B0-----:R-:W3:Y:S01]  /*1abb0*/  LDL.LU R92, [R1+0xd5c] ;  /* 0x000d5c00015c7983 */ /* 0x001ee20000300800 */
[----:B----4-:R-:W-:-:S03]  /*1abc0*/  FADD R96, R95, R96 ;  /* 0x000000605f607221 */ /* 0x010fc60000000000 */
[----:B------:R-:W4:Y:S04]  /*1abd0*/  LDL.LU R93, [R1+0xd58] ;  /* 0x000d5800015d7983 */ /* 0x000f280000300800 */
[----:B------:R0:W-:Y:S01]  /*1abe0*/  STL [R1+0x7f8], R94 ;  /* 0x0007f85e01007387 */ /* 0x0001e20000100800 */
[----:B------:R-:W-:-:S03]  /*1abf0*/  FADD R98, R97, R98 ;  /* 0x0000006261627221 */ /* 0x000fc60000000000 */
[----:B0-----:R-:W4:Y:S01]  /*1ac00*/  LDL.LU R94, [R1+0xd54] ;  /* 0x000d5400015e7983 */ /* 0x001f220000300800 */
[----:B------:R-:W-:-:S03]  /*1ac10*/  FADD R150, R151, R150 ;  /* 0x0000009697967221 */ /* 0x000fc60000000000 */
[----:B------:R-:W4:Y:S04]  /*1ac20*/  LDL.LU R95, [R1+0xd50] ;  /* 0x000d5000015f7983 */ /* 0x000f280000300800 */
[----:B------:R0:W-:Y:S01]  /*1ac30*/  STL [R1+0x7fc], R96 ;  /* 0x0007fc6001007387 */ /* 0x0001e20000100800 */
[----:B------:R-:W-:-:S01]  /*1ac40*/  FADD R148, R149, R148 ;  /* 0x0000009495947221 */ /* 0x000fc20000000000 */
[----:B------:R-:W-:Y:S02]  /*1ac50*/  FADD R146, R147, R146 ;  /* 0x0000009293927221 */ /* 0x000fe40000000000 */
[----:B0-----:R-:W4:Y:S04]  /*1ac60*/  LDL.LU R96, [R1+0xd4c] ;  /* 0x000d4c0001607983 */ /* 0x001f280000300800 */
[----:B------:R-:W4:Y:S01]  /*1ac70*/  LDL.LU R97, [R1+0xd48] ;  /* 0x000d480001617983 */ /* 0x000f220000300800 */
[----:B------:R-:W-:-:S03]  /*1ac80*/  FADD R144, R145, R144 ;  /* 0x0000009091907221 */ /* 0x000fc60000000000 */
[----:B------:R0:W-:Y:S01]  /*1ac90*/  STL [R1+0x800], R98 ;  /* 0x0008006201007387 */ /* 0x0001e20000100800 */
[----:B------:R-:W-:-:S03]  /*1aca0*/  FADD R142, R143, R142 ;  /* 0x0000008e8f8e7221 */ /* 0x000fc60000000000 */
[----:B0-----:R-:W4:Y:S04]  /*1acb0*/  LDL.LU R98, [R1+0xd44] ;  /* 0x000d440001627983 */ /* 0x001f280000300800 */
[----:B------:R-:W-:Y:S01]  /*1acc0*/  STL [R1+0x804], R150 ;  /* 0x0008049601007387 */ /* 0x000fe20000100800 */
[----:B------:R-:W-:-:S03]  /*1acd0*/  FADD R140, R141, R140 ;  /* 0x0000008c8d8c7221 */ /* 0x000fc60000000000 */
[----:B------:R-:W-:Y:S04]  /*1ace0*/  STL [R1+0x808], R148 ;  /* 0x0008089401007387 */ /* 0x000fe80000100800 */
[----:B------:R-:W-:Y:S01]  /*1acf0*/  STL [R1+0x80c], R146 ;  /* 0x00080c9201007387 */ /* 0x000fe20000100800 */
[----:B------:R-:W-:-:S03]  /*1ad00*/  FADD R138, R139, R138 ;  /* 0x0000008a8b8a7221 */ /* 0x000fc60000000000 */
[----:B------:R-:W-:Y:S01]  /*1ad10*/  STL [R1+0x810], R144 ;  /* 0x0008109001007387 */ /* 0x000fe20000100800 */
[----:B------:R-:W-:-:S03]  /*1ad20*/  FADD R136, R137, R136 ;  /* 0x0000008889887221 */ /* 0x000fc60000000000 */
[----:B------:R-:W-:Y:S04]  /*1ad30*/  STL [R1+0x814], R142 ;  /* 0x0008148e01007387 */ /* 0x000fe80000100800 */
[----:B------:R-:W-:Y:S01]  /*1ad40*/  STL [R1+0x818], R140 ;  /* 0x0008188c01007387 */ /* 0x000fe20000100800 */
[----:B------:R-:W-:-:S03]  /*1ad50*/  FADD R134, R135, R134 ;  /* 0x0000008687867221 */ /* 0x000fc60000000000 */
[----:B------:R-:W-:Y:S04]  /*1ad60*/  STL [R1+0x81c], R138 ;  /* 0x00081c8a01007387 */ /* 0x000fe80000100800 */
        /* <DEDUP_REMOVED lines=33> */
[----:B0-----:R-:W2:Y:S04]  /*1af80*/  LDL R114, [R1+0x1c] ;  /* 0x00001c0001727983 */ /* 0x001ea80000100800 */
[----:B------:R0:W-:Y:S01]  /*1af90*/  STL [R1+0x864], R102 ;  /* 0x0008646601007387 */ /* 0x0001e20000100800 */
[----:B------:R-:W-:-:S03]  /*1afa0*/  FADD R100, R101, R100 ;  /* 0x0000006465647221 */ /* 0x000fc60000000000 */
[----:B-1----:R-:W2:Y:S04]  /*1afb0*/  LDL.LU R112, [R1+0x870] ;  /* 0x0008700001707983 */ /* 0x002ea80000300800 */
[----:B------:R1:W-:Y:S01]  /*1afc0*/  STL [R1+0x868], R100 ;  /* 0x0008686401007387 */ /* 0x0003e20000100800 */
[----:B------:R-:W-:-:S03]  /*1afd0*/  FADD R0, R99, R0 ;  /* 0x0000000063007221 */ /* 0x000fc60000000000 */
[----:B------:R-:W3:Y:S04]  /*1afe0*/  LDL R110, [R1+0x20] ;  /* 0x00002000016e7983 */ /* 0x000ee80000100800 */
[----:B------:R4:W-:Y:S04]  /*1aff0*/  STL [R1+0x86c], R0 ;  /* 0x00086c0001007387 */ /* 0x0009e80000100800 */
[----:B------:R-:W3:Y:S04]  /*1b000*/  LDL.LU R108, [R1+0x874] ;  /* 0x00087400016c7983 */ /* 0x000ee80000300800 */
[----:B------:R-:W3:Y:S04]  /*1b010*/  LDL R106, [R1+0x24] ;  /* 0x00002400016a7983 */ /* 0x000ee80000100800 */
[----:B------:R-:W3:Y:S04]  /*1b020*/  LDL.LU R104, [R1+0x878] ;  /* 0x0008780001687983 */ /* 0x000ee80000300800 */
[----:B0-----:R-:W3:Y:S04]  /*1b030*/  LDL R102, [R1+0x28] ;  /* 0x0000280001667983 */ /* 0x001ee80000100800 */
[----:B-1----:R-:W3:Y:S04]  /*1b040*/  LDL.LU R100, [R1+0x87c] ;  /* 0x00087c0001647983 */ /* 0x002ee80000300800 */
        /* <DEDUP_REMOVED lines=21> */
[----:B------:R-:W3:Y:S04]  /*1b1a0*/  LDL.LU R126, [R1+0x8d0] ;  /* 0x0008d000017e7983 */ /* 0x000ee80000300800 */
        /* <DEDUP_REMOVED lines=11> */
[----:B----4-:R-:W4:Y:S04]  /*1b260*/  LDL.LU R0, [R1+0x8e8] ;  /* 0x0008e80001007983 */ /* 0x010f280000300800 */
[----:B------:R-:W4:Y:S04]  /*1b270*/  LDL.LU R128, [R1+0x8cc] ;  /* 0x0008cc0001807983 */ /* 0x000f280000300800 */
[----:B------:R-:W4:Y:S01]  /*1b280*/  LDL.LU R130, [R1+0x8c8] ;  /* 0x0008c80001827983 */ /* 0x000f220000300800 */
[----:B--2---:R-:W-:-:S05]  /*1b290*/  FADD R112, R114, R112 ;  /* 0x0000007072707221 */ /* 0x004fca0000000000 */
[----:B------:R-:W-:Y:S04]  /*1b2a0*/  STL [R1+0x870], R112 ;  /* 0x0008707001007387 */ /* 0x000fe80000100800 */
[----:B------:R-:W2:Y:S01]  /*1b2b0*/  LDL.LU R132, [R1+0x8c4] ;  /* 0x0008c40001847983 */ /* 0x000ea20000300800 */
[----:B---3--:R-:W-:-:S05]  /*1b2c0*/  FADD R108, R110, R108 ;  /* 0x0000006c6e6c7221 */ /* 0x008fca0000000000 */
[----:B------:R-:W-:Y:S01]  /*1b2d0*/  STL [R1+0x874], R108 ;  /* 0x0008746c01007387 */ /* 0x000fe20000100800 */
[----:B------:R-:W-:-:S01]  /*1b2e0*/  FADD R104, R106, R104 ;  /* 0x000000686a687221 */ /* 0x000fc20000000000 */
[----:B------:R-:W-:-:S05]  /*1b2f0*/  FADD R100, R102, R100 ;  /* 0x0000006466647221 */ /* 0x000fca0000000000 */
[----:B------:R0:W-:Y:S04]  /*1b300*/  STL [R1+0x87c], R100 ;  /* 0x00087c6401007387 */ /* 0x0001e80000100800 */
[----:B------:R1:W-:Y:S04]  /*1b310*/  STL [R1+0x878], R104 ;  /* 0x0008786801007387 */ /* 0x0003e80000100800 */
[----:B0-----:R-:W3:Y:S04]  /*1b320*/  LDL.LU R100, [R1+0x880] ;  /* 0x0008800001647983 */ /* 0x001ee80000300800 */
[----:B------:R-:W3:Y:S04]  /*1b330*/  LDL.LU R102, [R1+0x884] ;  /* 0x0008840001667983 */ /* 0x000ee80000300800 */
[----:B-1----:R-:W3:Y:S04]  /*1b340*/  LDL.LU R104, [R1+0x888] ;  /* 0x0008880001687983 */ /* 0x002ee80000300800 */
[----:B------:R-:W3:Y:S04]  /*1b350*/  LDL.LU R106, [R1+0x88c] ;  /* 0x00088c00016a7983 */ /* 0x000ee80000300800 */
        /* <DEDUP_REMOVED lines=12> */
[----:B------:R-:W3:Y:S01]  /*1b420*/  LDL.LU R134, [R1+0x8c0] ;  /* 0x0008c00001867983 */ /* 0x000ee20000300800 */
[----:B------:R-:W-:-:S01]  /*1b430*/  FADD R126, R127, R126 ;  /* 0x0000007e7f7e7221 */ /* 0x000fc20000000000 */
[----:B------:R-:W-:Y:S01]  /*1b440*/  FADD R124, R125, R124 ;  /* 0x0000007c7d7c7221 */ /* 0x000fe20000000000 */
[----:B------:R-:W-:-:S01]  /*1b450*/  FADD R122, R123, R122 ;  /* 0x0000007a7b7a7221 */ /* 0x000fc20000000000 */
[----:B------:R-:W-:Y:S01]  /*1b460*/  FADD R120, R121, R120 ;  /* 0x0000007879787221 */ /* 0x000fe20000000000 */
[----:B------:R-:W-:-:S01]  /*1b470*/  FADD R118, R119, R118 ;  /* 0x0000007677767221 */ /* 0x000fc20000000000 */
[----:B------:R-:W-:Y:S01]  /*1b480*/  FADD R116, R117, R116 ;  /* 0x0000007475747221 */ /* 0x000fe20000000000 */
[----:B----4-:R-:W-:-:S01]  /*1b490*/  FADD R128, R129, R128 ;  /* 0x0000008081807221 */ /* 0x010fc20000000000 */
[----:B------:R-:W-:Y:S01]  /*1b4a0*/  FADD R130, R131, R130 ;  /* 0x0000008283827221 */ /* 0x000fe20000000000 */
[----:B------:R-:W-:-:S01]  /*1b4b0*/  FADD R0, R115, R0 ;  /* 0x0000000073007221 */ /* 0x000fc20000000000 */
[----:B--2---:R-:W-:Y:S01]  /*1b4c0*/  FADD R132, R133, R132 ;  /* 0x0000008485847221 */ /* 0x004fe20000000000 */
[----:B---3--:R-:W-:-:S02]  /*1b4d0*/  FADD R100, R99, R100 ;  /* 0x0000006463647221 */ /* 0x008fc40000000000 */
[----:B------:R-:W2:Y:S01]  /*1b4e0*/  LDL.LU R99, [R1+0xd40] ;  /* 0x000d400001637983 */ /* 0x000ea20000300800 */
[----:B------:R-:W-:-:S03]  /*1b4f0*/  FADD R102, R101, R102 ;  /* 0x0000006665667221 */ /* 0x000fc60000000000 */
[----:B------:R0:W-:Y:S01]  /*1b500*/  STL [R1+0x880], R100 ;  /* 0x0008806401007387 */ /* 0x0001e20000100800 */
[----:B------:R-:W-:-:S01]  /*1b510*/  FADD R104, R103, R104 ;  /* 0x0000006867687221 */ /* 0x000fc20000000000 */
[----:B------:R-:W-:Y:S02]  /*1b520*/  FADD R106, R105, R106 ;  /* 0x0000006a696a7221 */ /* 0x000fe40000000000 */
[----:B0-----:R-:W3:Y:S04]  /*1b530*/  LDL.LU R100, [R1+0xd3c] ;  /* 0x000d3c0001647983 */ /* 0x001ee80000300800 */
[----:B------:R-:W4:Y:S04]  /*1b540*/  LDL.LU R101, [R1+0xd38] ;  /* 0x000d380001657983 */ /* 0x000f280000300800 */
[----:B------:R0:W-:Y:S01]  /*1b550*/  STL [R1+0x884], R102 ;  /* 0x0008846601007387 */ /* 0x0001e20000100800 */
[----:B------:R-:W-:-:S01]  /*1b560*/  FADD R108, R107, R108 ;  /* 0x0000006c6b6c7221 */ /* 0x000fc20000000000 */
[----:B------:R-:W-:-:S02]  /*1b570*/  FADD R110, R109, R110 ;  /* 0x0000006e6d6e7221 */ /* 0x000fc40000000000 */
[----:B0-----:R-:W4:Y:S04]  /*1b580*/  LDL.LU R102, [R1+0xd34] ;  /* 0x000d340001667983 */ /* 0x001f280000300800 */
[----:B------:R-:W4:Y:S04]  /*1b590*/  LDL.LU R103, [R1+0xd30] ;  /* 0x000d300001677983 */ /* 0x000f280000300800 */
[----:B------:R0:W-:Y:S01]  /*1b5a0*/  STL [R1+0x888], R104 ;  /* 0x0008886801007387 */ /* 0x0001e20000100800 */
[----:B------:R-:W-:-:S03]  /*1b5b0*/  FADD R112, R111, R112 ;  /* 0x000000706f707221 */ /* 0x000fc60000000000 */
[----:B0-----:R-:W4:Y:S04]  /*1b5c0*/  LDL.LU R104, [R1+0xd2c] ;  /* 0x000d2c0001687983 */ /* 0x001f280000300800 */
[----:B------:R-:W4:Y:S04]  /*1b5d0*/  LDL.LU R105, [R1+0xd28] ;  /* 0x000d280001697983 */ /* 0x000f280000300800 */
[----:B------:R0:W-:Y:S01]  /*1b5e0*/  STL [R1+0x88c], R106 ;  /* 0x00088c6a01007387 */ /* 0x0001e20000100800 */
[----:B------:R-:W-:-:S01]  /*1b5f0*/  FADD R114, R113, R114 ;  /* 0x0000007271727221 */ /* 0x000fc20000000000 */
[----:B------:R-:W-:-:S02]  /*1b600*/  FADD R150, R151, R150 ;  /* 0x0000009697967221 */ /* 0x000fc40000000000 */
        /* <DEDUP_REMOVED lines=9> */
[----:B------:R-:W-:Y:S01]  /*1b6a0*/  FADD R142, R143, R142 ;  /* 0x0000008e8f8e7221 */ /* 0x000fe20000000000 */
[----:B------:R-:W-:-:S01]  /*1b6b0*/  FADD R140, R141, R140 ;  /* 0x0000008c8d8c7221 */ /* 0x000fc20000000000 */
        /* <DEDUP_REMOVED lines=8> */
[----:B------:R0:W-:Y:S04]  /*1b740*/  STL [R1+0x89c], R114 ;  /* 0x00089c7201007387 */ /* 0x0001e80000100800 */
[----:B0-----:R-:W4:Y:S04]  /*1b750*/  LDL.LU R114, [R1+0xd04] ;  /* 0x000d040001727983 */ /* 0x001f280000300800 */
        /* <DEDUP_REMOVED lines=16> */
[----:B------:R-:W2:Y:S04]  /*1b860*/  LDL R137, [R1+0x98] ;  /* 0x0000980001897983 */ /* 0x000ea80000100800 */
[----:B------:R-:W-:Y:S04]  /*1b870*/  STL [R1+0x8e0], R118 ;  /* 0x0008e07601007387 */ /* 0x000fe80000100800 */
[----:B------:R-:W2:Y:S04]  /*1b880*/  LDL.LU R129, [R1+0x8ec] ;  /* 0x0008ec0001817983 */ /* 0x000ea80000300800 */
[----:B------:R-:W-:Y:S04]  /*1b890*/  STL [R1+0x8e4], R116 ;  /* 0x0008e47401007387 */ /* 0x000fe80000100800 */
[----:B------:R-:W3:Y:S04]  /*1b8a0*/  LDL R133, [R1+0x9c] ;  /* 0x00009c0001857983 */ /* 0x000ee80000100800 */
[----:B------:R0:W-:Y:S04]  /*1b8b0*/  STL [R1+0x8e8], R0 ;  /* 0x0008e80001007387 */ /* 0x0001e80000100800 */
[----:B------:R-:W3:Y:S04]  /*1b8c0*/  LDL.LU R131, [R1+0x8f0] ;  /* 0x0008f00001837983 */ /* 0x000ee80000300800 */
[----:B------:R-:W4:Y:S04]  /*1b8d0*/  LDL R123, [R1+0xa0] ;  /* 0x0000a000017b7983 */ /* 0x000f280000100800 */
[----:B0-----:R-:W4:Y:S04]  /*1b8e0*/  LDL.LU R0, [R1+0x8f4] ;  /* 0x0008f40001007983 */ /* 0x001f280000300800 */
[----:B------:R-:W4:Y:S04]  /*1b8f0*/  LDL R135, [R1+0xa4] ;  /* 0x0000a40001877983 */ /* 0x000f280000100800 */
[----:B------:R-:W4:Y:S04]  /*1b900*/  LDL.LU R120, [R1+0x8f8] ;  /* 0x0008f80001787983 */ /* 0x000f280000300800 */
[----:B------:R-:W4:Y:S04]  /*1b910*/  LDL R118, [R1+0xa8] ;  /* 0x0000a80001767983 */ /* 0x000f280000100800 */
[----:B------:R-:W4:Y:S04]  /*1b920*/  LDL.LU R116, [R1+0x8fc] ;  /* 0x0008fc0001747983 */ /* 0x000f280000300800 */
        /* <DEDUP_REMOVED lines=19> */
[----:B------:R-:W4:Y:S04]  /*1ba60*/  LDL.LU R127, [R1+0x948] ;  /* 0x00094800017f7983 */ /* 0x000f280000300800 */
[----:B------:R-:W4:Y:S04]  /*1ba70*/  LDL R126, [R1+0xf8] ;  /* 0x0000f800017e7983 */ /* 0x000f280000100800 */
[----:B------:R-:W4:Y:S04]  /*1ba80*/  LDL.LU R125, [R1+0x94c] ;  /* 0x00094c00017d7983 */ /* 0x000f280000300800 */
[----:B------:R-:W4:Y:S01]  /*1ba90*/  LDL.LU R139, [R1+0x900] ;  /* 0x00090000018b7983 */ /* 0x000f220000300800 */
[----:B--2---:R-:W-:-:S05]  /*1baa0*/  FADD R129, R137, R129 ;  /* 0x0000008189817221 */ /* 0x004fca0000000000 */
[----:B------:R0:W-:Y:S04]  /*1bab0*/  STL [R1+0x8ec], R129 ;  /* 0x0008ec8101007387 */ /* 0x0001e80000100800 */
[----:B0-----:R-:W2:Y:S01]  /*1bac0*/  LDL.LU R129, [R1+0x944] ;  /* 0x0009440001817983 */ /* 0x001ea20000300800 */
[----:B---3--:R-:W-:-:S05]  /*1bad0*/  FADD R131, R133, R131 ;  /* 0x0000008385837221 */ /* 0x008fca0000000000 */
[----:B------:R0:W-:Y:S01]  /*1bae0*/  STL [R1+0x8f0], R131 ;  /* 0x0008f08301007387 */ /* 0x0001e20000100800 */
[----:B----4-:R-:W-:-:S03]  /*1baf0*/  FADD R0, R123, R0 ;  /* 0x000000007b007221 */ /* 0x010fc60000000000 */
[----:B0-----:R-:W3:Y:S01]  /*1bb00*/  LDL.LU R131, [R1+0x940] ;  /* 0x0009400001837983 */ /* 0x001ee20000300800 */
[----:B------:R-:W-:-:S03]  /*1bb10*/  FADD R120, R135, R120 ;  /* 0x0000007887787221 */ /* 0x000fc60000000000 */
[----:B------:R-:W4:Y:S04]  /*1bb20*/  LDL.LU R123, [R1+0x904] ;  /* 0x00090400017b7983 */ /* 0x000f280000300800 */
[----:B------:R0:W-:Y:S01]  /*1bb30*/  STL [R1+0x8f4], R0 ;  /* 0x0008f40001007387 */ /* 0x0001e20000100800 */
[----:B------:R-:W-:-:S03]  /*1bb40*/  FADD R116, R118, R116 ;  /* 0x0000007476747221 */ /* 0x000fc60000000000 */
[----:B0-----:R-:W2:Y:S04]  /*1bb50*/  LDL.LU R0, [R1+0x908] ;  /* 0x0009080001007983 */ /* 0x001ea80000300800 */
[----:B------:R-:W3:Y:S04]  /*1bb60*/  LDL.LU R133, [R1+0x93c] ;  /* 0x00093c0001857983 */ /* 0x000ee80000300800 */
[----:B------:R-:W3:Y:S04]  /*1bb70*/  LDL.LU R135, [R1+0x938] ;  /* 0x0009380001877983 */ /* 0x000ee80000300800 */
[----:B------:R0:W-:Y:S04]  /*1bb80*/  STL [R1+0x8fc], R116 ;  /* 0x0008fc7401007387 */ /* 0x0001e80000100800 */
[----:B------:R1:W-:Y:S04]  /*1bb90*/  STL [R1+0x8f8], R120 ;  /* 0x0008f87801007387 */ /* 0x0003e80000100800 */
[----:B0-----:R-:W3:Y:S04]  /*1bba0*/  LDL.LU R116, [R1+0x90c] ;  /* 0x00090c0001747983 */ /* 0x001ee80000300800 */
[----:B------:R-:W3:Y:S04]  /*1bbb0*/  LDL.LU R118, [R1+0x910] ;  /* 0x0009100001767983 */ /* 0x000ee80000300800 */
[----:B------:R-:W3:Y:S04]  /*1bbc0*/  LDL.LU R151, [R1+0x914] ;  /* 0x0009140001977983 */ /* 0x000ee80000300800 */
[----:B------:R-:W3:Y:S04]  /*1bbd0*/  LDL.LU R149, [R1+0x918] ;  /* 0x0009180001957983 */ /* 0x000ee80000300800 */
[----:B-1----:R-:W3:Y:S04]  /*1bbe0*/  LDL.LU R120, [R1+0x91c] ;  /* 0x00091c0001787983 */ /* 0x002ee80000300800 */
[----:B------:R-:W3:Y:S04]  /*1bbf0*/  LDL.LU R137, [R1+0x934] ;  /* 0x0009340001897983 */ /* 0x000ee80000300800 */
[----:B------:R-:W3:Y:S04]  /*1bc00*/  LDL.LU R147, [R1+0x920] ;  /* 0x0009200001937983 */ /* 0x000ee80000300800 */
[----:B------:R-:W3:Y:S04]  /*1bc10*/  LDL.LU R145, [R1+0x924] ;  /* 0x0009240001917983 */ /* 0x000ee80000300800 */
[----:B------:R-:W3:Y:S01]  /*1bc20*/  LDL.LU R143, [R1+0x928] ;  /* 0x00092800018f7983 */ /* 0x000ee20000300800 */
[----:B------:R-:W-:-:S05]  /*1bc30*/  FADD R139, R141, R139 ;  /* 0x0000008b8d8b7221 */ /* 0x000fca0000000000 */
[----:B------:R0:W-:Y:S04]  /*1bc40*/  STL [R1+0x900], R139 ;  /* 0x0009008b01007387 */ /* 0x0001e80000100800 */
[----:B------:R-:W3:Y:S04]  /*1bc50*/  LDL.LU R141, [R1+0x92c] ;  /* 0x00092c00018d7983 */ /* 0x000ee80000300800 */
[----:B0-----:R-:W3:Y:S01]  /*1bc60*/  LDL.LU R139, [R1+0x930] ;  /* 0x00093000018b7983 */ /* 0x001ee20000300800 */
[----:B------:R-:W-:-:S01]  /*1bc70*/  FADD R127, R128, R127 ;  /* 0x0000007f807f7221 */ /* 0x000fc20000000000 */
[----:B------:R-:W-:Y:S01]  /*1bc80*/  FADD R125, R126, R125 ;  /* 0x0000007d7e7d7221 */ /* 0x000fe20000000000 */
[----:B----4-:R-:W-:-:S02]  /*1bc90*/  FADD R123, R124, R123 ;  /* 0x0000007b7c7b7221 */ /* 0x010fc40000000000 */
[----:B------:R-:W4:Y:S04]  /*1bca0*/  LDL R124, [R1+0xfc] ;  /* 0x0000fc00017c7983 */ /* 0x000f280000100800 */
[----:B------:R0:W-:Y:S01]  /*1bcb0*/  STL [R1+0x904], R123 ;  /* 0x0009047b01007387 */ /* 0x0001e20000100800 */
[----:B--2---:R-:W-:-:S03]  /*1bcc0*/  FADD R0, R121, R0 ;  /* 0x0000000079007221 */ /* 0x004fc60000000000 */
[----:B0-----:R-:W4:Y:S04]  /*1bcd0*/  LDL.LU R123, [R1+0x950] ;  /* 0x00095000017b7983 */ /* 0x001f280000300800 */
[----:B------:R-:W2:Y:S04]  /*1bce0*/  LDL R121, [R1+0x100] ;  /* 0x0001000001797983 */ /* 0x000ea80000100800 */
[----:B------:R0:W-:Y:S04]  /*1bcf0*/  STL [R1+0x908], R0 ;  /* 0x0009080001007387 */ /* 0x0001e80000100800 */
[----:B0-----:R-:W2:Y:S01]  /*1bd00*/  LDL.LU R0, [R1+0x954] ;  /* 0x0009540001007983 */ /* 0x001ea20000300800 */
[----:B---3--:R-:W-:-:S03]  /*1bd10*/  FADD R116, R115, R116 ;  /* 0x0000007473747221 */ /* 0x008fc60000000000 */
[----:B------:R-:W3:Y:S01]  /*1bd20*/  LDL.LU R115, [R1+0xd00] ;  /* 0x000d000001737983 */ /* 0x000ee20000300800 */
[----:B------:R-:W-:-:S03]  /*1bd30*/  FADD R118, R117, R118 ;  /* 0x0000007675767221 */ /* 0x000fc60000000000 */
[----:B------:R0:W-:Y:S01]  /*1bd40*/  STL [R1+0x90c], R116 ;  /* 0x00090c7401007387 */ /* 0x0001e20000100800 */
[----:B------:R-:W-:-:S01]  /*1bd50*/  FADD R151, R119, R151 ;  /* 0x0000009777977221 */ /* 0x000fc20000000000 */
[----:B------:R-:W-:Y:S02]  /*1bd60*/  FADD R149, R150, R149 ;  /* 0x0000009596957221 */ /* 0x000fe40000000000 */
[----:B0-----:R-:W3:Y:S01]  /*1bd70*/  LDL.LU R116, [R1+0xcfc] ;  /* 0x000cfc0001747983 */ /* 0x001ee20000300800 */
[----:B------:R-:W-:-:S03]  /*1bd80*/  FADD R120, R122, R120 ;  /* 0x000000787a787221 */ /* 0x000fc60000000000 */
[----:B------:R-:W3:Y:S04]  /*1bd90*/  LDL.LU R117, [R1+0xcf8] ;  /* 0x000cf80001757983 */ /* 0x000ee80000300800 */
[----:B------:R0:W-:Y:S01]  /*1bda0*/  STL [R1+0x910], R118 ;  /* 0x0009107601007387 */ /* 0x0001e20000100800 */
[----:B------:R-:W-:-:S01]  /*1bdb0*/  FADD R147, R148, R147 ;  /* 0x0000009394937221 */ /* 0x000fc20000000000 */
[----:B------:R-:W-:Y:S02]  /*1bdc0*/  FADD R145, R146, R145 ;  /* 0x0000009192917221 */ /* 0x000fe40000000000 */
[----:B0-----:R-:W3:Y:S01]  /*1bdd0*/  LDL.LU R118, [R1+0xcf4] ;  /* 0x000cf40001767983 */ /* 0x001ee20000300800 */
[----:B------:R-:W-:-:S03]  /*1bde0*/  FADD R143, R144, R143 ;  /* 0x0000008f908f7221 */ /* 0x000fc60000000000 */
[----:B------:R-:W3:Y:S04]  /*1bdf0*/  LDL.LU R119, [R1+0xcf0] ;  /* 0x000cf00001777983 */ /* 0x000ee80000300800 */
[----:B------:R-:W3:Y:S04]  /*1be00*/  LDL R122, [R1+0x104] ;  /* 0x00010400017a7983 */ /* 0x000ee80000100800 */
[----:B------:R-:W-:Y:S01]  /*1be10*/  STL [R1+0x914], R151 ;  /* 0x0009149701007387 */ /* 0x000fe20000100800 */
[----:B------:R-:W-:-:S03]  /*1be20*/  FADD R137, R138, R137 ;  /* 0x000000898a897221 */ /* 0x000fc60000000000 */
[----:B------:R0:W-:Y:S01]  /*1be30*/  STL [R1+0x91c], R120 ;  /* 0x00091c7801007387 */ /* 0x0001e20000100800 */
[----:B------:R-:W-:-:S03]  /*1be40*/  FADD R135, R136, R135 ;  /* 0x0000008788877221 */ /* 0x000fc60000000000 */
[----:B------:R-:W-:Y:S01]  /*1be50*/  STL [R1+0x918], R149 ;  /* 0x0009189501007387 */ /* 0x000fe20000100800 */
[----:B------:R-:W-:-:S01]  /*1be60*/  FADD R133, R134, R133 ;  /* 0x0000008586857221 */ /* 0x000fc20000000000 */
[----:B------:R-:W-:Y:S02]  /*1be70*/  FADD R131, R132, R131 ;  /* 0x0000008384837221 */ /* 0x000fe40000000000 */
[----:B0-----:R-:W3:Y:S04]  /*1be80*/  LDL.LU R120, [R1+0x958] ;  /* 0x0009580001787983 */ /* 0x001ee80000300800 */
[----:B------:R-:W-:Y:S01]  /*1be90*/  STL [R1+0x920], R147 ;  /* 0x0009209301007387 */ /* 0x000fe20000100800 */
[----:B------:R-:W-:-:S03]  /*1bea0*/  FADD R141, R142, R141 ;  /* 0x0000008d8e8d7221 */ /* 0x000fc60000000000 */
[----:B------:R-:W-:Y:S01]  /*1beb0*/  STL [R1+0x924], R145 ;  /* 0x0009249101007387 */ /* 0x000fe20000100800 */
[----:B------:R-:W-:-:S03]  /*1bec0*/  FADD R139, R140, R139 ;  /* 0x0000008b8c8b7221 */ /* 0x000fc60000000000 */
[----:B------:R0:W-:Y:S01]  /*1bed0*/  STL [R1+0x928], R143 ;  /* 0x0009288f01007387 */ /* 0x0001e20000100800 */
[----:B------:R-:W-:-:S03]  /*1bee0*/  FADD R129, R130, R129 ;  /* 0x0000008182817221 */ /* 0x000fc60000000000 */
[----:B------:R1:W-:Y:S04]  /*1bef0*/  STL [R1+0x92c], R141 ;  /* 0x00092c8d01007387 */ /* 0x0003e80000100800 */
[----:B------:R-:W-:Y:S04]  /*1bf00*/  STL [R1+0x930], R139 ;  /* 0x0009308b01007387 */ /* 0x000fe80000100800 */
[----:B------:R1:W-:Y:S04]  /*1bf10*/  STL [R1+0x934], R137 ;  /* 0x0009348901007387 */ /* 0x0003e80000100800 */
[----:B------:R1:W-:Y:S04]  /*1bf20*/  STL [R1+0x938], R135 ;  /* 0x0009388701007387 */ /* 0x0003e80000100800 */
[----:B------:R-:W-:Y:S04]  /*1bf30*/  STL [R1+0x93c], R133 ;  /* 0x00093c8501007387 */ /* 0x000fe80000100800 */
[----:B------:R1:W-:Y:S04]  /*1bf40*/  STL [R1+0x940], R131 ;  /* 0x0009408301007387 */ /* 0x0003e80000100800 */
[----:B0-----:R-:W3:Y:S04]  /*1bf50*/  LDL R143, [R1+0x108] ;  /* 0x00010800018f7983 */ /* 0x001ee80000100800 */
[----:B------:R-:W-:Y:S04]  /*1bf60*/  STL [R1+0x944], R129 ;  /* 0x0009448101007387 */ /* 0x000fe80000100800 */
[----:B------:R-:W3:Y:S04]  /*1bf70*/  LDL.LU R132, [R1+0x95c] ;  /* 0x00095c0001847983 */ /* 0x000ee80000300800 */
[----:B------:R0:W-:Y:S04]  /*1bf80*/  STL [R1+0x948], R127 ;  /* 0x0009487f01007387 */ /* 0x0001e80000100800 */
[----:B-1----:R-:W3:Y:S04]  /*1bf90*/  LDL R141, [R1+0x10c] ;  /* 0x00010c00018d7983 */ /* 0x002ee80000100800 */
[----:B------:R1:W-:Y:S04]  /*1bfa0*/  STL [R1+0x94c], R125 ;  /* 0x00094c7d01007387 */ /* 0x0003e80000100800 */
[----:B------:R-:W3:Y:S04]  /*1bfb0*/  LDL.LU R137, [R1+0x960] ;  /* 0x0009600001897983 */ /* 0x000ee80000300800 */
[----:B------:R-:W3:Y:S04]  /*1bfc0*/  LDL R139, [R1+0x110] ;  /* 0x00011000018b7983 */ /* 0x000ee80000100800 */
[----:B------:R-:W3:Y:S04]  /*1bfd0*/  LDL.LU R135, [R1+0x964] ;  /* 0x0009640001877983 */ /* 0x000ee80000300800 */
[----:B------:R-:W3:Y:S04]  /*1bfe0*/  LDL R134, [R1+0x114] ;  /* 0x0001140001867983 */ /* 0x000ee80000100800 */
[----:B------:R-:W3:Y:S04]  /*1bff0*/  LDL.LU R131, [R1+0x968] ;  /* 0x0009680001837983 */ /* 0x000ee80000300800 */
[----:B------:R-:W3:Y:S04]  /*1c000*/  LDL R130, [R1+0x118] ;  /* 0x0001180001827983 */ /* 0x000ee80000100800 */
[----:B0-----:R-:W3:Y:S04]  /*1c010*/  LDL.LU R127, [R1+0x96c] ;  /* 0x00096c00017f7983 */ /* 0x001ee80000300800 */
[----:B------:R-:W3:Y:S04]  /*1c020*/  LDL R129, [R1+0x11c] ;  /* 0x00011c0001817983 */ /* 0x000ee80000100800 */
[----:B------:R-:W3:Y:S01]  /*1c030*/  LDL.LU R128, [R1+0x970] ;  /* 0x0009700001807983 */ /* 0x000ee20000300800 */
[----:B----4-:R-:W-:-:S05]  /*1c040*/  FADD R123, R124, R123 ;  /* 0x0000007b7c7b7221 */ /* 0x010fca0000000000 */
[----:B------:R0:W-:Y:S04]  /*1c050*/  STL [R1+0x950], R123 ;  /* 0x0009507b01007387 */ /* 0x0001e80000100800 */
[----:B-1----:R-:W4:Y:S01]  /*1c060*/  LDL R125, [R1+0x120] ;  /* 0x00012000017d7983 */ /* 0x002f220000100800 */
[----:B--2---:R-:W-:-:S05]  /*1c070*/  FADD R0, R121, R0 ;  /* 0x0000000079007221 */ /* 0x004fca0000000000 */
[----:B------:R1:W-:Y:S04]  /*1c080*/  STL [R1+0x954], R0 ;  /* 0x0009540001007387 */ /* 0x0003e80000100800 */
[----:B0-----:R-:W4:Y:S04]  /*1c090*/  LDL.LU R123, [R1+0x974] ;  /* 0x00097400017b7983 */ /* 0x001f280000300800 */
[----:B------:R-:W2:Y:S04]  /*1c0a0*/  LDL R121, [R1+0x124] ;  /* 0x0001240001797983 */ /* 0x000ea80000100800 */
[----:B-1----:R-:W2:Y:S04]  /*1c0b0*/  LDL.LU R0, [R1+0x978] ;  /* 0x0009780001007983 */ /* 0x002ea80000300800 */
[----:B------:R-:W2:Y:S04]  /*1c0c0*/  LDL R149, [R1+0x128] ;  /* 0x0001280001957983 */ /* 0x000ea80000100800 */
[----:B------:R-:W2:Y:S04]  /*1c0d0*/  LDL R133, [R1+0x12c] ;  /* 0x00012c0001857983 */ /* 0x000ea80000100800 */
[----:B------:R-:W2:Y:S01]  /*1c0e0*/  LDL R148, [R1+0x130] ;  /* 0x0001300001947983 */ /* 0x000ea20000100800 */
[----:B---3--:R-:W-:-:S05]  /*1c0f0*/  FADD R120, R122, R120 ;  /* 0x000000787a787221 */ /* 0x008fca0000000000 */
[----:B------:R0:W-:Y:S04]  /*1c100*/  STL [R1+0x958], R120 ;  /* 0x0009587801007387 */ /* 0x0001e80000100800 */
        /* <DEDUP_REMOVED lines=9> */
[----:B0-----:R-:W3:Y:S01]  /*1c1a0*/  LDL.LU R120, [R1+0x9a4] ;  /* 0x0009a40001787983 */ /* 0x001ee20000300800 */
[----:B------:R-:W-:-:S05]  /*1c1b0*/  FADD R132, R143, R132 ;  /* 0x000000848f847221 */ /* 0x000fca0000000000 */
[----:B------:R0:W-:Y:S04]  /*1c1c0*/  STL [R1+0x95c], R132 ;  /* 0x00095c8401007387 */ /* 0x0001e80000100800 */
[----:B0-----:R-:W3:Y:S01]  /*1c1d0*/  LDL.LU R132, [R1+0x99c] ;  /* 0x00099c0001847983 */ /* 0x001ee20000300800 */
[----:B------:R-:W-:-:S05]  /*1c1e0*/  FADD R137, R141, R137 ;  /* 0x000000898d897221 */ /* 0x000fca0000000000 */
[----:B------:R0:W-:Y:S01]  /*1c1f0*/  STL [R1+0x960], R137 ;  /* 0x0009608901007387 */ /* 0x0001e20000100800 */
[----:B------:R-:W-:-:S03]  /*1c200*/  FADD R135, R139, R135 ;  /* 0x000000878b877221 */ /* 0x000fc60000000000 */
[----:B0-----:R-:W3:Y:S01]  /*1c210*/  LDL.LU R137, [R1+0x998] ;  /* 0x0009980001897983 */ /* 0x001ee20000300800 */
[----:B------:R-:W-:-:S03]  /*1c220*/  FADD R131, R134, R131 ;  /* 0x0000008386837221 */ /* 0x000fc60000000000 */
[----:B------:R-:W3:Y:S04]  /*1c230*/  LDL.LU R139, [R1+0x994] ;  /* 0x00099400018b7983 */ /* 0x000ee80000300800 */
[----:B------:R-:W3:Y:S01]  /*1c240*/  LDL.LU R141, [R1+0x990] ;  /* 0x00099000018d7983 */ /* 0x000ee20000300800 */
[----:B------:R-:W-:-:S03]  /*1c250*/  FADD R127, R130, R127 ;  /* 0x0000007f827f7221 */ /* 0x000fc60000000000 */
[----:B------:R-:W-:Y:S04]  /*1c260*/  STL [R1+0x964], R135 ;  /* 0x0009648701007387 */ /* 0x000fe80000100800 */
[----:B------:R0:W-:Y:S04]  /*1c270*/  STL [R1+0x96c], R127 ;  /* 0x00096c7f01007387 */ /* 0x0001e80000100800 */
[----:B------:R-:W-:Y:S04]  /*1c280*/  STL [R1+0x968], R131 ;  /* 0x0009688301007387 */ /* 0x000fe80000100800 */
[----:B0-----:R-:W3:Y:S04]  /*1c290*/  LDL.LU R127, [R1+0x97c] ;  /* 0x00097c00017f7983 */ /* 0x001ee80000300800 */
[----:B------:R-:W3:Y:S04]  /*1c2a0*/  LDL.LU R130, [R1+0x980] ;  /* 0x0009800001827983 */ /* 0x000ee80000300800 */
[----:B------:R-:W3:Y:S04]  /*1c2b0*/  LDL.LU R143, [R1+0x98c] ;  /* 0x00098c00018f7983 */ /* 0x000ee80000300800 */
[----:B------:R-:W3:Y:S04]  /*1c2c0*/  LDL.LU R147, [R1+0x984] ;  /* 0x0009840001937983 */ /* 0x000ee80000300800 */
[----:B------:R-:W3:Y:S01]  /*1c2d0*/  LDL.LU R145, [R1+0x988] ;  /* 0x0009880001917983 */ /* 0x000ee20000300800 */
[----:B------:R-:W-:-:S05]  /*1c2e0*/  FADD R128, R129, R128 ;  /* 0x0000008081807221 */ /* 0x000fca0000000000 */
[----:B------:R0:W-:Y:S04]  /*1c2f0*/  STL [R1+0x970], R128 ;  /* 0x0009708001007387 */ /* 0x0001e80000100800 */
[----:B------:R-:W3:Y:S04]  /*1c300*/  LDL R135, [R1+0x154] ;  /* 0x0001540001877983 */ /* 0x000ee80000100800 */
[----:B0-----:R-:W3:Y:S01]  /*1c310*/  LDL.LU R128, [R1+0x9a8] ;  /* 0x0009a80001807983 */ /* 0x001ee20000300800 */
[----:B----4-:R-:W-:-:S05]  /*1c320*/  FADD R123, R125, R123 ;  /* 0x0000007b7d7b7221 */ /* 0x010fca0000000000 */
[----:B------:R0:W-:Y:S01]  /*1c330*/  STL [R1+0x974], R123 ;  /* 0x0009747b01007387 */ /* 0x0001e20000100800 */
[----:B--2---:R-:W-:-:S03]  /*1c340*/  FADD R0, R121, R0 ;  /* 0x0000000079007221 */ /* 0x004fc60000000000 */
[----:B------:R-:W2:Y:S04]  /*1c350*/  LDL R134, [R1+0x158] ;  /* 0x0001580001867983 */ /* 0x000ea80000100800 */
[----:B------:R1:W-:Y:S04]  /*1c360*/  STL [R1+0x978], R0 ;  /* 0x0009780001007387 */ /* 0x0003e80000100800 */
[----:B------:R-:W4:Y:S04]  /*1c370*/  LDL R131, [R1+0x15c] ;  /* 0x00015c0001837983 */ /* 0x000f280000100800 */
[----:B------:R-:W2:Y:S04]  /*1c380*/  LDL R129, [R1+0x160] ;  /* 0x0001600001817983 */ /* 0x000ea80000100800 */
[----:B------:R-:W4:Y:S04]  /*1c390*/  LDL R125, [R1+0x164] ;  /* 0x00016400017d7983 */ /* 0x000f280000100800 */
[----:B0-----:R-:W4:Y:S04]  /*1c3a0*/  LDL.LU R123, [R1+0x9b8] ;  /* 0x0009b800017b7983 */ /* 0x001f280000300800 */
[----:B------:R-:W2:Y:S04]  /*1c3b0*/  LDL R121, [R1+0x168] ;  /* 0x0001680001797983 */ /* 0x000ea80000100800 */
[----:B-1----:R-:W2:Y:S01]  /*1c3c0*/  LDL.LU R0, [R1+0x9bc] ;  /* 0x0009bc0001007983 */ /* 0x002ea20000300800 */
[----:B---3--:R-:W-:-:S01]  /*1c3d0*/  FADD R124, R126, R124 ;  /* 0x0000007c7e7c7221 */ /* 0x008fc20000000000 */
[----:B------:R-:W-:Y:S01]  /*1c3e0*/  FADD R120, R122, R120 ;  /* 0x000000787a787221 */ /* 0x000fe20000000000 */
[----:B------:R-:W-:-:S01]  /*1c3f0*/  FADD R132, R136, R132 ;  /* 0x0000008488847221 */ /* 0x000fc20000000000 */
[----:B------:R-:W-:Y:S01]  /*1c400*/  FADD R137, R138, R137 ;  /* 0x000000898a897221 */ /* 0x000fe20000000000 */
[----:B------:R-:W-:-:S01]  /*1c410*/  FADD R139, R140, R139 ;  /* 0x0000008b8c8b7221 */ /* 0x000fc20000000000 */
[----:B------:R-:W-:Y:S01]  /*1c420*/  FADD R141, R142, R141 ;  /* 0x0000008d8e8d7221 */ /* 0x000fe20000000000 */
[----:B------:R-:W-:-:S01]  /*1c430*/  FADD R127, R149, R127 ;  /* 0x0000007f957f7221 */ /* 0x000fc20000000000 */
[----:B------:R-:W-:-:S04]  /*1c440*/  FADD R130, R133, R130 ;  /* 0x0000008285827221 */ /* 0x000fc80000000000 */
[----:B------:R0:W-:Y:S01]  /*1c450*/  STL [R1+0x97c], R127 ;  /* 0x00097c7f01007387 */ /* 0x0001e20000100800 */
[----:B------:R-:W-:-:S01]  /*1c460*/  FADD R143, R144, R143 ;  /* 0x0000008f908f7221 */ /* 0x000fc20000000000 */
[----:B------:R-:W-:Y:S02]  /*1c470*/  FADD R147, R148, R147 ;  /* 0x0000009394937221 */ /* 0x000fe40000000000 */
[----:B0-----:R-:W3:Y:S01]  /*1c480*/  LDL.LU R127, [R1+0x9b4] ;  /* 0x0009b400017f7983 */ /* 0x001ee20000300800 */
[----:B------:R-:W-:-:S03]  /*1c490*/  FADD R145, R146, R145 ;  /* 0x0000009192917221 */ /* 0x000fc60000000000 */
[----:B------:R-:W3:Y:S04]  /*1c4a0*/  LDL.LU R133, [R1+0x9ac] ;  /* 0x0009ac0001857983 */ /* 0x000ee80000300800 */
[----:B------:R0:W-:Y:S04]  /*1c4b0*/  STL [R1+0x980], R130 ;  /* 0x0009808201007387 */ /* 0x0001e80000100800 */
[----:B0-----:R-:W3:Y:S04]  /*1c4c0*/  LDL.LU R130, [R1+0x9b0] ;  /* 0x0009b00001827983 */ /* 0x001ee80000300800 */
[----:B------:R-:W-:Y:S04]  /*1c4d0*/  STL [R1+0x984], R147 ;  /* 0x0009849301007387 */ /* 0x000fe80000100800 */
[----:B------:R-:W-:Y:S04]  /*1c4e0*/  STL [R1+0x988], R145 ;  /* 0x0009889101007387 */ /* 0x000fe80000100800 */
[----:B------:R0:W-:Y:S04]  /*1c4f0*/  STL [R1+0x98c], R143 ;  /* 0x00098c8f01007387 */ /* 0x0001e80000100800 */
[----:B------:R-:W-:Y:S04]  /*1c500*/  STL [R1+0x990], R141 ;  /* 0x0009908d01007387 */ /* 0x000fe80000100800 */
[----:B------:R-:W-:Y:S04]  /*1c510*/  STL [R1+0x994], R139 ;  /* 0x0009948b01007387 */ /* 0x000fe80000100800 */
[----:B------:R-:W-:Y:S04]  /*1c520*/  STL [R1+0x998], R137 ;  /* 0x0009988901007387 */ /* 0x000fe80000100800 */
[----:B------:R-:W3:Y:S04]  /*1c530*/  LDL R144, [R1+0x16c] ;  /* 0x00016c0001907983 */ /* 0x000ee80000100800 */
[----:B------:R1:W-:Y:S04]  /*1c540*/  STL [R1+0x99c], R132 ;  /* 0x00099c8401007387 */ /* 0x0003e80000100800 */
[----:B0-----:R-:W3:Y:S04]  /*1c550*/  LDL R143, [R1+0x170] ;  /* 0x00017000018f7983 */ /* 0x001ee80000100800 */
[----:B------:R0:W-:Y:S04]  /*1c560*/  STL [R1+0x9a0], R124 ;  /* 0x0009a07c01007387 */ /* 0x0001e80000100800 */
[----:B------:R-:W3:Y:S04]  /*1c570*/  LDL R142, [R1+0x174] ;  /* 0x00017400018e7983 */ /* 0x000ee80000100800 */
[----:B------:R0:W-:Y:S01]  /*1c580*/  STL [R1+0x9a4], R120 ;  /* 0x0009a47801007387 */ /* 0x0001e20000100800 */
[----:B------:R-:W-:-:S03]  /*1c590*/  FADD R128, R135, R128 ;  /* 0x0000008087807221 */ /* 0x000fc60000000000 */
[----:B------:R-:W3:Y:S04]  /*1c5a0*/  LDL R138, [R1+0x178] ;  /* 0x00017800018a7983 */ /* 0x000ee80000100800 */
[----:B-1----:R-:W3:Y:S04]  /*1c5b0*/  LDL R132, [R1+0x17c] ;  /* 0x00017c0001847983 */ /* 0x002ee80000100800 */
[----:B------:R-:W3:Y:S04]  /*1c5c0*/  LDL R126, [R1+0x180] ;  /* 0x00018000017e7983 */ /* 0x000ee80000100800 */
[----:B0-----:R-:W3:Y:S04]  /*1c5d0*/  LDL.LU R124, [R1+0x9d4] ;  /* 0x0009d400017c7983 */ /* 0x001ee80000300800 */
[----:B------:R-:W3:Y:S04]  /*1c5e0*/  LDL R122, [R1+0x184] ;  /* 0x00018400017a7983 */ /* 0x000ee80000100800 */
[----:B------:R-:W3:Y:S04]  /*1c5f0*/  LDL.LU R120, [R1+0x9d8] ;  /* 0x0009d80001787983 */ /* 0x000ee80000300800 */
[----:B------:R-:W3:Y:S04]  /*1c600*/  LDL.LU R135, [R1+0x9c0] ;  /* 0x0009c00001877983 */ /* 0x000ee80000300800 */
[----:B------:R-:W3:Y:S04]  /*1c610*/  LDL.LU R139, [R1+0x9c4] ;  /* 0x0009c400018b7983 */ /* 0x000ee80000300800 */
[----:B------:R-:W3:Y:S04]  /*1c620*/  LDL.LU R140, [R1+0x9c8] ;  /* 0x0009c800018c7983 */ /* 0x000ee80000300800 */
[----:B------:R0:W-:Y:S04]  /*1c630*/  STL [R1+0x9a8], R128 ;  /* 0x0009a88001007387 */ /* 0x0001e80000100800 */
[----:B0-----:R-:W3:Y:S04]  /*1c640*/  LDL.LU R128, [R1+0x9d0] ;  /* 0x0009d00001807983 */ /* 0x001ee80000300800 */
[----:B------:R-:W3:Y:S01]  /*1c650*/  LDL.LU R136, [R1+0x9cc] ;  /* 0x0009cc0001887983 */ /* 0x000ee20000300800 */
[----:B----4-:R-:W-:-:S01]  /*1c660*/  FADD R123, R125, R123 ;  /* 0x0000007b7d7b7221 */ /* 0x010fc20000000000 */
[----:B--2---:R-:W-:Y:S01]  /*1c670*/  FADD R0, R121, R0 ;  /* 0x0000000079007221 */ /* 0x004fe20000000000 */
[----:B---3--:R-:W-:-:S01]  /*1c680*/  FADD R127, R129, R127 ;  /* 0x0000007f817f7221 */ /* 0x008fc20000000000 */
[----:B------:R-:W-:-:S05]  /*1c690*/  FADD R133, R134, R133 ;  /* 0x0000008586857221 */ /* 0x000fca0000000000 */
[----:B------:R0:W-:Y:S01]  /*1c6a0*/  STL [R1+0x9ac], R133 ;  /* 0x0009ac8501007387 */ /* 0x0001e20000100800 */
[----:B------:R-:W-:-:S05]  /*1c6b0*/  FADD R130, R131, R130 ;  /* 0x0000008283827221 */ /* 0x000fca0000000000 */
[----:B------:R-:W-:Y:S04]  /*1c6c0*/  STL [R1+0x9b0], R130 ;  /* 0x0009b08201007387 */ /* 0x000fe80000100800 */
[----:B------:R-:W2:Y:S04]  /*1c6d0*/  LDL R147, [R1+0x188] ;  /* 0x0001880001937983 */ /* 0x000ea80000100800 */
[----:B------:R-:W-:Y:S04]  /*1c6e0*/  STL [R1+0x9b4], R127 ;  /* 0x0009b47f01007387 */ /* 0x000fe80000100800 */
[----:B------:R-:W3:Y:S04]  /*1c6f0*/  LDL R145, [R1+0x18c] ;  /* 0x00018c0001917983 */ /* 0x000ee80000100800 */
[----:B------:R-:W-:Y:S04]  /*1c700*/  STL [R1+0x9b8], R123 ;  /* 0x0009b87b01007387 */ /* 0x000fe80000100800 */
[----:B------:R-:W4:Y:S04]  /*1c710*/  LDL R141, [R1+0x190] ;  /* 0x00019000018d7983 */ /* 0x000f280000100800 */
[----:B------:R1:W-:Y:S04]  /*1c720*/  STL [R1+0x9bc], R0 ;  /* 0x0009bc0001007387 */ /* 0x0003e80000100800 */
[----:B------:R-:W2:Y:S04]  /*1c730*/  LDL R137, [R1+0x194] ;  /* 0x0001940001897983 */ /* 0x000ea80000100800 */
[----:B------:R-:W3:Y:S04]  /*1c740*/  LDL R134, [R1+0x198] ;  /* 0x0001980001867983 */ /* 0x000ee80000100800 */
[----:B0-----:R-:W3:Y:S04]  /*1c750*/  LDL.LU R133, [R1+0x9ec] ;  /* 0x0009ec0001857983 */ /* 0x001ee80000300800 */
[----:B------:R-:W4:Y:S04]  /*1c760*/  LDL R131, [R1+0x19c] ;  /* 0x00019c0001837983 */ /* 0x000f280000100800 */
[----:B-1----:R-:W4:Y:S04]  /*1c770*/  LDL.LU R0, [R1+0x9f0] ;  /* 0x0009f00001007983 */ /* 0x002f280000300800 */
[----:B------:R-:W2:Y:S04]  /*1c780*/  LDL R130, [R1+0x1a0] ;  /* 0x0001a00001827983 */ /* 0x000ea80000100800 */
[----:B------:R-:W2:Y:S04]  /*1c790*/  LDL.LU R129, [R1+0x9f4] ;  /* 0x0009f40001817983 */ /* 0x000ea80000300800 */
[----:B------:R-:W2:Y:S04]  /*1c7a0*/  LDL R127, [R1+0x1a4] ;  /* 0x0001a400017f7983 */ /* 0x000ea80000100800 */
[----:B------:R-:W2:Y:S04]  /*1c7b0*/  LDL.LU R125, [R1+0x9f8] ;  /* 0x0009f800017d7983 */ /* 0x000ea80000300800 */
[----:B------:R-:W2:Y:S04]  /*1c7c0*/  LDL R123, [R1+0x1a8] ;  /* 0x0001a800017b7983 */ /* 0x000ea80000100800 */
[----:B------:R-:W2:Y:S01]  /*1c7d0*/  LDL.LU R121, [R1+0x9fc] ;  /* 0x0009fc0001797983 */ /* 0x000ea20000300800 */
[----:B------:R-:W-:-:S01]  /*1c7e0*/  FADD R135, R144, R135 ;  /* 0x0000008790877221 */ /* 0x000fc20000000000 */
[----:B------:R-:W-:-:S04]  /*1c7f0*/  FADD R139, R143, R139 ;  /* 0x0000008b8f8b7221 */ /* 0x000fc80000000000 */
[----:B------:R0:W-:Y:S04]  /*1c800*/  STL [R1+0x9c0], R135 ;  /* 0x0009c08701007387 */ /* 0x0001e80000100800 */
[----:B0-----:R-:W2:Y:S04]  /*1c810*/  LDL.LU R135, [R1+0x9e8] ;  /* 0x0009e80001877983 */ /* 0x001ea80000300800 */
[----:B------:R0:W-:Y:S04]  /*1c820*/  STL [R1+0x9c4], R139 ;  /* 0x0009c48b01007387 */ /* 0x0001e80000100800 */
[----:B0-----:R-:W2:Y:S04]  /*1c830*/  LDL.LU R139, [R1+0x9e4] ;  /* 0x0009e400018b7983 */ /* 0x001ea80000300800 */
[----:B------:R-:W2:Y:S04]  /*1c840*/  LDL.LU R146, [R1+0x9dc] ;  /* 0x0009dc0001927983 */ /* 0x000ea80000300800 */
[----:B------:R-:W2:Y:S01]  /*1c850*/  LDL.LU R143, [R1+0x9e0] ;  /* 0x0009e000018f7983 */ /* 0x000ea20000300800 */
[----:B------:R-:W-:-:S01]  /*1c860*/  FADD R140, R142, R140 ;  /* 0x0000008c8e8c7221 */ /* 0x000fc20000000000 */
[----:B------:R-:W-:Y:S01]  /*1c870*/  FADD R136, R138, R136 ;  /* 0x000000888a887221 */ /* 0x000fe20000000000 */
[----:B------:R-:W-:-:S01]  /*1c880*/  FADD R120, R122, R120 ;  /* 0x000000787a787221 */ /* 0x000fc20000000000 */
[----:B------:R-:W-:Y:S01]  /*1c890*/  FADD R128, R132, R128 ;  /* 0x0000008084807221 */ /* 0x000fe20000000000 */
[----:B------:R-:W-:-:S01]  /*1c8a0*/  FADD R124, R126, R124 ;  /* 0x0000007c7e7c7221 */ /* 0x000fc20000000000 */
[----:B------:R-:W-:Y:S04]  /*1c8b0*/  STL [R1+0x9c8], R140 ;  /* 0x0009c88c01007387 */ /* 0x000fe80000100800 */
[----:B------:R-:W-:Y:S04]  /*1c8c0*/  STL [R1+0x9cc], R136 ;  /* 0x0009cc8801007387 */ /* 0x000fe80000100800 */
[----:B------:R0:W-:Y:S04]  /*1c8d0*/  STL [R1+0x9d8], R120 ;  /* 0x0009d87801007387 */ /* 0x0001e80000100800 */
[----:B------:R-:W-:Y:S04]  /*1c8e0*/  STL [R1+0x9d0], R128 ;  /* 0x0009d08001007387 */ /* 0x000fe80000100800 */
[----:B0-----:R-:W2:Y:S04]  /*1c8f0*/  LDL R120, [R1+0x1ac] ;  /* 0x0001ac0001787983 */ /* 0x001ea80000100800 */
[----:B------:R0:W-:Y:S04]  /*1c900*/  STL [R1+0x9d4], R124 ;  /* 0x0009d47c01007387 */ /* 0x0001e80000100800 */
[----:B------:R-:W2:Y:S04]  /*1c910*/  LDL R122, [R1+0x1b0] ;  /* 0x0001b000017a7983 */ /* 0x000ea80000100800 */
[----:B------:R-:W2:Y:S04]  /*1c920*/  LDL R126, [R1+0x1b8] ;  /* 0x0001b800017e7983 */ /* 0x000ea80000100800 */
[----:B0-----:R-:W2:Y:S04]  /*1c930*/  LDL R124, [R1+0x1b4] ;  /* 0x0001b400017c7983 */ /* 0x001ea80000100800 */
[----:B------:R-:W2:Y:S04]  /*1c940*/  LDL R128, [R1+0x1bc] ;  /* 0x0001bc0001807983 */ /* 0x000ea80000100800 */
[----:B------:R-:W2:Y:S04]  /*1c950*/  LDL R148, [R1+0x1c0] ;  /* 0x0001c00001947983 */ /* 0x000ea80000100800 */
[----:B------:R-:W2:Y:S04]  /*1c960*/  LDL R144, [R1+0x1c4] ;  /* 0x0001c40001907983 */ /* 0x000ea80000100800 */
[----:B------:R-:W2:Y:S04]  /*1c970*/  LDL R142, [R1+0x1c8] ;  /* 0x0001c800018e7983 */ /* 0x000ea80000100800 */
[----:B------:R-:W2:Y:S04]  /*1c980*/  LDL R140, [R1+0x1cc] ;  /* 0x0001cc00018c7983 */ /* 0x000ea80000100800 */
[----:B------:R-:W2:Y:S04]  /*1c990*/  LDL R138, [R1+0x1d0] ;  /* 0x0001d000018a7983 */ /* 0x000ea80000100800 */
[----:B------:R-:W2:Y:S04]  /*1c9a0*/  LDL R136, [R1+0x1d4] ;  /* 0x0001d40001887983 */ /* 0x000ea80000100800 */
[----:B------:R-:W2:Y:S01]  /*1c9b0*/  LDL R132, [R1+0x1d8] ;  /* 0x0001d80001847983 */ /* 0x000ea20000100800 */
[----:B---3--:R-:W-:-:S01]  /*1c9c0*/  FADD R133, R134, R133 ;  /* 0x0000008586857221 */ /* 0x008fc20000000000 */
[----:B----4-:R-:W-:Y:S01]  /*1c9d0*/  FADD R0, R131, R0 ;  /* 0x0000000083007221 */ /* 0x010fe20000000000 */
[----:B--2---:R-:W-:-:S01]  /*1c9e0*/  FADD R129, R130, R129 ;  /* 0x0000008182817221 */ /* 0x004fc20000000000 */
[----:B------:R-:W-:Y:S01]  /*1c9f0*/  FADD R125, R127, R125 ;  /* 0x0000007d7f7d7221 */ /* 0x000fe20000000000 */
[----:B------:R-:W-:-:S01]  /*1ca00*/  FADD R121, R123, R121 ;  /* 0x000000797b797221 */ /* 0x000fc20000000000 */
[----:B------:R-:W-:Y:S01]  /*1ca10*/  FADD R135, R137, R135 ;  /* 0x0000008789877221 */ /* 0x000fe20000000000 */
[----:B------:R-:W-:-:S01]  /*1ca20*/  FADD R139, R141, R139 ;  /* 0x0000008b8d8b7221 */ /* 0x000fc20000000000 */
[----:B------:R-:W-:Y:S01]  /*1ca30*/  FADD R146, R147, R146 ;  /* 0x0000009293927221 */ /* 0x000fe20000000000 */
[----:B------:R-:W-:-:S04]  /*1ca40*/  FADD R143, R145, R143 ;  /* 0x0000008f918f7221 */ /* 0x000fc80000000000 */
[----:B------:R-:W-:Y:S04]  /*1ca50*/  STL [R1+0x9dc], R146 ;  /* 0x0009dc9201007387 */ /* 0x000fe80000100800 */
[----:B------:R-:W-:Y:S04]  /*1ca60*/  STL [R1+0x9e0], R143 ;  /* 0x0009e08f01007387 */ /* 0x000fe80000100800 */
[----:B------:R-:W-:Y:S04]  /*1ca70*/  STL [R1+0x9e4], R139 ;  /* 0x0009e48b01007387 */ /* 0x000fe80000100800 */
[----:B------:R0:W-:Y:S04]  /*1ca80*/  STL [R1+0x9f0], R0 ;  /* 0x0009f00001007387 */ /* 0x0001e80000100800 */
[----:B------:R-:W-:Y:S04]  /*1ca90*/  STL [R1+0x9e8], R135 ;  /* 0x0009e88701007387 */ /* 0x000fe80000100800 */
[----:B0-----:R-:W2:Y:S04]  /*1caa0*/  LDL.LU R0, [R1+0xa30] ;  /* 0x000a300001007983 */ /* 0x001ea80000300800 */
[----:B------:R-:W-:Y:S04]  /*1cab0*/  STL [R1+0x9ec], R133 ;  /* 0x0009ec8501007387 */ /* 0x000fe80000100800 */
[----:B------:R-:W3:Y:S04]  /*1cac0*/  LDL.LU R130, [R1+0xa2c] ;  /* 0x000a2c0001827983 */ /* 0x000ee80000300800 */
[----:B------:R-:W4:Y:S04]  /*1cad0*/  LDL.LU R134, [R1+0xa28] ;  /* 0x000a280001867983 */ /* 0x000f280000300800 */
[----:B------:R-:W-:Y:S04]  /*1cae0*/  STL [R1+0x9f4], R129 ;  /* 0x0009f48101007387 */ /* 0x000fe80000100800 */
[----:B------:R0:W-:Y:S04]  /*1caf0*/  STL [R1+0x9fc], R121 ;  /* 0x0009fc7901007387 */ /* 0x0001e80000100800 */
[----:B------:R1:W-:Y:S04]  /*1cb00*/  STL [R1+0x9f8], R125 ;  /* 0x0009f87d01007387 */ /* 0x0003e80000100800 */
[----:B0-----:R-:W2:Y:S04]  /*1cb10*/  LDL.LU R121, [R1+0xa00] ;  /* 0x000a000001797983 */ /* 0x001ea80000300800 */
[----:B------:R-:W4:Y:S04]  /*1cb20*/  LDL.LU R123, [R1+0xa04] ;  /* 0x000a0400017b7983 */ /* 0x000f280000300800 */
[----:B-1----:R-:W4:Y:S04]  /*1cb30*/  LDL.LU R125, [R1+0xa08] ;  /* 0x000a0800017d7983 */ /* 0x002f280000300800 */
[----:B------:R-:W4:Y:S04]  /*1cb40*/  LDL.LU R127, [R1+0xa0c] ;  /* 0x000a0c00017f7983 */ /* 0x000f280000300800 */
[----:B------:R-:W4:Y:S04]  /*1cb50*/  LDL.LU R150, [R1+0xa10] ;  /* 0x000a100001967983 */ /* 0x000f280000300800 */
[----:B------:R-:W4:Y:S04]  /*1cb60*/  LDL.LU R146, [R1+0xa14] ;  /* 0x000a140001927983 */ /* 0x000f280000300800 */
[----:B------:R-:W4:Y:S04]  /*1cb70*/  LDL.LU R143, [R1+0xa18] ;  /* 0x000a1800018f7983 */ /* 0x000f280000300800 */
[----:B------:R-:W4:Y:S04]  /*1cb80*/  LDL.LU R141, [R1+0xa1c] ;  /* 0x000a1c00018d7983 */ /* 0x000f280000300800 */
[----:B------:R-:W4:Y:S04]  /*1cb90*/  LDL.LU R139, [R1+0xa20] ;  /* 0x000a2000018b7983 */ /* 0x000f280000300800 */
        /* <DEDUP_REMOVED lines=9> */
[----:B---3--:R-:W-:-:S01]  /*1cc30*/  FADD R130, R132, R130 ;  /* 0x0000008284827221 */ /* 0x008fc20000000000 */
[----:B--2---:R-:W-:-:S02]  /*1cc40*/  FADD R121, R120, R121 ;  /* 0x0000007978797221 */ /* 0x004fc40000000000 */
[----:B------:R-:W2:Y:S01]  /*1cc50*/  LDL.LU R120, [R1+0xcec] ;  /* 0x000cec0001787983 */ /* 0x000ea20000300800 */
[----:B----4-:R-:W-:-:S03]  /*1cc60*/  FADD R123, R122, R123 ;  /* 0x0000007b7a7b7221 */ /* 0x010fc60000000000 */
[----:B------:R0:W-:Y:S01]  /*1cc70*/  STL [R1+0xa00], R121 ;  /* 0x000a007901007387 */ /* 0x0001e20000100800 */
[----:B------:R-:W-:-:S01]  /*1cc80*/  FADD R125, R124, R125 ;  /* 0x0000007d7c7d7221 */ /* 0x000fc20000000000 */
[----:B------:R-:W-:Y:S02]  /*1cc90*/  FADD R127, R126, R127 ;  /* 0x0000007f7e7f7221 */ /* 0x000fe40000000000 */
[----:B0-----:R-:W3:Y:S04]  /*1cca0*/  LDL.LU R121, [R1+0xce8] ;  /* 0x000ce80001797983 */ /* 0x001ee80000300800 */
[----:B------:R-:W4:Y:S04]  /*1ccb0*/  LDL.LU R122, [R1+0xce4] ;  /* 0x000ce400017a7983 */ /* 0x000f280000300800 */
[----:B------:R0:W-:Y:S01]  /*1ccc0*/  STL [R1+0xa04], R123 ;  /* 0x000a047b01007387 */ /* 0x0001e20000100800 */
[----:B------:R-:W-:-:S01]  /*1ccd0*/  FADD R150, R128, R150 ;  /* 0x0000009680967221 */ /* 0x000fc20000000000 */
[----:B------:R-:W-:Y:S01]  /*1cce0*/  FADD R146, R148, R146 ;  /* 0x0000009294927221 */ /* 0x000fe20000000000 */
[----:B------:R-:W-:-:S01]  /*1ccf0*/  FADD R143, R144, R143 ;  /* 0x0000008f908f7221 */ /* 0x000fc20000000000 */
[----:B------:R-:W-:Y:S01]  /*1cd00*/  FADD R141, R142, R141 ;  /* 0x0000008d8e8d7221 */ /* 0x000fe20000000000 */
        /* <DEDUP_REMOVED lines=10> */
[----:B------:R-:W4:Y:S04]  /*1cdb0*/  LDL.LU R128, [R1+0xccc] ;  /* 0x000ccc0001807983 */ /* 0x000f280000300800 */
[----:B------:R-:W-:Y:S04]  /*1cdc0*/  STL [R1+0xa10], R150 ;  /* 0x000a109601007387 */ /* 0x000fe80000100800 */
[----:B------:R-:W-:Y:S04]  /*1cdd0*/  STL [R1+0xa14], R146 ;  /* 0x000a149201007387 */ /* 0x000fe80000100800 */
[----:B------:R-:W-:Y:S04]  /*1cde0*/  STL [R1+0xa18], R143 ;  /* 0x000a188f01007387 */ /* 0x000fe80000100800 */
[----:B------:R-:W-:Y:S04]  /*1cdf0*/  STL [R1+0xa1c], R141 ;  /* 0x000a1c8d01007387 */ /* 0x000fe80000100800 */
[----:B------:R-:W-:Y:S04]  /*1ce00*/  STL [R1+0xa20], R139 ;  /* 0x000a208b01007387 */ /* 0x000fe80000100800 */
[----:B------:R-:W-:Y:S04]  /*1ce10*/  STL [R1+0xa24], R137 ;  /* 0x000a248901007387 */ /* 0x000fe80000100800 */
[----:B------:R0:W-:Y:S04]  /*1ce20*/  STL [R1+0xa2c], R130 ;  /* 0x000a2c8201007387 */ /* 0x0001e80000100800 */
[----:B------:R1:W-:Y:S01]  /*1ce30*/  STL [R1+0xa28], R134 ;  /* 0x000a288601007387 */ /* 0x0003e20000100800 */
[----:B------:R-:W-:-:S03]  /*1ce40*/  FADD R0, R2, R0 ;  /* 0x0000000002007221 */ /* 0x000fc60000000000 */
[----:B0-----:R-:W2:Y:S04]  /*1ce50*/  LDL.LU R130, [R1+0xa34] ;  /* 0x000a340001827983 */ /* 0x001ea80000300800 */
[----:B------:R-:W3:Y:S04]  /*1ce60*/  LDL.LU R132, [R1+0xa38] ;  /* 0x000a380001847983 */ /* 0x000ee80000300800 */
[----:B-1----:R-:W4:Y:S04]  /*1ce70*/  LDL.LU R134, [R1+0xa3c] ;  /* 0x000a3c0001867983 */ /* 0x002f280000300800 */
[----:B------:R0:W-:Y:S04]  /*1ce80*/  STL [R1+0xa30], R0 ;  /* 0x000a300001007387 */ /* 0x0001e80000100800 */
[----:B------:R-:W4:Y:S04]  /*1ce90*/  LDL.LU R136, [R1+0xa40] ;  /* 0x000a400001887983 */ /* 0x000f280000300800 */
        /* <DEDUP_REMOVED lines=12> */
[----:B0-----:R-:W4:Y:S01]  /*1cf60*/  LDL.LU R0, [R1+0xa74] ;  /* 0x000a740001007983 */ /* 0x001f220000300800 */
[----:B--2---:R-:W-:-:S03]  /*1cf70*/  FADD R130, R129, R130 ;  /* 0x0000008281827221 */ /* 0x004fc60000000000 */
[----:B------:R-:W2:Y:S01]  /*1cf80*/  LDL.LU R129, [R1+0xcc8] ;  /* 0x000cc80001817983 */ /* 0x000ea20000300800 */
[----:B---3--:R-:W-:-:S03]  /*1cf90*/  FADD R132, R131, R132 ;  /* 0x0000008483847221 */ /* 0x008fc60000000000 */
[----:B------:R0:W-:Y:S01]  /*1cfa0*/  STL [R1+0xa34], R130 ;  /* 0x000a348201007387 */ /* 0x0001e20000100800 */
[----:B----4-:R-:W-:-:S03]  /*1cfb0*/  FADD R134, R133, R134 ;  /* 0x0000008685867221 */ /* 0x010fc60000000000 */
[----:B0-----:R-:W3:Y:S01]  /*1cfc0*/  LDL.LU R130, [R1+0xcc4] ;  /* 0x000cc40001827983 */ /* 0x001ee20000300800 */
[----:B------:R-:W-:-:S03]  /*1cfd0*/  FADD R136, R135, R136 ;  /* 0x0000008887887221 */ /* 0x000fc60000000000 */
[----:B------:R-:W4:Y:S01]  /*1cfe0*/  LDL.LU R131, [R1+0xcc0] ;  /* 0x000cc00001837983 */ /* 0x000f220000300800 */
[----:B------:R-:W-:-:S03]  /*1cff0*/  FADD R150, R151, R150 ;  /* 0x0000009697967221 */ /* 0x000fc60000000000 */
[----:B------:R0:W-:Y:S01]  /*1d000*/  STL [R1+0xa38], R132 ;  /* 0x000a388401007387 */ /* 0x0001e20000100800 */
[----:B------:R-:W-:-:S01]  /*1d010*/  FADD R148, R149, R148 ;  /* 0x0000009495947221 */ /* 0x000fc20000000000 */
[----:B------:R-:W-:Y:S02]  /*1d020*/  FADD R146, R147, R146 ;  /* 0x0000009293927221 */ /* 0x000fe40000000000 */
[----:B0-----:R-:W4:Y:S04]  /*1d030*/  LDL.LU R132, [R1+0xcbc] ;  /* 0x000cbc0001847983 */ /* 0x001f280000300800 */
[----:B------:R-:W4:Y:S01]  /*1d040*/  LDL.LU R133, [R1+0xcb8] ;  /* 0x000cb80001857983 */ /* 0x000f220000300800 */
[----:B------:R-:W-:-:S03]  /*1d050*/  FADD R144, R145, R144 ;  /* 0x0000009091907221 */ /* 0x000fc60000000000 */
        /* <DEDUP_REMOVED lines=11> */
[----:B------:R0:W-:Y:S04]  /*1d110*/  STL [R1+0xa44], R150 ;  /* 0x000a449601007387 */ /* 0x0001e80000100800 */
[----:B------:R1:W-:Y:S04]  /*1d120*/  STL [R1+0xa48], R148 ;  /* 0x000a489401007387 */ /* 0x0003e80000100800 */
[----:B------:R1:W-:Y:S01]  /*1d130*/  STL [R1+0xa4c], R146 ;  /* 0x000a4c9201007387 */ /* 0x0003e20000100800 */
[----:B------:R-:W-:-:S03]  /*1d140*/  FADD R137, R30, R137 ;  /* 0x000000891e897221 */ /* 0x000fc60000000000 */
[----:B------:R1:W-:Y:S04]  /*1d150*/  STL [R1+0xa50], R144 ;  /* 0x000a509001007387 */ /* 0x0003e80000100800 */
[----:B------:R1:W-:Y:S01]  /*1d160*/  STL [R1+0xa54], R143 ;  /* 0x000a548f01007387 */ /* 0x0003e20000100800 */
[----:B------:R-:W-:-:S03]  /*1d170*/  FADD R2, R31, R2 ;  /* 0x000000021f027221 */ /* 0x000fc60000000000 */
[----:B------:R1:W-:Y:S04]  /*1d180*/  STL [R1+0xa58], R142 ;  /* 0x000a588e01007387 */ /* 0x0003e80000100800 */
[----:B------:R1:W-:Y:S01]  /*1d190*/  STL [R1+0xa5c], R141 ;  /* 0x000a5c8d01007387 */ /* 0x0003e20000100800 */
[----:B------:R-:W-:-:S03]  /*1d1a0*/  FADD R0, R32, R0 ;  /* 0x0000000020007221 */ /* 0x000fc60000000000 */
[----:B------:R1:W-:Y:S04]  /*1d1b0*/  STL [R1+0xa60], R140 ;  /* 0x000a608c01007387 */ /* 0x0003e80000100800 */
[----:B------:R1:W-:Y:S04]  /*1d1c0*/  STL [R1+0xa64], R139 ;  /* 0x000a648b01007387 */ /* 0x0003e80000100800 */
[----:B------:R1:W-:Y:S04]  /*1d1d0*/  STL [R1+0xa68], R138 ;  /* 0x000a688a01007387 */ /* 0x0003e80000100800 */
[----:B------:R-:W2:Y:S04]  /*1d1e0*/  LDL.LU R151, [R1+0xa78] ;  /* 0x000a780001977983 */ /* 0x000ea80000300800 */
[----:B------:R1:W-:Y:S04]  /*1d1f0*/  STL [R1+0xa6c], R137 ;  /* 0x000a6c8901007387 */ /* 0x0003e80000100800 */
[----:B0-----:R-:W3:Y:S04]  /*1d200*/  LDL.LU R150, [R1+0xa7c] ;  /* 0x000a7c0001967983 */ /* 0x001ee80000300800 */
[----:B------:R0:W-:Y:S04]  /*1d210*/  STL [R1+0xa70], R2 ;  /* 0x000a700201007387 */ /* 0x0001e80000100800 */
[----:B------:R-:W4:Y:S04]  /*1d220*/  LDL.LU R149, [R1+0xa80] ;  /* 0x000a800001957983 */ /* 0x000f280000300800 */
[----:B------:R0:W-:Y:S04]  /*1d230*/  STL [R1+0xa74], R0 ;  /* 0x000a740001007387 */ /* 0x0001e80000100800 */
        /* <DEDUP_REMOVED lines=12> */
[----:B0-----:R-:W4:Y:S04]  /*1d300*/  LDL.LU R2, [R1+0xab4] ;  /* 0x000ab40001027983 */ /* 0x001f280000300800 */
[----:B------:R-:W4:Y:S01]  /*1d310*/  LDL.LU R0, [R1+0xab8] ;  /* 0x000ab80001007983 */ /* 0x000f220000300800 */
        /* <DEDUP_REMOVED lines=30> */
[----:B0-----:R-:W4:Y:S01]  /*1d500*/  LDL.LU R151, [R1+0xabc] ;  /* 0x000abc0001977983 */ /* 0x001f220000300800 */
[----:B------:R-:W-:-:S03]  /*1d510*/  FADD R0, R49, R0 ;  /* 0x0000000031007221 */ /* 0x000fc60000000000 */
[----:B------:R0:W-:Y:S04]  /*1d520*/  STL [R1+0xab0], R137 ;  /* 0x000ab08901007387 */ /* 0x0001e80000100800 */
[----:B-1----:R-:W4:Y:S04]  /*1d530*/  LDL.LU R150, [R1+0xac0] ;  /* 0x000ac00001967983 */ /* 0x002f280000300800 */
[----:B------:R1:W-:Y:S04]  /*1d540*/  STL [R1+0xab4], R2 ;  /* 0x000ab40201007387 */ /* 0x0003e80000100800 */
[----:B--2---:R-:W2:Y:S04]  /*1d550*/  LDL.LU R149, [R1+0xac4] ;  /* 0x000ac40001957983 */ /* 0x004ea80000300800 */
[----:B------:R1:W-:Y:S04]  /*1d560*/  STL [R1+0xab8], R0 ;  /* 0x000ab80001007387 */ /* 0x0003e80000100800 */
[----:B---3--:R-:W3:Y:S04]  /*1d570*/  LDL.LU R148, [R1+0xac8] ;  /* 0x000ac80001947983 */ /* 0x008ee80000300800 */
[----:B----4-:R-:W4:Y:S04]  /*1d580*/  LDL.LU R147, [R1+0xacc] ;  /* 0x000acc0001937983 */ /* 0x010f280000300800 */
        /* <DEDUP_REMOVED lines=10> */
[----:B-1----:R-:W4:Y:S04]  /*1d630*/  LDL.LU R2, [R1+0xaf8] ;  /* 0x000af80001027983 */ /* 0x002f280000300800 */
[----:B------:R-:W4:Y:S01]  /*1d640*/  LDL.LU R0, [R1+0xafc] ;  /* 0x000afc0001007983 */ /* 0x000f220000300800 */
[----:B------:R-:W-:-:S01]  /*1d650*/  FADD R151, R50, R151 ;  /* 0x0000009732977221 */ /* 0x000fc20000000000 */
[----:B------:R-:W-:-:S04]  /*1d660*/  FADD R150, R51, R150 ;  /* 0x0000009633967221 */ /* 0x000fc80000000000 */
[----:B------:R0:W-:Y:S01]  /*1d670*/  STL [R1+0xabc], R151 ;  /* 0x000abc9701007387 */ /* 0x0001e20000100800 */
[----:B--2---:R-:W-:-:S03]  /*1d680*/  FADD R149, R52, R149 ;  /* 0x0000009534957221 */ /* 0x004fc60000000000 */
        /* <DEDUP_REMOVED lines=202> */
[----:B------:R-:W-:Y:S01]  /*1e330*/  STL [R1+0xbcc], R151 ;  /* 0x000bcc9701007387 */ /* 0x000fe20000100800 */
[----:B--2---:R-:W-:-:S03]  /*1e340*/  FADD R149, R120, R149 ;  /* 0x0000009578957221 */ /* 0x004fc60000000000 */
        /* <DEDUP_REMOVED lines=25> */
[----:B------:R0:W-:Y:S04]  /*1e4e0*/  STL [R1+0xc04], R137 ;  /* 0x000c048901007387 */ /* 0x0001e80000100800 */
[----:B0-----:R-:W2:Y:S01]  /*1e4f0*/  LDL.LU R137, [R1+0xc10] ;  /* 0x000c100001897983 */ /* 0x001ea20000300800 */
[----:B------:R-:W-:-:S01]  /*1e500*/  FADD R2, R133, R2 ;  /* 0x0000000285027221 */ /* 0x000fc20000000000 */
[----:B------:R-:W-:-:S02]  /*1e510*/  FADD R0, R134, R0 ;  /* 0x0000000086007221 */ /* 0x000fc40000000000 */
[----:B------:R-:W3:Y:S04]  /*1e520*/  LDL.LU R138, [R1+0xc14] ;  /* 0x000c1400018a7983 */ /* 0x000ee80000300800 */
[----:B------:R-:W-:Y:S04]  /*1e530*/  STL [R1+0xc08], R2 ;  /* 0x000c080201007387 */ /* 0x000fe80000100800 */
[----:B------:R-:W4:Y:S04]  /*1e540*/  LDL.LU R139, [R1+0xc18] ;  /* 0x000c1800018b7983 */ /* 0x000f280000300800 */
        /* <DEDUP_REMOVED lines=15> */
[----:B--2---:R-:W-:-:S05]  /*1e640*/  FADD R137, R135, R137 ;  /* 0x0000008987897221 */ /* 0x004fca0000000000 */
[----:B------:R0:W-:Y:S04]  /*1e650*/  STL [R1+0xc10], R137 ;  /* 0x000c108901007387 */ /* 0x0001e80000100800 */
[----:B0-----:R-:W4:Y:S01]  /*1e660*/  LDL.LU R137, [R1+0xca8] ;  /* 0x000ca80001897983 */ /* 0x001f220000300800 */
[----:B---3--:R-:W-:-:S05]  /*1e670*/  FADD R138, R136, R138 ;  /* 0x0000008a888a7221 */ /* 0x008fca0000000000 */
[----:B------:R0:W-:Y:S04]  /*1e680*/  STL [R1+0xc14], R138 ;  /* 0x000c148a01007387 */ /* 0x0001e80000100800 */
[----:B0-----:R-:W2:Y:S01]  /*1e690*/  LDL.LU R138, [R1+0xca4] ;  /* 0x000ca400018a7983 */ /* 0x001ea20000300800 */
[----:B----4-:R-:W-:-:S05]  /*1e6a0*/  FADD R139, R137, R139 ;  /* 0x0000008b898b7221 */ /* 0x010fca0000000000 */
[----:B------:R0:W-:Y:S04]  /*1e6b0*/  STL [R1+0xc18], R139 ;  /* 0x000c188b01007387 */ /* 0x0001e80000100800 */
[----:B0-----:R-:W3:Y:S01]  /*1e6c0*/  LDL.LU R139, [R1+0xca0] ;  /* 0x000ca000018b7983 */ /* 0x001ee20000300800 */
[----:B--2---:R-:W-:-:S05]  /*1e6d0*/  FADD R140, R138, R140 ;  /* 0x0000008c8a8c7221 */ /* 0x004fca0000000000 */
[----:B------:R0:W-:Y:S04]  /*1e6e0*/  STL [R1+0xc1c], R140 ;  /* 0x000c1c8c01007387 */ /* 0x0001e80000100800 */
[----:B0-----:R-:W2:Y:S01]  /*1e6f0*/  LDL.LU R140, [R1+0xc9c] ;  /* 0x000c9c00018c7983 */ /* 0x001ea20000300800 */
[----:B---3--:R-:W-:-:S05]  /*1e700*/  FADD R141, R139, R141 ;  /* 0x0000008d8b8d7221 */ /* 0x008fca0000000000 */
        /* <DEDUP_REMOVED lines=34> */
[----:B0-----:R0:W5:Y:S01]  /*1e930*/  LDL.LU R0, [R1+0xc6c] ;  /* 0x000c6c0001007983 */ /* 0x0011620000300800 */
[----:B------:R-:W-:Y:S01]  /*1e940*/  UMOV UR6, URZ ;  /* 0x0000003f00067c82 */ /* 0x000fe20008000000 */
[----:B---3--:R-:W-:-:S05]  /*1e950*/  FADD R2, R2, R151 ;  /* 0x0000009702027221 */ /* 0x008fca0000000000 */
[----:B------:R0:W-:Y:S02]  /*1e960*/  STL [R1+0xc50], R2 ;  /* 0x000c500201007387 */ /* 0x0001e40000100800 */
.L_x_24:
[----:B------:R-:W-:Y:S05]  /*1e970*/  @!P1 BRA `(.L_x_25) ;  /* 0x0000000000049947 */ /* 0x000fea0003800000 */
[----:B------:R-:W-:Y:S01]  /*1e980*/  BPT.TRAP 0x1 ;  /* 0x000000040000795c */ /* 0x000fe20000300000 */
.L_x_25:
[----:B------:R-:W-:Y:S02]  /*1e990*/  UISETP.GT.U32.AND UP0, UPT, UR13, 0x1, UPT ;  /* 0x000000010d00788c */ /* 0x000fe4000bf04070 */
[----:B------:R-:W-:-:S04]  /*1e9a0*/  ULEA UR8, UR27, UR16, 0x3 ;  /* 0x000000101b087291 */ /* 0x000fc8000f8e183f */
[----:B------:R-:W-:Y:S01]  /*1e9b0*/  UIADD3 UR8, UR8, 0x20, URZ ;  /* 0x0000002008087890 */ /* 0x000fe2000fffe03f */
[----:B------:R-:W-:-:S03]  /*1e9c0*/  PLOP3.LUT P0, PT, PT, PT, UP0, 0x80, 0x0 ;  /* 0x000000000000781c */ /* 0x000fc60003f0f008 */
[----:B------:R-:W-:-:S09]  /*1e9d0*/  UPRMT UR8, URZ, 0x654, UR8 ;  /* 0x000006543f087896 */ /* 0x000fd20008000008 */
[----:B------:R-:W-:Y:S01]  /*1e9e0*/  SYNCS.ARRIVE.TRANS64.RED.A1T0 RZ, [UR8], RZ ;  /* 0x000000ffffff79a7 */ /* 0x000fe20008100408 */
[----:B------:R-:W-:Y:S05]  /*1e9f0*/  @P0 BRA `(.L_x_26) ;  /* 0x0000000000040947 */ /* 0x000fea0003800000 */
[----:B------:R-:W-:Y:S01]  /*1ea00*/  BPT.TRAP 0x1 ;  /* 0x000000040000795c */ /* 0x000fe20000300000 */
.L_x_26:
[----:B------:R-:W-:Y:S02]  /*1ea10*/  UISETP.GT.AND UP2, UPT, UR28, 0x1, UPT ;  /* 0x000000011c00788c */ /* 0x000fe4000bf44270 */
[----:B------:R-:W-:Y:S02]  /*1ea20*/  UIADD3 UR26, UR26, 0x1, URZ ;  /* 0x000000011a1a7890 */ /* 0x000fe4000fffe03f */
[----:B------:R-:W-:Y:S02]  /*1ea30*/  UIADD3 UR27, UR27, 0x1, URZ ;  /* 0x000000011b1b7890 */ /* 0x000fe4000fffe03f */
[----:B------:R-:W-:Y:S01]  /*1ea40*/  PLOP3.LUT P0, PT, PT, PT, UP2, 0x80, 0x0 ;  /* 0x000000000000781c */ /* 0x000fe20003f0f028 */
[----:B------:R-:W-:Y:S02]  /*1ea50*/  UISETP.NE.AND UP0, UPT, UR26, 0x4, UPT ;  /* 0x000000041a00788c */ /* 0x000fe4000bf05270 */
[----:B------:R-:W-:Y:S02]  /*1ea60*/  UISETP.NE.AND UP1, UPT, UR27, 0x4, UPT ;  /* 0x000000041b00788c */ /* 0x000fe4000bf25270 */
[----:B------:R-:W-:-:S02]  /*1ea70*/  USEL UR8, URZ, 0x1, UP0 ;  /* 0x000000013f087887 */ /* 0x000fc40008000000 */
[----:B------:R-:W-:Y:S02]  /*1ea80*/  UIADD3 UR28, UR28, -0x1, URZ ;  /* 0xffffffff1c1c7890 */ /* 0x000fe4000fffe03f */
[----:B------:R-:W-:Y:S02]  /*1ea90*/  USEL UR26, UR26, URZ, UP0 ;  /* 0x0000003f1a1a7287 */ /* 0x000fe40008000000 */
[----:B-----5:R-:W-:Y:S01]  /*1eaa0*/  LOP3.LUT R0, R0, UR8, RZ, 0x3c, !PT ;  /* 0x0000000800007c12 */ /* 0x020fe2000f8e3cff */
[----:B------:R-:W-:Y:S01]  /*1eab0*/  USEL UR27, UR27, URZ, UP1 ;  /* 0x0000003f1b1b7287 */ /* 0x000fe20008800000 */
[----:B------:R-:W-:Y:S01]  /*1eac0*/  UMOV UR8, 0x1 ;  /* 0x0000000100087882 */ /* 0x000fe20000000000 */
[----:B------:R-:W-:Y:S10]  /*1ead0*/  @P0 BRA `(.L_x_27) ;  /* 0xffffff14004c0947 */ /* 0x000ff4000383ffff */
.L_x_19:
[----:B------:R-:W-:-:S04]  /*1eae0*/  UISETP.NE.AND UP0, UPT, UR6, URZ, UPT ;  /* 0x0000003f0600728c */ /* 0x000fc8000bf05270 */
[----:B------:R-:W-:-:S06]  /*1eaf0*/  USEL UR6, URZ, 0x1, !UP0 ;  /* 0x000000013f067887 */ /* 0x000fcc000c000000 */
[----:B------:R-:W-:-:S13]  /*1eb00*/  ISETP.NE.AND P0, PT, RZ, UR6, PT ;  /* 0x00000006ff007c0c */ /* 0x000fda000bf05270 */
[----:B------:R-:W-:Y:S05]  /*1eb10*/  @!P0 BRA `(.L_x_28) ;  /* 0x0000007800908947 */ /* 0x000fea0003800000 */
[----:B------:R2:W-:Y:S04]  /*1eb20*/  STL [R1+0xe5c], R27 ;  /* 0x000e5c1b01007387 */ /* 0x0005e80000100800 */
[----:B--2---:R-:W2:Y:S04]  /*1eb30*/  LDL.LU R27, [R1+0x400] ;  /* 0x00040000011b7983 */ /* 0x004ea80000300800 */
[----:B------:R3:W-:Y:S04]  /*1eb40*/  STL [R1+0xe58], R28 ;  /* 0x000e581c01007387 */ /* 0x0007e80000100800 */
[----:B---3--:R-:W3:Y:S04]  /*1eb50*/  LDL.LU R28, [R1+0x404] ;  /* 0x00040400011c7983 */ /* 0x008ee80000300800 */
[----:B------:R4:W-:Y:S04]  /*1eb60*/  STL [R1+0xe54], R29 ;  /* 0x000e541d01007387 */ /* 0x0009e80000100800 */
[----:B----4-:R-:W4:Y:S04]  /*1eb70*/  LDL.LU R29, [R1+0x408] ;  /* 0x00040800011d7983 */ /* 0x010f280000300800 */
        /* <DEDUP_REMOVED lines=124> */
[----:B------:R-:W4:Y:S04]  /*1f340*/  LDL.LU R0, [R1+0x5d0] ;  /* 0x0005d00001007983 */ /* 0x000f280000300800 */
[----:B------:R-:W4:Y:S04]  /*1f350*/  LDL.LU R2, [R1+0x624] ;  /* 0x0006240001027983 */ /* 0x000f280000300800 */
        /* <DEDUP_REMOVED lines=32> */
[----:B-----5:R0:W-:Y:S04]  /*1f560*/  STL [R1+0xd18], R108 ;  /* 0x000d186c01007387 */ /* 0x0201e80000100800 */
        /* <DEDUP_REMOVED lines=86> */
[----:B0-----:R-:W4:Y:S01]  /*1fad0*/  LDL.LU R151, [R1+0x504] ;  /* 0x0005040001977983 */ /* 0x001f220000300800 */
[----:B--2---:R-:W-:Y:S01]  /*1fae0*/  FADD R3, R27, R3 ;  /* 0x000000031b037221 */ /* 0x004fe20000000000 */
[----:B---3--:R-:W-:Y:S01]  /*1faf0*/  FADD R4, R28, R4 ;  /* 0x000000041c047221 */ /* 0x008fe20000000000 */
[----:B----4-:R-:W-:Y:S01]  /*1fb00*/  FADD R5, R29, R5 ;  /* 0x000000051d057221 */ /* 0x010fe20000000000 */
[----:B------:R-:W2:Y:S01]  /*1fb10*/  LDL.LU R27, [R1+0xe5c] ;  /* 0x000e5c00011b7983 */ /* 0x000ea20000300800 */
[----:B------:R-:W-:Y:S01]  /*1fb20*/  FADD R6, R30, R6 ;  /* 0x000000061e067221 */ /* 0x000fe20000000000 */
        /* <DEDUP_REMOVED lines=114> */
[----:B------:R-:W-:Y:S01]  /*20250*/  FADD R192, R88, R192 ;  /* 0x000000c058c07221 */ /* 0x000fe20000000000 */
[----:B------:R-:W-:Y:S02]  /*20260*/  FADD R108, R109, R108 ;  /* 0x0000006c6d6c7221 */ /* 0x000fe40000000000 */
[----:B------:R-:W4:Y:S01]  /*20270*/  LDL.LU R85, [R1+0xd74] ;  /* 0x000d740001557983 */ /* 0x000f220000300800 */
[----:B------:R-:W-:Y:S01]  /*20280*/  FADD R193, R89, R193 ;  /* 0x000000c159c17221 */ /* 0x000fe20000000000 */
[----:B------:R-:W-:Y:S02]  /*20290*/  FADD R106, R107, R106 ;  /* 0x0000006a6b6a7221 */ /* 0x000fe40000000000 */
[----:B------:R-:W4:Y:S01]  /*202a0*/  LDL.LU R86, [R1+0xd70] ;  /* 0x000d700001567983 */ /* 0x000f220000300800 */
[----:B------:R-:W-:Y:S01]  /*202b0*/  FADD R194, R90, R194 ;  /* 0x000000c25ac27221 */ /* 0x000fe20000000000 */
[----:B------:R-:W-:-:S02]  /*202c0*/  FADD R104, R105, R104 ;  /* 0x0000006869687221 */ /* 0x000fc40000000000 */
[----:B------:R-:W4:Y:S01]  /*202d0*/  LDL.LU R87, [R1+0xd6c] ;  /* 0x000d6c0001577983 */ /* 0x000f220000300800 */
[----:B------:R-:W-:Y:S01]  /*202e0*/  FADD R195, R91, R195 ;  /* 0x000000c35bc37221 */ /* 0x000fe20000000000 */
[----:B------:R-:W-:Y:S02]  /*202f0*/  FADD R102, R103, R102 ;  /* 0x0000006667667221 */ /* 0x000fe40000000000 */
        /* <DEDUP_REMOVED lines=8> */
[----:B------:R-:W-:Y:S01]  /*20380*/  FADD R92, R93, R92 ;  /* 0x0000005c5d5c7221 */ /* 0x000fe20000000000 */
[----:B------:R-:W-:Y:S01]  /*20390*/  FADD R2, R0, R2 ;  /* 0x0000000200027221 */ /* 0x000fe20000000000 */
[----:B------:R0:W-:Y:S01]  /*203a0*/  STL [R1+0x600], R108 ;  /* 0x0006006c01007387 */ /* 0x0001e20000100800 */
        /* <DEDUP_REMOVED lines=51> */
[----:B------:R-:W-:-:S02]  /*206e0*/  FADD R237, R110, R237 ;  /* 0x000000ed6eed7221 */ /* 0x000fc40000000000 */
        /* <DEDUP_REMOVED lines=43> */
[----:B------:R-:W4:Y:S04]  /*209a0*/  LDL.LU R107, [R1+0x22c] ;  /* 0x00022c00016b7983 */ /* 0x000f280000300800 */
[----:B-1----:R-:W4:Y:S04]  /*209b0*/  LDL.LU R106, [R1+0x680] ;  /* 0x00068000016a7983 */ /* 0x002f280000300800 */
[----:B------:R-:W4:Y:S04]  /*209c0*/  LDL.LU R105, [R1+0x230] ;  /* 0x0002300001697983 */ /* 0x000f280000300800 */
[----:B------:R-:W4:Y:S04]  /*209d0*/  LDL.LU R104, [R1+0x684] ;  /* 0x0006840001687983 */ /* 0x000f280000300800 */
[----:B------:R-:W4:Y:S04]  /*209e0*/  LDL.LU R103, [R1+0x234] ;  /* 0x0002340001677983 */ /* 0x000f280000300800 */
[----:B------:R-:W4:Y:S04]  /*209f0*/  LDL.LU R102, [R1+0x688] ;  /* 0x0006880001667983 */ /* 0x000f280000300800 */
[----:B------:R-:W4:Y:S04]  /*20a00*/  LDL.LU R101, [R1+0x238] ;  /* 0x0002380001657983 */ /* 0x000f280000300800 */
[----:B--2---:R-:W2:Y:S04]  /*20a10*/  LDL.LU R100, [R1+0x68c] ;  /* 0x00068c0001647983 */ /* 0x004ea80000300800 */
[----:B------:R-:W2:Y:S04]  /*20a20*/  LDL.LU R99, [R1+0x23c] ;  /* 0x00023c0001637983 */ /* 0x000ea80000300800 */
[----:B------:R-:W2:Y:S04]  /*20a30*/  LDL.LU R98, [R1+0x690] ;  /* 0x0006900001627983 */ /* 0x000ea80000300800 */
[----:B------:R-:W2:Y:S04]  /*20a40*/  LDL.LU R97, [R1+0x240] ;  /* 0x0002400001617983 */ /* 0x000ea80000300800 */
[----:B---3--:R-:W3:Y:S04]  /*20a50*/  LDL.LU R96, [R1+0x694] ;  /* 0x0006940001607983 */ /* 0x008ee80000300800 */
[----:B------:R-:W3:Y:S04]  /*20a60*/  LDL.LU R95, [R1+0x244] ;  /* 0x00024400015f7983 */ /* 0x000ee80000300800 */
[----:B------:R-:W3:Y:S04]  /*20a70*/  LDL.LU R94, [R1+0x698] ;  /* 0x00069800015e7983 */ /* 0x000ee80000300800 */
[----:B------:R-:W3:Y:S04]  /*20a80*/  LDL.LU R93, [R1+0x248] ;  /* 0x00024800015d7983 */ /* 0x000ee80000300800 */
[----:B------:R-:W3:Y:S04]  /*20a90*/  LDL.LU R92, [R1+0x69c] ;  /* 0x00069c00015c7983 */ /* 0x000ee80000300800 */
[----:B------:R-:W3:Y:S04]  /*20aa0*/  LDL.LU R0, [R1+0x24c] ;  /* 0x00024c0001007983 */ /* 0x000ee80000300800 */
[----:B------:R-:W3:Y:S01]  /*20ab0*/  LDL.LU R2, [R1+0x6a0] ;  /* 0x0006a00001027983 */ /* 0x000ee20000300800 */
[----:B----4-:R-:W-:-:S05]  /*20ac0*/  FADD R150, R151, R150 ;  /* 0x0000009697967221 */ /* 0x010fca0000000000 */
[----:B------:R0:W-:Y:S01]  /*20ad0*/  STL [R1+0x628], R150 ;  /* 0x0006289601007387 */ /* 0x0001e20000100800 */
[----:B------:R-:W-:Y:S01]  /*20ae0*/  FADD R148, R149, R148 ;  /* 0x0000009495947221 */ /* 0x000fe20000000000 */
[----:B------:R-:W-:-:S04]  /*20af0*/  FADD R146, R147, R146 ;  /* 0x0000009293927221 */ /* 0x000fc80000000000 */
        /* <DEDUP_REMOVED lines=45> */
[----:B--2---:R-:W-:-:S03]  /*20dd0*/  FADD R100, R101, R100 ;  /* 0x0000006465647221 */ /* 0x004fc60000000000 */
[----:B------:R2:W-:Y:S01]  /*20de0*/  STL [R1+0x688], R102 ;  /* 0x0006886601007387 */ /* 0x0005e20000100800 */
[----:B------:R-:W-:-:S03]  /*20df0*/  FADD R98, R99, R98 ;  /* 0x0000006263627221 */ /* 0x000fc60000000000 */
[----:B------:R2:W-:Y:S01]  /*20e00*/  STL [R1+0x68c], R100 ;  /* 0x00068c6401007387 */ /* 0x0005e20000100800 */
[----:B---3--:R-:W-:-:S03]  /*20e10*/  FADD R96, R97, R96 ;  /* 0x0000006061607221 */ /* 0x008fc60000000000 */
[----:B------:R3:W-:Y:S04]  /*20e20*/  STL [R1+0x690], R98 ;  /* 0x0006906201007387 */ /* 0x0007e80000100800 */
[----:B------:R3:W-:Y:S01]  /*20e30*/  STL [R1+0x694], R96 ;  /* 0x0006946001007387 */ /* 0x0007e20000100800 */
[----:B------:R-:W-:-:S03]  /*20e40*/  FADD R94, R95, R94 ;  /* 0x0000005e5f5e7221 */ /* 0x000fc60000000000 */
[----:B------:R-:W3:Y:S04]  /*20e50*/  LDL.LU R151, [R1+0x250] ;  /* 0x0002500001977983 */ /* 0x000ee80000300800 */
[----:B------:R3:W-:Y:S01]  /*20e60*/  STL [R1+0x698], R94 ;  /* 0x0006985e01007387 */ /* 0x0007e20000100800 */
[----:B------:R-:W-:-:S03]  /*20e70*/  FADD R92, R93, R92 ;  /* 0x0000005c5d5c7221 */ /* 0x000fc60000000000 */
[----:B0-----:R-:W3:Y:S04]  /*20e80*/  LDL.LU R150, [R1+0x6a4] ;  /* 0x0006a40001967983 */ /* 0x001ee80000300800 */
[----:B------:R0:W-:Y:S01]  /*20e90*/  STL [R1+0x69c], R92 ;  /* 0x00069c5c01007387 */ /* 0x0001e20000100800 */
[----:B------:R-:W-:-:S03]  /*20ea0*/  FADD R2, R0, R2 ;  /* 0x0000000200027221 */ /* 0x000fc60000000000 */
[----:B------:R-:W3:Y:S04]  /*20eb0*/  LDL.LU R149, [R1+0x254] ;  /* 0x0002540001957983 */ /* 0x000ee80000300800 */
[----:B------:R0:W-:Y:S04]  /*20ec0*/  STL [R1+0x6a0], R2 ;  /* 0x0006a00201007387 */ /* 0x0001e80000100800 */
[----:B-1----:R-:W3:Y:S04]  /*20ed0*/  LDL.LU R148, [R1+0x6a8] ;  /* 0x0006a80001947983 */ /* 0x002ee80000300800 */
[----:B------:R-:W3:Y:S04]  /*20ee0*/  LDL.LU R147, [R1+0x258] ;  /* 0x0002580001937983 */ /* 0x000ee80000300800 */
        /* <DEDUP_REMOVED lines=54> */
[----:B0-----:R-:W3:Y:S04]  /*21250*/  LDL.LU R92, [R1+0x718] ;  /* 0x00071800015c7983 */ /* 0x001ee80000300800 */
[----:B------:R-:W3:Y:S04]  /*21260*/  LDL.LU R0, [R1+0x2c8] ;  /* 0x0002c80001007983 */ /* 0x000ee80000300800 */
[----:B------:R-:W3:Y:S01]  /*21270*/  LDL.LU R2, [R1+0x71c] ;  /* 0x00071c0001027983 */ /* 0x000ee20000300800 */
[----:B------:R-:W-:-:S05]  /*21280*/  FADD R150, R151, R150 ;  /* 0x0000009697967221 */ /* 0x000fca0000000000 */
[----:B------:R0:W-:Y:S01]  /*21290*/  STL [R1+0x6a4], R150 ;  /* 0x0006a49601007387 */ /* 0x0001e20000100800 */
[----:B------:R-:W-:Y:S01]  /*212a0*/  FADD R148, R149, R148 ;  /* 0x0000009495947221 */ /* 0x000fe20000000000 */
        /* <DEDUP_REMOVED lines=49> */
[----:B------:R3:W-:Y:S01]  /*215c0*/  STL [R1+0x708], R100 ;  /* 0x0007086401007387 */ /* 0x0007e20000100800 */
[----:B------:R-:W-:-:S03]  /*215d0*/  FADD R96, R97, R96 ;  /* 0x0000006061607221 */ /* 0x000fc60000000000 */
        /* <DEDUP_REMOVED lines=286> */
[----:B------:R-:W4:Y:S04]  /*227c0*/  LDL.LU R121, [R1] ;  /* 0x0000000001797983 */ /* 0x000f280000300800 */
        /* <DEDUP_REMOVED lines=280> */
[----:B------:R-:W-:Y:S01]  /*23950*/  STL [R1+0x910], R150 ;  /* 0x0009109601007387 */ /* 0x000fe20000100800 */
[----:B------:R-:W-:Y:S01]  /*23960*/  FADD R148, R149, R148 ;  /* 0x0000009495947221 */ /* 0x000fe20000000000 */
[----:B----4-:R-:W-:-:S04]  /*23970*/  FADD R146, R147, R146 ;  /* 0x0000009293927221 */ /* 0x010fc80000000000 */
        /* <DEDUP_REMOVED lines=33> */
[----:B--2---:R-:W-:-:S03]  /*23b90*/  FADD R112, R113, R112 ;  /* 0x0000007071707221 */ /* 0x004fc60000000000 */
[----:B------:R-:W-:Y:S01]  /*23ba0*/  STL [R1+0x958], R114 ;  /* 0x0009587201007387 */ /* 0x000fe20000100800 */
[----:B------:R-:W-:-:S03]  /*23bb0*/  FADD R110, R111, R110 ;  /* 0x0000006e6f6e7221 */ /* 0x000fc60000000000 */
[----:B------:R-:W-:Y:S01]  /*23bc0*/  STL [R1+0x95c], R112 ;  /* 0x00095c7001007387 */ /* 0x000fe20000100800 */
[----:B---3--:R-:W-:-:S03]  /*23bd0*/  FADD R108, R109, R108 ;  /* 0x0000006c6d6c7221 */ /* 0x008fc60000000000 */
        /* <DEDUP_REMOVED lines=14> */
[----:B------:R-:W-:Y:S01]  /*23cc0*/  FADD R94, R95, R94 ;  /* 0x0000005e5f5e7221 */ /* 0x000fe20000000000 */
[----:B------:R-:W-:-:S05]  /*23cd0*/  FADD R92, R93, R92 ;  /* 0x0000005c5d5c7221 */ /* 0x000fca0000000000 */
[----:B------:R0:W-:Y:S01]  /*23ce0*/  STL [R1+0x984], R92 ;  /* 0x0009845c01007387 */ /* 0x0001e20000100800 */
[----:B------:R-:W-:-:S03]  /*23cf0*/  FADD R2, R0, R2 ;  /* 0x0000000200027221 */ /* 0x000fc60000000000 */
[----:B------:R1:W-:Y:S04]  /*23d00*/  STL [R1+0x980], R94 ;  /* 0x0009805e01007387 */ /* 0x0003e80000100800 */
[----:B0-----:R-:W2:Y:S04]  /*23d10*/  LDL.LU R92, [R1+0x138] ;  /* 0x00013800015c7983 */ /* 0x001ea80000300800 */
[----:B------:R-:W2:Y:S04]  /*23d20*/  LDL.LU R93, [R1+0x98c] ;  /* 0x00098c00015d7983 */ /* 0x000ea80000300800 */
[----:B-1----:R-:W3:Y:S04]  /*23d30*/  LDL.LU R94, [R1+0x13c] ;  /* 0x00013c00015e7983 */ /* 0x002ee80000300800 */
[----:B------:R0:W-:Y:S04]  /*23d40*/  STL [R1+0x988], R2 ;  /* 0x0009880201007387 */ /* 0x0001e80000100800 */
[----:B------:R-:W3:Y:S04]  /*23d50*/  LDL.LU R95, [R1+0x990] ;  /* 0x00099000015f7983 */ /* 0x000ee80000300800 */
        /* <DEDUP_REMOVED lines=71> */
[----:B------:R-:W-:-:S03]  /*241d0*/  FADD R103, R102, R103 ;  /* 0x0000006766677221 */ /* 0x000fc60000000000 */
[----:B0-----:R-:W4:Y:S04]  /*241e0*/  LDL.LU R97, [R1+0xd44] ;  /* 0x000d440001617983 */ /* 0x001f280000300800 */
[----:B------:R-:W4:Y:S04]  /*241f0*/  LDL.LU R98, [R1+0xd40] ;  /* 0x000d400001627983 */ /* 0x000f280000300800 */
[----:B------:R0:W-:Y:S01]  /*24200*/  STL [R1+0x998], R99 ;  /* 0x0009986301007387 */ /* 0x0001e20000100800 */
[----:B------:R-:W-:Y:S01]  /*24210*/  FADD R105, R104, R105 ;  /* 0x0000006968697221 */ /* 0x000fe20000000000 */
        /* <DEDUP_REMOVED lines=27> */
[----:B------:R-:W-:Y:S01]  /*243d0*/  FADD R142, R143, R142 ;  /* 0x0000008e8f8e7221 */ /* 0x000fe20000000000 */
[----:B------:R-:W-:Y:S01]  /*243e0*/  FADD R140, R141, R140 ;  /* 0x0000008c8d8c7221 */ /* 0x000fe20000000000 */
        /* <DEDUP_REMOVED lines=13> */
[----:B------:R-:W-:Y:S04]  /*244c0*/  STL [R1+0x9bc], R150 ;  /* 0x0009bc9601007387 */ /* 0x000fe80000100800 */
[----:B------:R-:W-:Y:S04]  /*244d0*/  STL [R1+0x9c0], R148 ;  /* 0x0009c09401007387 */ /* 0x000fe80000100800 */
        /* <DEDUP_REMOVED lines=14> */
[----:B------:R-:W-:Y:S04]  /*245c0*/  STL [R1+0x9e4], R130 ;  /* 0x0009e48201007387 */ /* 0x000fe80000100800 */
[----:B------:R-:W-:Y:S04]  /*245d0*/  STL [R1+0x9e8], R128 ;  /* 0x0009e88001007387 */ /* 0x000fe80000100800 */
[----:B------:R-:W-:Y:S01]  /*245e0*/  STL [R1+0x9ec], R126 ;  /* 0x0009ec7e01007387 */ /* 0x000fe20000100800 */
[----:B------:R-:W-:-:S03]  /*245f0*/  FADD R2, R0, R2 ;  /* 0x0000000200027221 */ /* 0x000fc60000000000 */
[----:B------:R-:W-:Y:S04]  /*24600*/  STL [R1+0x9f0], R124 ;  /* 0x0009f07c01007387 */ /* 0x000fe80000100800 */
[----:B------:R-:W-:Y:S04]  /*24610*/  STL [R1+0x9f4], R122 ;  /* 0x0009f47a01007387 */ /* 0x000fe80000100800 */
[----:B------:R-:W-:Y:S04]  /*24620*/  STL [R1+0x9f8], R120 ;  /* 0x0009f87801007387 */ /* 0x000fe80000100800 */
[----:B------:R0:W-:Y:S04]  /*24630*/  STL [R1+0xa00], R116 ;  /* 0x000a007401007387 */ /* 0x0001e80000100800 */
[----:B------:R1:W-:Y:S04]  /*24640*/  STL [R1+0x9fc], R118 ;  /* 0x0009fc7601007387 */ /* 0x0003e80000100800 */
[----:B0-----:R-:W2:Y:S04]  /*24650*/  LDL.LU R116, [R1+0x1b4] ;  /* 0x0001b40001747983 */ /* 0x001ea80000300800 */
[----:B------:R-:W2:Y:S04]  /*24660*/  LDL.LU R148, [R1+0xa08] ;  /* 0x000a080001947983 */ /* 0x000ea80000300800 */
[----:B------:R-:W3:Y:S04]  /*24670*/  LDL.LU R117, [R1+0x1b8] ;  /* 0x0001b80001757983 */ /* 0x000ee80000300800 */
[----:B------:R0:W-:Y:S04]  /*24680*/  STL [R1+0xa04], R2 ;  /* 0x000a040201007387 */ /* 0x0001e80000100800 */
[----:B------:R-:W3:Y:S04]  /*24690*/  LDL.LU R149, [R1+0xa0c] ;  /* 0x000a0c0001957983 */ /* 0x000ee80000300800 */
[----:B-1----:R-:W4:Y:S04]  /*246a0*/  LDL.LU R118, [R1+0x1bc] ;  /* 0x0001bc0001767983 */ /* 0x002f280000300800 */
[----:B------:R-:W4:Y:S04]  /*246b0*/  LDL.LU R0, [R1+0xa10] ;  /* 0x000a100001007983 */ /* 0x000f280000300800 */
[----:B------:R-:W4:Y:S04]  /*246c0*/  LDL.LU R119, [R1+0x1c0] ;  /* 0x0001c00001777983 */ /* 0x000f280000300800 */
[----:B0-----:R-:W4:Y:S04]  /*246d0*/  LDL.LU R2, [R1+0xa14] ;  /* 0x000a140001027983 */ /* 0x001f280000300800 */
        /* <DEDUP_REMOVED lines=29> */
[----:B------:R-:W4:Y:S01]  /*248b0*/  LDL.LU R147, [R1+0xa50] ;  /* 0x000a500001937983 */ /* 0x000f220000300800 */
[----:B--2---:R-:W-:-:S03]  /*248c0*/  FADD R148, R116, R148 ;  /* 0x0000009474947221 */ /* 0x004fc60000000000 */
[----:B------:R-:W2:Y:S04]  /*248d0*/  LDL.LU R116, [R1+0xcf8] ;  /* 0x000cf80001747983 */ /* 0x000ea80000300800 */
[----:B------:R0:W-:Y:S01]  /*248e0*/  STL [R1+0xa08], R148 ;  /* 0x000a089401007387 */ /* 0x0001e20000100800 */
[----:B---3--:R-:W-:-:S03]  /*248f0*/  FADD R149, R117, R149 ;  /* 0x0000009575957221 */ /* 0x008fc60000000000 */
[----:B0-----:R-:W3:Y:S04]  /*24900*/  LDL.LU R148, [R1+0xa54] ;  /* 0x000a540001947983 */ /* 0x001ee80000300800 */
[----:B------:R-:W2:Y:S04]  /*24910*/  LDL.LU R117, [R1+0xcf4] ;  /* 0x000cf40001757983 */ /* 0x000ea80000300800 */
[----:B------:R0:W-:Y:S04]  /*24920*/  STL [R1+0xa0c], R149 ;  /* 0x000a0c9501007387 */ /* 0x0001e80000100800 */
[----:B0-----:R-:W2:Y:S01]  /*24930*/  LDL.LU R149, [R1+0xa58] ;  /* 0x000a580001957983 */ /* 0x001ea20000300800 */
[----:B----4-:R-:W-:Y:S01]  /*24940*/  FADD R0, R118, R0 ;  /* 0x0000000076007221 */ /* 0x010fe20000000000 */
[----:B------:R-:W-:-:S02]  /*24950*/  FADD R2, R119, R2 ;  /* 0x0000000277027221 */ /* 0x000fc40000000000 */
[----:B------:R-:W4:Y:S01]  /*24960*/  LDL.LU R118, [R1+0xcf0] ;  /* 0x000cf00001767983 */ /* 0x000f220000300800 */
[----:B------:R-:W-:-:S03]  /*24970*/  FADD R121, R120, R121 ;  /* 0x0000007978797221 */ /* 0x000fc60000000000 */
        /* <DEDUP_REMOVED lines=53> */
[----:B------:R0:W-:Y:S04]  /*24cd0*/  STL [R1+0xa44], R144 ;  /* 0x000a449001007387 */ /* 0x0001e80000100800 */
[----:B0-----:R-:W4:Y:S04]  /*24ce0*/  LDL.LU R144, [R1+0xa78] ;  /* 0x000a780001907983 */ /* 0x001f280000300800 */
[----:B------:R-:W4:Y:S04]  /*24cf0*/  LDL.LU R138, [R1+0xca0] ;  /* 0x000ca000018a7983 */ /* 0x000f280000300800 */
[----:B------:R0:W-:Y:S04]  /*24d00*/  STL [R1+0xa48], R145 ;  /* 0x000a489101007387 */ /* 0x0001e80000100800 */
[----:B0-----:R-:W4:Y:S04]  /*24d10*/  LDL.LU R145, [R1+0xa7c] ;  /* 0x000a7c0001917983 */ /* 0x001f280000300800 */
[----:B------:R0:W-:Y:S01]  /*24d20*/  STL [R1+0xa4c], R146 ;  /* 0x000a4c9201007387 */ /* 0x0001e20000100800 */
[----:B---3--:R-:W-:-:S03]  /*24d30*/  FADD R148, R24, R148 ;  /* 0x0000009418947221 */ /* 0x008fc60000000000 */
[----:B0-----:R-:W3:Y:S04]  /*24d40*/  LDL.LU R146, [R1+0xa80] ;  /* 0x000a800001927983 */ /* 0x001ee80000300800 */
[----:B------:R0:W-:Y:S04]  /*24d50*/  STL [R1+0xa50], R147 ;  /* 0x000a509301007387 */ /* 0x0001e80000100800 */
[----:B0-----:R-:W3:Y:S01]  /*24d60*/  LDL.LU R147, [R1+0xa84] ;  /* 0x000a840001937983 */ /* 0x001ee20000300800 */
[----:B--2---:R-:W-:-:S03]  /*24d70*/  FADD R149, R25, R149 ;  /* 0x0000009519957221 */ /* 0x004fc60000000000 */
[----:B------:R0:W-:Y:S04]  /*24d80*/  STL [R1+0xa54], R148 ;  /* 0x000a549401007387 */ /* 0x0001e80000100800 */
[----:B0-----:R-:W2:Y:S04]  /*24d90*/  LDL.LU R148, [R1+0xa88] ;  /* 0x000a880001947983 */ /* 0x001ea80000300800 */
[----:B------:R0:W-:Y:S04]  /*24da0*/  STL [R1+0xa58], R149 ;  /* 0x000a589501007387 */ /* 0x0001e80000100800 */
[----:B0-----:R-:W2:Y:S04]  /*24db0*/  LDL.LU R149, [R1+0xa8c] ;  /* 0x000a8c0001957983 */ /* 0x001ea80000300800 */
[----:B------:R-:W2:Y:S01]  /*24dc0*/  LDL.LU R150, [R1+0xa90] ;  /* 0x000a900001967983 */ /* 0x000ea20000300800 */
[----:B----4-:R-:W-:-:S03]  /*24dd0*/  FADD R0, R26, R0 ;  /* 0x000000001a007221 */ /* 0x010fc60000000000 */
[----:B------:R-:W4:Y:S01]  /*24de0*/  LDL.LU R151, [R1+0xa94] ;  /* 0x000a940001977983 */ /* 0x000f220000300800 */
[----:B------:R-:W-:-:S03]  /*24df0*/  FADD R2, R27, R2 ;  /* 0x000000021b027221 */ /* 0x000fc60000000000 */
[----:B------:R0:W-:Y:S04]  /*24e00*/  STL [R1+0xa5c], R0 ;  /* 0x000a5c0001007387 */ /* 0x0001e80000100800 */
[----:B------:R-:W4:Y:S04]  /*24e10*/  LDL.LU R27, [R1+0xac8] ;  /* 0x000ac800011b7983 */ /* 0x000f280000300800 */
[----:B------:R-:W4:Y:S04]  /*24e20*/  LDL.LU R26, [R1+0xacc] ;  /* 0x000acc00011a7983 */ /* 0x000f280000300800 */
[----:B------:R1:W-:Y:S04]  /*24e30*/  STL [R1+0xa60], R2 ;  /* 0x000a600201007387 */ /* 0x0003e80000100800 */
[----:B------:R-:W4:Y:S04]  /*24e40*/  LDL.LU R25, [R1+0xad0] ;  /* 0x000ad00001197983 */ /* 0x000f280000300800 */
[----:B------:R-:W4:Y:S04]  /*24e50*/  LDL.LU R24, [R1+0xad4] ;  /* 0x000ad40001187983 */ /* 0x000f280000300800 */
[----:B0-----:R-:W4:Y:S04]  /*24e60*/  LDL.LU R0, [R1+0xad8] ;  /* 0x000ad80001007983 */ /* 0x001f280000300800 */
[----:B-1----:R-:W4:Y:S01]  /*24e70*/  LDL.LU R2, [R1+0xadc] ;  /* 0x000adc0001027983 */ /* 0x002f220000300800 */
[----:B------:R-:W-:-:S05]  /*24e80*/  FADD R139, R28, R139 ;  /* 0x0000008b1c8b7221 */ /* 0x000fca0000000000 */
[----:B------:R0:W-:Y:S04]  /*24e90*/  STL [R1+0xa64], R139 ;  /* 0x000a648b01007387 */ /* 0x0001e80000100800 */
[----:B0-----:R-:W4:Y:S01]  /*24ea0*/  LDL.LU R139, [R1+0xc9c] ;  /* 0x000c9c00018b7983 */ /* 0x001f220000300800 */
[----:B------:R-:W-:-:S03]  /*24eb0*/  FADD R140, R29, R140 ;  /* 0x0000008c1d8c7221 */ /* 0x000fc60000000000 */
[----:B------:R-:W4:Y:S04]  /*24ec0*/  LDL.LU R28, [R1+0xac4] ;  /* 0x000ac400011c7983 */ /* 0x000f280000300800 */
        /* <DEDUP_REMOVED lines=20> */
[----:B------:R0:W-:Y:S01]  /*25010*/  STL [R1+0xa7c], R145 ;  /* 0x000a7c9101007387 */ /* 0x0001e20000100800 */
[----:B---3--:R-:W-:-:S03]  /*25020*/  FADD R146, R35, R146 ;  /* 0x0000009223927221 */ /* 0x008fc60000000000 */
[----:B0-----:R-:W3:Y:S04]  /*25030*/  LDL.LU R145, [R1+0xc84] ;  /* 0x000c840001917983 */ /* 0x001ee80000300800 */
[----:B------:R-:W3:Y:S04]  /*25040*/  LDL.LU R34, [R1+0xaac] ;  /* 0x000aac0001227983 */ /* 0x000ee80000300800 */
[----:B------:R0:W-:Y:S01]  /*25050*/  STL [R1+0xa80], R146 ;  /* 0x000a809201007387 */ /* 0x0001e20000100800 */
[----:B------:R-:W-:-:S03]  /*25060*/  FADD R147, R36, R147 ;  /* 0x0000009324937221 */ /* 0x000fc60000000000 */
[----:B0-----:R-:W3:Y:S04]  /*25070*/  LDL.LU R146, [R1+0xc80] ;  /* 0x000c800001927983 */ /* 0x001ee80000300800 */
[----:B------:R-:W3:Y:S01]  /*25080*/  LDL.LU R35, [R1+0xaa8] ;  /* 0x000aa80001237983 */ /* 0x000ee20000300800 */
[----:B--2---:R-:W-:-:S03]  /*25090*/  FADD R148, R37, R148 ;  /* 0x0000009425947221 */ /* 0x004fc60000000000 */
[----:B------:R0:W-:Y:S04]  /*250a0*/  STL [R1+0xa84], R147 ;  /* 0x000a849301007387 */ /* 0x0001e80000100800 */
[----:B0-----:R-:W2:Y:S01]  /*250b0*/  LDL.LU R147, [R1+0xc7c] ;  /* 0x000c7c0001937983 */ /* 0x001ea20000300800 */
[----:B------:R-:W-:-:S03]  /*250c0*/  FADD R149, R38, R149 ;  /* 0x0000009526957221 */ /* 0x000fc60000000000 */
[----:B------:R-:W2:Y:S01]  /*250d0*/  LDL.LU R36, [R1+0xaa4] ;  /* 0x000aa40001247983 */ /* 0x000ea20000300800 */
[----:B------:R-:W-:-:S03]  /*250e0*/  FADD R150, R39, R150 ;  /* 0x0000009627967221 */ /* 0x000fc60000000000 */
[----:B------:R0:W-:Y:S04]  /*250f0*/  STL [R1+0xa88], R148 ;  /* 0x000a889401007387 */ /* 0x0001e80000100800 */
[----:B0-----:R-:W2:Y:S04]  /*25100*/  LDL.LU R148, [R1+0xc78] ;  /* 0x000c780001947983 */ /* 0x001ea80000300800 */
[----:B------:R-:W2:Y:S04]  /*25110*/  LDL.LU R37, [R1+0xaa0] ;  /* 0x000aa00001257983 */ /* 0x000ea80000300800 */
[----:B------:R0:W-:Y:S04]  /*25120*/  STL [R1+0xa8c], R149 ;  /* 0x000a8c9501007387 */ /* 0x0001e80000100800 */
[----:B0-----:R-:W2:Y:S04]  /*25130*/  LDL.LU R149, [R1+0xc74] ;  /* 0x000c740001957983 */ /* 0x001ea80000300800 */
[----:B------:R-:W2:Y:S04]  /*25140*/  LDL.LU R38, [R1+0xa9c] ;  /* 0x000a9c0001267983 */ /* 0x000ea80000300800 */
[----:B------:R0:W-:Y:S04]  /*25150*/  STL [R1+0xa90], R150 ;  /* 0x000a909601007387 */ /* 0x0001e80000100800 */
[----:B0-----:R-:W2:Y:S04]  /*25160*/  LDL.LU R150, [R1+0xc70] ;  /* 0x000c700001967983 */ /* 0x001ea80000300800 */
[----:B------:R-:W2:Y:S01]  /*25170*/  LDL.LU R39, [R1+0xa98] ;  /* 0x000a980001277983 */ /* 0x000ea20000300800 */
[----:B----4-:R-:W-:-:S05]  /*25180*/  FADD R151, R40, R151 ;  /* 0x0000009728977221 */ /* 0x010fca0000000000 */
[----:B------:R0:W-:Y:S01]  /*25190*/  STL [R1+0xa94], R151 ;  /* 0x000a949701007387 */ /* 0x0001e20000100800 */
[----:B------:R-:W-:-:S03]  /*251a0*/  FADD R27, R53, R27 ;  /* 0x0000001b351b7221 */ /* 0x000fc60000000000 */
[----:B0-----:R-:W4:Y:S01]  /*251b0*/  LDL.LU R151, [R1+0xc6c] ;  /* 0x000c6c0001977983 */ /* 0x001f220000300800 */
        /* <DEDUP_REMOVED lines=11> */
[----:B---3--:R-:W-:Y:S01]  /*25270*/  FADD R34, R46, R34 ;  /* 0x000000222e227221 */ /* 0x008fe20000000000 */
[----:B------:R-:W-:Y:S01]  /*25280*/  FADD R35, R45, R35 ;  /* 0x000000232d237221 */ /* 0x000fe20000000000 */
[----:B--2---:R-:W-:Y:S01]  /*25290*/  FADD R36, R44, R36 ;  /* 0x000000242c247221 */ /* 0x004fe20000000000 */
[----:B------:R-:W-:Y:S01]  /*252a0*/  FADD R37, R43, R37 ;  /* 0x000000252b257221 */ /* 0x000fe20000000000 */
[----:B------:R-:W-:Y:S01]  /*252b0*/  FADD R38, R42, R38 ;  /* 0x000000262a267221 */ /* 0x000fe20000000000 */
[----:B------:R-:W-:-:S05]  /*252c0*/  FADD R39, R41, R39 ;  /* 0x0000002729277221 */ /* 0x000fca0000000000 */
        /* <DEDUP_REMOVED lines=15> */
[----:B------:R-:W4:Y:S04]  /*253c0*/  LDL.LU R52, [R1+0xae0] ;  /* 0x000ae00001347983 */ /* 0x000f280000300800 */
[----:B------:R4:W-:Y:S04]  /*253d0*/  STL [R1+0xad4], R24 ;  /* 0x000ad41801007387 */ /* 0x0009e80000100800 */
[----:B------:R-:W4:Y:S04]  /*253e0*/  LDL.LU R51, [R1+0xae4] ;  /* 0x000ae40001337983 */ /* 0x000f280000300800 */
[----:B------:R4:W-:Y:S04]  /*253f0*/  STL [R1+0xad8], R0 ;  /* 0x000ad80001007387 */ /* 0x0009e80000100800 */
        /* <DEDUP_REMOVED lines=14> */
[----:B--2---:R-:W2:Y:S04]  /*254e0*/  LDL.LU R37, [R1+0xb1c] ;  /* 0x000b1c0001257983 */ /* 0x004ea80000300800 */
        /* <DEDUP_REMOVED lines=258> */
[----:B------:R-:W-:Y:S01]  /*26510*/  FADD R0, R150, R0 ;  /* 0x0000000096007221 */ /* 0x000fe20000000000 */
[----:B------:R-:W-:-:S05]  /*26520*/  FADD R2, R2, R151 ;  /* 0x0000009702027221 */ /* 0x000fca0000000000 */
[----:B------:R0:W-:Y:S04]  /*26530*/  STL [R1+0xc50], R2 ;  /* 0x000c500201007387 */ /* 0x0001e80000100800 */
[----:B------:R0:W-:Y:S04]  /*26540*/  STL [R1+0xc48], R24 ;  /* 0x000c481801007387 */ /* 0x0001e80000100800 */
[----:B------:R0:W-:Y:S02]  /*26550*/  STL [R1+0xc4c], R0 ;  /* 0x000c4c0001007387 */ /* 0x0001e40000100800 */
.L_x_28:
[----:B0-----:R-:W0:Y:S02]  /*26560*/  LDC R0, c[0x0][0x28c] ;  /* 0x0000a300ff007b82 */ /* 0x001e240000000800 */
[----:B0-----:R-:W-:-:S13]  /*26570*/  ISETP.GE.AND P0, PT, R0, 0x1, PT ;  /* 0x000000010000780c */ /* 0x001fda0003f06270 */
[----:B------:R-:W-:Y:S05]  /*26580*/  @!P0 BRA `(.L_x_29) ;  /* 0x0000000000408947 */ /* 0x000fea0003800000 */
[----:B------:R-:W-:-:S06]  /*26590*/  UISETP.NE.AND UP0, UPT, UR25, 0x3, UPT ;  /* 0x000000031900788c */ /* 0x000fcc000bf05270 */
[----:B------:R-:W-:-:S13]  /*265a0*/  PLOP3.LUT P0, PT, PT, PT, UP0, 0x80, 0x0 ;  /* 0x000000000000781c */ /* 0x000fda0003f0f008 */
[----:B------:R-:W-:Y:S05]  /*265b0*/  @!P0 BRA `(.L_x_30) ;  /* 0x0000000000048947 */ /* 0x000fea0003800000 */
[----:B------:R-:W-:Y:S01]  /*265c0*/  BPT.TRAP 0x1 ;  /* 0x000000040000795c */ /* 0x000fe20000300000 */
.L_x_30:
[----:B------:R-:W-:-:S04]  /*265d0*/  UISETP.LT.AND UP0, UPT, UR14, 0x1, UPT ;  /* 0x000000010e00788c */ /* 0x000fc8000bf01270 */
[----:B------:R-:W-:Y:S02]  /*265e0*/  USEL UR6, UR14, 0x1, UP0 ;  /* 0x000000010e067887 */ /* 0x000fe40008000000 */
[----:B------:R-:W-:Y:S02]  /*265f0*/  UISETP.GT.U32.AND UP0, UPT, UR13, 0x1, UPT ;  /* 0x000000010d00788c */ /* 0x000fe4000bf04070 */
[----:B------:R-:W-:-:S04]  /*26600*/  UIADD3 UR6, UR5, UR14, -UR6 ;  /* 0x0000000e05067290 */ /* 0x000fc8000fffe806 */
[----:B------:R-:W-:Y:S01]  /*26610*/  USHF.L.U32 UR6, UR6, 0x3, URZ ;  /* 0x0000000306067899 */ /* 0x000fe2000800063f */
[----:B------:R-:W-:-:S03]  /*26620*/  PLOP3.LUT P0, PT, PT, PT, UP0, 0x80, 0x0 ;  /* 0x000000000000781c */ /* 0x000fc60003f0f008 */
[----:B------:R-:W-:-:S04]  /*26630*/  ULOP3.LUT UR6, UR6, 0x18, URZ, 0xc0, !UPT ;  /* 0x0000001806067892 */ /* 0x000fc8000f8ec03f */
[----:B------:R-:W-:-:S04]  /*26640*/  UIADD3 UR6, UR16, 0x20, UR6 ;  /* 0x0000002010067890 */ /* 0x000fc8000fffe006 */
[----:B------:R-:W-:-:S09]  /*26650*/  UPRMT UR6, URZ, 0x654, UR6 ;  /* 0x000006543f067896 */ /* 0x000fd20008000006 */
[----:B------:R-:W-:Y:S01]  /*26660*/  SYNCS.ARRIVE.TRANS64.RED.A1T0 RZ, [UR6], RZ ;  /* 0x000000ffffff79a7 */ /* 0x000fe20008100406 */
[----:B------:R-:W-:Y:S05]  /*26670*/  @P0 BRA `(.L_x_29) ;  /* 0x0000000000040947 */ /* 0x000fea0003800000 */
[----:B------:R-:W-:Y:S01]  /*26680*/  BPT.TRAP 0x1 ;  /* 0x000000040000795c */ /* 0x000fe20000300000 */
.L_x_29:
[----:B------:R-:W2:Y:S01]  /*26690*/  LDL.LU R29, [R1+0xc60] ;  /* 0x000c6000011d7983 */ /* 0x000ea20000300800 */
[----:B------:R-:W0:Y:S01]  /*266a0*/  LDC R26, c[0x0][0x288] ;  /* 0x0000a200ff1a7b82 */ /* 0x000e220000000800 */
[----:B------:R-:W-:Y:S02]  /*266b0*/  ULDC UR6, c[0x0][0x284] ;  /* 0x0000a10000067ab9 */ /* 0x000fe40000000800 */
[----:B------:R-:W3:Y:S01]  /*266c0*/  LDL.LU R27, [R1+0xc5c] ;  /* 0x000c5c00011b7983 */ /* 0x000ee20000300800 */
[----:B------:R-:W4:Y:S01]  /*266d0*/  S2R R28, SR_TID.X ;  /* 0x00000000001c7919 */ /* 0x000f220000002100 */
[----:B------:R-:W-:Y:S01]  /*266e0*/  IMAD.MOV.U32 R41, RZ, RZ, -0x1 ;  /* 0xffffffffff297424 */ /* 0x000fe200078e00ff */
[--C-:B----4-:R-:W-:Y:S02]  /*266f0*/  SHF.R.U32.HI R24, RZ, 0x2, R28.reuse ;  /* 0x00000002ff187819 */ /* 0x110fe4000001161c */
[----:B------:R-:W-:Y:S02]  /*26700*/  LOP3.LUT R25, R28, 0x60, RZ, 0xc0, !PT ;  /* 0x000000601c197812 */ /* 0x000fe400078ec0ff */
[----:B------:R-:W-:-:S02]  /*26710*/  SHF.R.U32.HI R2, RZ, 0x7, R28 ;  /* 0x00000007ff027819 */ /* 0x000fc4000001161c */
[----:B------:R-:W-:Y:S02]  /*26720*/  LOP3.LUT R24, R24, 0x7, RZ, 0xc0, !PT ;  /* 0x0000000718187812 */ /* 0x000fe400078ec0ff */
[----:B------:R-:W-:Y:S02]  /*26730*/  SHF.R.U32.HI R25, RZ, 0x1, R25 ;  /* 0x00000001ff197819 */ /* 0x000fe40000011619 */
[----:B------:R-:W-:Y:S02]  /*26740*/  LOP3.LUT R2, R2, 0x1, RZ, 0xc0, !PT ;  /* 0x0000000102027812 */ /* 0x000fe400078ec0ff */
[----:B------:R-:W-:-:S05]  /*26750*/  IADD3 R0, RZ, -R25, -R24 ;  /* 0x80000019ff007210 */ /* 0x000fca0007ffe818 */
[C---:B------:R-:W-:Y:S02]  /*26760*/  IMAD R0, R2.reuse, -0x40, R0 ;  /* 0xffffffc002007824 */ /* 0x040fe400078e0200 */
[----:B------:R-:W-:Y:S02]  /*26770*/  IMAD.SHL.U32 R35, R2, 0x40, RZ ;  /* 0x0000004002237824 */ /* 0x000fe400078e00ff */
[----:B------:R-:W-:-:S03]  /*26780*/  IMAD.SHL.U32 R33, R28, 0x2, RZ ;  /* 0x000000021c217824 */ /* 0x000fc600078e00ff */
[----:B------:R-:W-:Y:S01]  /*26790*/  LOP3.LUT R35, R35, 0x40, R24, 0xe2, !PT ;  /* 0x0000004023237812 */ /* 0x000fe200078ee218 */
[----:B--2---:R-:W-:Y:S02]  /*267a0*/  IMAD.SHL.U32 R32, R29, 0x200, RZ ;  /* 0x000002001d207824 */ /* 0x004fe400078e00ff */
[----:B---3--:R-:W-:-:S03]  /*267b0*/  IMAD.SHL.U32 R34, R27, 0x100, RZ ;  /* 0x000001001b227824 */ /* 0x008fc600078e00ff */
[----:B0-----:R-:W-:-:S04]  /*267c0*/  ISETP.GE.AND P0, PT, R32, R26, PT ;  /* 0x0000001a2000720c */ /* 0x001fc80003f06270 */
[C---:B------:R-:W-:Y:S02]  /*267d0*/  ISETP.GE.OR P0, PT, R34.reuse, UR6, P0 ;  /* 0x0000000622007c0c */ /* 0x040fe40008706670 */
[----:B------:R-:W-:Y:S02]  /*267e0*/  IADD3 R34, -R34, UR6, R0 ;  /* 0x0000000622227c10 */ /* 0x000fe4000fffe100 */
[----:B------:R-:W-:Y:S01]  /*267f0*/  LOP3.LUT R0, R28, 0x3, RZ, 0xc0, !PT ;  /* 0x000000031c007812 */ /* 0x000fe200078ec0ff */
[----:B------:R-:W-:-:S04]  /*26800*/  IMAD.WIDE R36, R27, 0x100, RZ ;  /* 0x000001001b247825 */ /* 0x000fc800078e02ff */
[----:B------:R-:W-:Y:S01]  /*26810*/  IMAD R0, R0, -0x2, R26 ;  /* 0xfffffffe00007824 */ /* 0x000fe200078e021a */
[----:B------:R-:W-:-:S03]  /*26820*/  LOP3.LUT R35, R36, R35, R25, 0xfe, !PT ;  /* 0x0000002324237212 */ /* 0x000fc600078efe19 */
[----:B------:R-:W-:Y:S01]  /*26830*/  IMAD.IADD R0, R0, 0x1, -R32 ;  /* 0x0000000100007824 */ /* 0x000fe200078e0a20 */
[----:B------:R-:W-:Y:S01]  /*26840*/  LOP3.LUT R32, R32, 0x6, R33, 0xf8, !PT ;  /* 0x0000000620207812 */ /* 0x000fe200078ef821 */
[----:B------:R-:W-:Y:S06]  /*26850*/  @P0 BRA `(.L_x_31) ;  /* 0x0000025400d40947 */ /* 0x000fec0003800000 */
[----:B------:R-:W0:Y:S01]  /*26860*/  LDC.64 R28, c[0x0][0x5c8] ;  /* 0x00017200ff1c7b82 */ /* 0x000e220000000a00 */
[----:B------:R-:W-:Y:S01]  /*26870*/  USHF.R.S32.HI UR8, URZ, 0x1f, UR12 ;  /* 0x0000001f3f087899 */ /* 0x000fe2000801140c */
[--C-:B------:R-:W-:Y:S01]  /*26880*/  SHF.R.S32.HI R33, RZ, 0x1f, R32.reuse ;  /* 0x0000001fff217819 */ /* 0x100fe20000011420 */
[----:B------:R-:W-:Y:S01]  /*26890*/  ULDC.64 UR10, c[0x0][0x5d0] ;  /* 0x00017400000a7ab9 */ /* 0x000fe20000000a00 */
[----:B------:R-:W-:Y:S01]  /*268a0*/  BSSY B0, `(.L_x_31) ;  /* 0x0002570000007945 */ /* 0x000fe20003800000 */
[----:B------:R-:W-:Y:S02]  /*268b0*/  UIMAD UR6, UR8, UR10, URZ ;  /* 0x0000000a080672a4 */ /* 0x000fe4000f8e023f */
[----:B------:R-:W-:Y:S02]  /*268c0*/  IMAD.U32 R26, RZ, RZ, UR10 ;  /* 0x0000000aff1a7e24 */ /* 0x000fe4000f8e00ff */
[----:B------:R-:W-:Y:S02]  /*268d0*/  UIMAD UR6, UR12, UR11, UR6 ;  /* 0x0000000b0c0672a4 */ /* 0x000fe4000f8e0206 */
[----:B------:R-:W-:-:S04]  /*268e0*/  IMAD.WIDE.U32 R26, R26, UR12, R32 ;  /* 0x0000000c1a1a7c25 */ /* 0x000fc8000f8e0020 */
[----:B------:R-:W-:Y:S01]  /*268f0*/  VIADD R27, R27, UR6 ;  /* 0x000000061b1b7c36 */ /* 0x000fe20008000000 */
[----:B------:R-:W-:Y:S01]  /*26900*/  ULDC.64 UR6, c[0x0][0x5c0] ;  /* 0x0001700000067ab9 */ /* 0x000fe20000000a00 */
[-C--:B0-----:R-:W-:Y:S01]  /*26910*/  IMAD R2, R37, R28.reuse, RZ ;  /* 0x0000001c25027224 */ /* 0x081fe200078e02ff */
[----:B------:R-:W-:Y:S01]  /*26920*/  SHF.L.U64.HI R38, R28, 0x3, R29 ;  /* 0x000000031c267819 */ /* 0x000fe2000001021d */
[----:B------:R-:W-:-:S04]  /*26930*/  IMAD.WIDE.U32 R26, R35, R28, R26 ;  /* 0x0000001c231a7225 */ /* 0x000fc800078e001a */
[----:B------:R-:W-:Y:S01]  /*26940*/  IMAD R2, R35, R29, R2 ;  /* 0x0000001d23027224 */ /* 0x000fe200078e0202 */
[C---:B------:R-:W-:Y:S01]  /*26950*/  LEA R30, P2, R28.reuse, R26, 0x7 ;  /* 0x0000001a1c1e7211 */ /* 0x040fe200078438ff */
[----:B------:R-:W-:Y:S01]  /*26960*/  IMAD.SHL.U32 R25, R28, 0x8, RZ ;  /* 0x000000081c197824 */ /* 0x000fe200078e00ff */
[----:B------:R-:W-:Y:S01]  /*26970*/  IADD3 R24, P5, R26, UR6, RZ ;  /* 0x000000061a187c10 */ /* 0x000fe2000ffbe0ff */
[----:B------:R-:W-:-:S03]  /*26980*/  IMAD.IADD R2, R27, 0x1, R2 ;  /* 0x000000011b027824 */ /* 0x000fc600078e0202 */
[----:B------:R-:W-:Y:S02]  /*26990*/  IADD3 R26, P0, P1, R26, UR6, R25 ;  /* 0x000000061a1a7c10 */ /* 0x000fe4000f91e019 */
[----:B------:R-:W-:Y:S02]  /*269a0*/  LEA.HI.X R31, R28, R2, R29, 0x7, P2 ;  /* 0x000000021c1f7211 */ /* 0x000fe400010f3c1d */
[----:B------:R-:W-:Y:S02]  /*269b0*/  IADD3 R28, P2, P3, R30, UR6, R25 ;  /* 0x000000061e1c7c10 */ /* 0x000fe4000fb5e019 */
[----:B------:R-:W-:Y:S02]  /*269c0*/  IADD3.X R25, R2, UR7, RZ, P5, !PT ;  /* 0x0000000702197c10 */ /* 0x000fe4000affe4ff */
[----:B------:R-:W-:Y:S02]  /*269d0*/  FSETP.NEU.AND P5, PT, RZ, UR24, PT ;  /* 0x00000018ff007c0b */ /* 0x000fe4000bfad000 */
[----:B------:R-:W-:-:S02]  /*269e0*/  IADD3 R30, P6, R30, UR6, RZ ;  /* 0x000000061e1e7c10 */ /* 0x000fc4000ffde0ff */
[C-C-:B------:R-:W-:Y:S02]  /*269f0*/  IADD3.X R29, R31.reuse, UR7, R38.reuse, P2, P3 ;  /* 0x000000071f1d7c10 */ /* 0x140fe400097e6426 */
[----:B------:R-:W-:Y:S02]  /*26a00*/  IADD3.X R27, R2, UR7, R38, P0, P1 ;  /* 0x00000007021b7c10 */ /* 0x000fe400087e2426 */
[----:B------:R-:W-:-:S05]  /*26a10*/  IADD3.X R31, R31, UR7, RZ, P6, !PT ;  /* 0x000000071f1f7c10 */ /* 0x000fca000b7fe4ff */
[----:B------:R-:W-:Y:S05]  /*26a20*/  @!P5 BRA `(.L_x_32) ;  /* 0x000001b800f8d947 */ /* 0x000fea0003800000 */
[----:B------:R-:W-:Y:S01]  /*26a30*/  ULDC.64 UR6, c[0x0][0x5b8] ;  /* 0x00016e0000067ab9 */ /* 0x000fe20000000a00 */
[----:B------:R-:W-:Y:S01]  /*26a40*/  ISETP.GE.AND P3, PT, R34, 0x1, PT ;  /* 0x000000012200780c */ /* 0x000fe20003f66270 */
[----:B------:R-:W-:Y:S01]  /*26a50*/  IMAD.U32 R2, RZ, RZ, UR6 ;  /* 0x00000006ff027e24 */ /* 0x000fe2000f8e00ff */
[----:B------:R-:W-:Y:S01]  /*26a60*/  UIMAD UR6, UR8, UR6, URZ ;  /* 0x00000006080672a4 */ /* 0x000fe2000f8e023f */
[----:B------:R-:W-:Y:S01]  /*26a70*/  BSSY B1, `(.L_x_33) ;  /* 0x0000010000017945 */ /* 0x000fe20003800000 */
[----:B------:R-:W-:Y:S01]  /*26a80*/  ISETP.LT.OR P1, PT, R0, 0x1, !P3 ;  /* 0x000000010000780c */ /* 0x000fe20005f21670 */
[----:B------:R-:W-:Y:S01]  /*26a90*/  IMAD.WIDE.U32 R32, R2, UR12, R32 ;  /* 0x0000000c02207c25 */ /* 0x000fe2000f8e0020 */
[----:B------:R-:W-:Y:S01]  /*26aa0*/  UIMAD UR6, UR12, UR7, UR6 ;  /* 0x000000070c0672a4 */ /* 0x000fe2000f8e0206 */
[----:B------:R-:W-:Y:S02]  /*26ab0*/  ULDC.64 UR8, c[0x0][0x5a8] ;  /* 0x00016a0000087ab9 */ /* 0x000fe40000000a00 */
[----:B------:R-:W-:-:S03]  /*26ac0*/  IMAD.MOV.U32 R38, RZ, RZ, R32 ;  /* 0x000000ffff267224 */ /* 0x000fc600078e0020 */
[----:B------:R-:W-:Y:S01]  /*26ad0*/  VIADD R39, R33, UR6 ;  /* 0x0000000621277c36 */ /* 0x000fe20008000000 */
[----:B------:R-:W-:Y:S02]  /*26ae0*/  ULDC.64 UR6, c[0x0][0x5b0] ;  /* 0x00016c0000067ab9 */ /* 0x000fe40000000a00 */
[----:B------:R-:W-:Y:S02]  /*26af0*/  IMAD R2, R37, UR6, RZ ;  /* 0x0000000625027c24 */ /* 0x000fe4000f8e02ff */
[----:B------:R-:W-:-:S04]  /*26b00*/  IMAD.WIDE.U32 R32, R35, UR6, R38 ;  /* 0x0000000623207c25 */ /* 0x000fc8000f8e0026 */
[----:B------:R-:W-:Y:S01]  /*26b10*/  IMAD R2, R35, UR7, R2 ;  /* 0x0000000723027c24 */ /* 0x000fe2000f8e0202 */
[----:B------:R-:W-:-:S04]  /*26b20*/  IADD3 R32, P0, R32, UR8, RZ ;  /* 0x0000000820207c10 */ /* 0x000fc8000ff1e0ff */
[--C-:B------:R-:W-:Y:S02]  /*26b30*/  IADD3.X R33, R33, UR9, R2.reuse, P0, !PT ;  /* 0x0000000921217c10 */ /* 0x100fe400087fe402 */
[----:B------:R-:W-:Y:S01]  /*26b40*/  PRMT R2, RZ, 0x7610, R2 ;  /* 0x00007610ff027816 */ /* 0x000fe20000000002 */
[----:B------:R-:W-:Y:S06]  /*26b50*/  @P1 BRA `(.L_x_34) ;  /* 0x0000000000041947 */ /* 0x000fec0003800000 */
[----:B------:R0:W5:Y:S02]  /*26b60*/  LDG.E.U8 R2, desc[UR18][R32.64] ;  /* 0x0000001220027981 */ /* 0x000164000c1e1100 */
.L_x_34:
[----:B------:R-:W-:Y:S05]  /*26b70*/  BSYNC B1 ;  /* 0x0000000000017941 */ /* 0x000fea0003800000 */
.L_x_33:
[----:B-----5:R-:W-:Y:S01]  /*26b80*/  LOP3.LUT R2, R2, 0xff, RZ, 0xc0, !PT ;  /* 0x000000ff02027812 */ /* 0x020fe200078ec0ff */
[----:B------:R-:W-:Y:S01]  /*26b90*/  BSSY B1, `(.L_x_35) ;  /* 0x000000b000017945 */ /* 0x000fe20003800000 */
[----:B------:R-:W-:Y:S02]  /*26ba0*/  ISETP.LT.OR P0, PT, R0, 0x2, !P3 ;  /* 0x000000020000780c */ /* 0x000fe40005f01670 */
[----:B------:R-:W-:-:S05]  /*26bb0*/  F2FP.F16.E4M3.UNPACK_B R2, R2 ;  /* 0x00000002ff02723e */ /* 0x000fca00020006ff */
[----:B------:R-:W-:-:S05]  /*26bc0*/  HADD2.F32 R2, -RZ, R2.H0_H0 ;  /* 0x20000002ff027230 */ /* 0x000fca0000004100 */
[----:B------:R-:W-:-:S04]  /*26bd0*/  FMUL R2, R2, UR24 ;  /* 0x0000001802027c20 */ /* 0x000fc80008400000 */
[--C-:B------:R-:W-:Y:S01]  /*26be0*/  FFMA R3, R3, UR17, R2.reuse ;  /* 0x0000001103037c23 */ /* 0x100fe20008000002 */
[----:B------:R-:W-:-:S04]  /*26bf0*/  PRMT R2, RZ, 0x7610, R2 ;  /* 0x00007610ff027816 */ /* 0x000fc80000000002 */
[----:B------:R-:W-:-:S05]  /*26c00*/  F2FP.SATFINITE.E4M3.F32.PACK_AB_MERGE_C R3, RZ, R3, RZ ;  /* 0x00000003ff03723e */ /* 0x000fca00048070ff */
[----:B------:R2:W-:Y:S01]  /*26c10*/  @!P1 STG.E.U8 desc[UR18][R24.64], R3 ;  /* 0x0000000318009986 */ /* 0x0005e2000c101112 */
[----:B------:R-:W-:Y:S05]  /*26c20*/  @P0 BRA `(.L_x_36) ;  /* 0x0000000000040947 */ /* 0x000fea0003800000 */
[----:B------:R3:W5:Y:S02]  /*26c30*/  LDG.E.U8 R2, desc[UR18][R32.64+0x1] ;  /* 0x0000011220027981 */ /* 0x000764000c1e1100 */
.L_x_36:
[----:B------:R-:W-:Y:S05]  /*26c40*/  BSYNC B1 ;  /* 0x0000000000017941 */ /* 0x000fea0003800000 */
.L_x_35:
[----:B--2--5:R-:W-:Y:S01]  /*26c50*/  LOP3.LUT R3, R2, 0xff, RZ, 0xc0, !PT ;  /* 0x000000ff02037812 */ /* 0x024fe200078ec0ff */
[----:B------:R-:W-:Y:S01]  /*26c60*/  BSSY B1, `(.L_x_37) ;  /* 0x0000013000017945 */ /* 0x000fe20003800000 */
[----:B------:R-:W-:Y:S02]  /*26c70*/  IADD3 R2, P1, R35, 0x8, RZ ;  /* 0x0000000823027810 */ /* 0x000fe40007f3e0ff */
[----:B------:R-:W-:Y:S02]  /*26c80*/  F2FP.F16.E4M3.UNPACK_B R3, R3 ;  /* 0x00000003ff03723e */ /* 0x000fe400020006ff */
[----:B------:R-:W-:-:S03]  /*26c90*/  ISETP.GE.AND P2, PT, R34, 0x9, PT ;  /* 0x000000092200780c */ /* 0x000fc60003f46270 */
[----:B------:R-:W-:Y:S02]  /*26ca0*/  HADD2.F32 R40, -RZ, R3.H0_H0 ;  /* 0x20000003ff287230 */ /* 0x000fe40000004100 */
[----:B------:R-:W-:-:S03]  /*26cb0*/  IMAD.X R3, RZ, RZ, R37, P1 ;  /* 0x000000ffff037224 */ /* 0x000fc600008e0625 */
[----:B------:R-:W-:Y:S01]  /*26cc0*/  FMUL R40, R40, UR24 ;  /* 0x0000001828287c20 */ /* 0x000fe20008400000 */
[----:B------:R-:W-:-:S03]  /*26cd0*/  IMAD R3, R3, UR6, RZ ;  /* 0x0000000603037c24 */ /* 0x000fc6000f8e02ff */
[----:B------:R-:W-:Y:S01]  /*26ce0*/  FFMA R40, R4, UR17, R40 ;  /* 0x0000001104287c23 */ /* 0x000fe20008000028 */
[C---:B------:R-:W-:Y:S02]  /*26cf0*/  IMAD R4, R2.reuse, UR7, R3 ;  /* 0x0000000702047c24 */ /* 0x040fe4000f8e0203 */
[----:B------:R-:W-:Y:S02]  /*26d00*/  IMAD.WIDE.U32 R2, R2, UR6, R38 ;  /* 0x0000000602027c25 */ /* 0x000fe4000f8e0026 */
[----:B------:R-:W-:Y:S02]  /*26d10*/  F2FP.SATFINITE.E4M3.F32.PACK_AB_MERGE_C R40, RZ, R40, RZ ;  /* 0x00000028ff28723e */ /* 0x000fe400048070ff */
[----:B------:R-:W-:-:S03]  /*26d20*/  IADD3 R2, P1, R2, UR8, RZ ;  /* 0x0000000802027c10 */ /* 0x000fc6000ff3e0ff */
[----:B------:R2:W-:Y:S01]  /*26d30*/  @!P0 STG.E.U8 desc[UR18][R24.64+0x1], R40 ;  /* 0x0000012818008986 */ /* 0x0005e2000c101112 */
[--C-:B------:R-:W-:Y:S02]  /*26d40*/  IADD3.X R3, R3, UR9, R4.reuse, P1, !PT ;  /* 0x0000000903037c10 */ /* 0x100fe40008ffe404 */
[----:B------:R-:W-:Y:S02]  /*26d50*/  ISETP.LT.OR P1, PT, R0, 0x1, !P2 ;  /* 0x000000010000780c */ /* 0x000fe40005721670 */
[----:B------:R-:W-:-:S11]  /*26d60*/  PRMT R4, RZ, 0x7610, R4 ;  /* 0x00007610ff047816 */ /* 0x000fd60000000004 */
[----:B--2---:R-:W-:Y:S05]  /*26d70*/  @P1 BRA `(.L_x_38) ;  /* 0x0000000000041947 */ /* 0x004fea0003800000 */
[----:B------:R2:W5:Y:S02]  /*26d80*/  LDG.E.U8 R4, desc[UR18][R2.64] ;  /* 0x0000001202047981 */ /* 0x000564000c1e1100 */
.L_x_38:
[----:B------:R-:W-:Y:S05]  /*26d90*/  BSYNC B1 ;  /* 0x0000000000017941 */ /* 0x000fea0003800000 */
.L_x_37:
        /* <DEDUP_REMOVED lines=12> */
.L_x_40:
[----:B------:R-:W-:Y:S05]  /*26e60*/  BSYNC B1 ;  /* 0x0000000000017941 */ /* 0x000fea0003800000 */
.L_x_39:
        /* <DEDUP_REMOVED lines=12> */
.L_x_42:
[----:B------:R-:W-:Y:S05]  /*26f30*/  BSYNC B1 ;  /* 0x0000000000017941 */ /* 0x000fea0003800000 */
.L_x_41:
        /* <DEDUP_REMOVED lines=12> */
.L_x_44:
[----:B------:R-:W-:Y:S05]  /*27000*/  BSYNC B1 ;  /* 0x0000000000017941 */ /* 0x000fea0003800000 */
.L_x_43:
        /* <DEDUP_REMOVED lines=12> */
.L_x_46:
[----:B------:R-:W-:Y:S05]  /*270d0*/  BSYNC B1 ;  /* 0x0000000000017941 */ /* 0x000fea0003800000 */
.L_x_45:
        /* <DEDUP_REMOVED lines=12> */
.L_x_48:
[----:B------:R-:W-:Y:S05]  /*271a0*/  BSYNC B1 ;  /* 0x0000000000017941 */ /* 0x000fea0003800000 */
.L_x_47:
        /* <DEDUP_REMOVED lines=12> */
.L_x_50:
[----:B------:R-:W-:Y:S05]  /*27270*/  BSYNC B1 ;  /* 0x0000000000017941 */ /* 0x000fea0003800000 */
.L_x_49:
        /* <DEDUP_REMOVED lines=12> */
.L_x_52:
[----:B------:R-:W-:Y:S05]  /*27340*/  BSYNC B1 ;  /* 0x0000000000017941 */ /* 0x000fea0003800000 */
.L_x_51:
        /* <DEDUP_REMOVED lines=12> */
.L_x_54:
[----:B------:R-:W-:Y:S05]  /*27410*/  BSYNC B1 ;  /* 0x0000000000017941 */ /* 0x000fea0003800000 */
.L_x_53:
        /* <DEDUP_REMOVED lines=12> */
.L_x_56:
[----:B------:R-:W-:Y:S05]  /*274e0*/  BSYNC B1 ;  /* 0x0000000000017941 */ /* 0x000fea0003800000 */
.L_x_55:
        /* <DEDUP_REMOVED lines=12> */
.L_x_58:
[----:B------:R-:W-:Y:S05]  /*275b0*/  BSYNC B1 ;  /* 0x0000000000017941 */ /* 0x000fea0003800000 */
.L_x_57:
        /* <DEDUP_REMOVED lines=12> */
.L_x_60:
[----:B------:R-:W-:Y:S05]  /*27680*/  BSYNC B1 ;  /* 0x0000000000017941 */ /* 0x000fea0003800000 */
.L_x_59:
        /* <DEDUP_REMOVED lines=12> */
.L_x_62:
[----:B------:R-:W-:Y:S05]  /*27750*/  BSYNC B1 ;  /* 0x0000000000017941 */ /* 0x000fea0003800000 */
.L_x_61:
        /* <DEDUP_REMOVED lines=12> */
.L_x_64:
[----:B------:R-:W-:Y:S05]  /*27820*/  BSYNC B1 ;  /* 0x0000000000017941 */ /* 0x000fea0003800000 */
.L_x_63:
        /* <DEDUP_REMOVED lines=12> */
.L_x_66:
[----:B------:R-:W-:Y:S05]  /*278f0*/  BSYNC B1 ;  /* 0x0000000000017941 */ /* 0x000fea0003800000 */
.L_x_65:
        /* <DEDUP_REMOVED lines=12> */
.L_x_68:
[----:B------:R-:W-:Y:S05]  /*279c0*/  BSYNC B1 ;  /* 0x0000000000017941 */ /* 0x000fea0003800000 */
.L_x_67:
        /* <DEDUP_REMOVED lines=12> */
.L_x_70:
[----:B------:R-:W-:Y:S05]  /*27a90*/  BSYNC B1 ;  /* 0x0000000000017941 */ /* 0x000fea0003800000 */
.L_x_69:
        /* <DEDUP_REMOVED lines=12> */
.L_x_72:
[----:B------:R-:W-:Y:S05]  /*27b60*/  BSYNC B1 ;  /* 0x0000000000017941 */ /* 0x000fea0003800000 */
.L_x_71:
        /* <DEDUP_REMOVED lines=12> */
.L_x_74:
[----:B------:R-:W-:Y:S05]  /*27c30*/  BSYNC B1 ;  /* 0x0000000000017941 */ /* 0x000fea0003800000 */
.L_x_73:
        /* <DEDUP_REMOVED lines=12> */
.L_x_76:
[----:B------:R-:W-:Y:S05]  /*27d00*/  BSYNC B1 ;  /* 0x0000000000017941 */ /* 0x000fea0003800000 */
.L_x_75:
        /* <DEDUP_REMOVED lines=12> */
.L_x_78:
[----:B------:R-:W-:Y:S05]  /*27dd0*/  BSYNC B1 ;  /* 0x0000000000017941 */ /* 0x000fea0003800000 */
.L_x_77:
        /* <DEDUP_REMOVED lines=12> */
.L_x_80:
[----:B------:R-:W-:Y:S05]  /*27ea0*/  BSYNC B1 ;  /* 0x0000000000017941 */ /* 0x000fea0003800000 */
.L_x_79:
        /* <DEDUP_REMOVED lines=12> */
.L_x_82:
[----:B------:R-:W-:Y:S05]  /*27f70*/  BSYNC B1 ;  /* 0x0000000000017941 */ /* 0x000fea0003800000 */
.L_x_81:
        /* <DEDUP_REMOVED lines=12> */
.L_x_84:
[----:B------:R-:W-:Y:S05]  /*28040*/  BSYNC B1 ;  /* 0x0000000000017941 */ /* 0x000fea0003800000 */
.L_x_83:
        /* <DEDUP_REMOVED lines=12> */
.L_x_86:
[----:B------:R-:W-:Y:S05]  /*28110*/  BSYNC B1 ;  /* 0x0000000000017941 */ /* 0x000fea0003800000 */
.L_x_85:
        /* <DEDUP_REMOVED lines=12> */
.L_x_88:
[----:B------:R-:W-:Y:S05]  /*281e0*/  BSYNC B1 ;  /* 0x0000000000017941 */ /* 0x000fea0003800000 */
.L_x_87:
        /* <DEDUP_REMOVED lines=12> */
.L_x_90:
[----:B------:R-:W-:Y:S05]  /*282b0*/  BSYNC B1 ;  /* 0x0000000000017941 */ /* 0x000fea0003800000 */
.L_x_89:
        /* <DEDUP_REMOVED lines=12> */
.L_x_92:
[----:B------:R-:W-:Y:S05]  /*28380*/  BSYNC B1 ;  /* 0x0000000000017941 */ /* 0x000fea0003800000 */
.L_x_91:
        /* <DEDUP_REMOVED lines=12> */
.L_x_94:
[----:B------:R-:W-:Y:S05]  /*28450*/  BSYNC B1 ;  /* 0x0000000000017941 */ /* 0x000fea0003800000 */
.L_x_93:
        /* <DEDUP_REMOVED lines=12> */
.L_x_96:
[----:B------:R-:W-:Y:S05]  /*28520*/  BSYNC B1 ;  /* 0x0000000000017941 */ /* 0x000fea0003800000 */
.L_x_95:
        /* <DEDUP_REMOVED lines=12> */
.L_x_98:
[----:B------:R-:W-:Y:S05]  /*285f0*/  BSYNC B1 ;  /* 0x0000000000017941 */ /* 0x000fea0003800000 */
.L_x_97:
        /* <DEDUP_REMOVED lines=12> */
.L_x_100:
[----:B------:R-:W-:Y:S05]  /*286c0*/  BSYNC B1 ;  /* 0x0000000000017941 */ /* 0x000fea0003800000 */
.L_x_99:
        /* <DEDUP_REMOVED lines=12> */
.L_x_102:
[----:B------:R-:W-:Y:S05]  /*28790*/  BSYNC B1 ;  /* 0x0000000000017941 */ /* 0x000fea0003800000 */
.L_x_101:
        /* <DEDUP_REMOVED lines=12> */
.L_x_104:
[----:B------:R-:W-:Y:S05]  /*28860*/  BSYNC B1 ;  /* 0x0000000000017941 */ /* 0x000fea0003800000 */
.L_x_103:
        /* <DEDUP_REMOVED lines=12> */
.L_x_106:
[----:B------:R-:W-:Y:S05]  /*28930*/  BSYNC B1 ;  /* 0x0000000000017941 */ /* 0x000fea0003800000 */
.L_x_105:
        /* <DEDUP_REMOVED lines=12> */
.L_x_108:
[----:B------:R-:W-:Y:S05]  /*28a00*/  BSYNC B1 ;  /* 0x0000000000017941 */ /* 0x000fea0003800000 */
.L_x_107:
        /* <DEDUP_REMOVED lines=12> */
.L_x_110:
[----:B------:R-:W-:Y:S05]  /*28ad0*/  BSYNC B1 ;  /* 0x0000000000017941 */ /* 0x000fea0003800000 */
.L_x_109:
        /* <DEDUP_REMOVED lines=12> */
.L_x_112:
[----:B------:R-:W-:Y:S05]  /*28ba0*/  BSYNC B1 ;  /* 0x0000000000017941 */ /* 0x000fea0003800000 */
.L_x_111:
        /* <DEDUP_REMOVED lines=12> */
.L_x_114:
[----:B------:R-:W-:Y:S05]  /*28c70*/  BSYNC B1 ;  /* 0x0000000000017941 */ /* 0x000fea0003800000 */
.L_x_113:
        /* <DEDUP_REMOVED lines=12> */
.L_x_116:
[----:B------:R-:W-:Y:S05]  /*28d40*/  BSYNC B1 ;  /* 0x0000000000017941 */ /* 0x000fea0003800000 */
.L_x_115:
        /* <DEDUP_REMOVED lines=12> */
.L_x_118:
[----:B------:R-:W-:Y:S05]  /*28e10*/  BSYNC B1 ;  /* 0x0000000000017941 */ /* 0x000fea0003800000 */
.L_x_117:
        /* <DEDUP_REMOVED lines=12> */
.L_x_120:
[----:B------:R-:W-:Y:S05]  /*28ee0*/  BSYNC B1 ;  /* 0x0000000000017941 */ /* 0x000fea0003800000 */
.L_x_119:
        /* <DEDUP_REMOVED lines=12> */
.L_x_122:
[----:B------:R-:W-:Y:S05]  /*28fb0*/  BSYNC B1 ;  /* 0x0000000000017941 */ /* 0x000fea0003800000 */
.L_x_121:
        /* <DEDUP_REMOVED lines=12> */
.L_x_124:
[----:B------:R-:W-:Y:S05]  /*29080*/  BSYNC B1 ;  /* 0x0000000000017941 */ /* 0x000fea0003800000 */
.L_x_123:
        /* <DEDUP_REMOVED lines=12> */
.L_x_126:
[----:B------:R-:W-:Y:S05]  /*29150*/  BSYNC B1 ;  /* 0x0000000000017941 */ /* 0x000fea0003800000 */
.L_x_125:
        /* <DEDUP_REMOVED lines=12> */
.L_x_128:
[----:B------:R-:W-:Y:S05]  /*29220*/  BSYNC B1 ;  /* 0x0000000000017941 */ /* 0x000fea0003800000 */
.L_x_127:
        /* <DEDUP_REMOVED lines=12> */
.L_x_130:
[----:B------:R-:W-:Y:S05]  /*292f0*/  BSYNC B1 ;  /* 0x0000000000017941 */ /* 0x000fea0003800000 */
.L_x_129:
        /* <DEDUP_REMOVED lines=12> */
.L_x_132:
[----:B------:R-:W-:Y:S05]  /*293c0*/  BSYNC B1 ;  /* 0x0000000000017941 */ /* 0x000fea0003800000 */
.L_x_131:
        /* <DEDUP_REMOVED lines=12> */
.L_x_134:
[----:B------:R-:W-:Y:S05]  /*29490*/  BSYNC B1 ;  /* 0x0000000000017941 */ /* 0x000fea0003800000 */
.L_x_133:
        /* <DEDUP_REMOVED lines=12> */
.L_x_136:
[----:B------:R-:W-:Y:S05]  /*29560*/  BSYNC B1 ;  /* 0x0000000000017941 */ /* 0x000fea0003800000 */
.L_x_135:
        /* <DEDUP_REMOVED lines=12> */
.L_x_138:
[----:B------:R-:W-:Y:S05]  /*29630*/  BSYNC B1 ;  /* 0x0000000000017941 */ /* 0x000fea0003800000 */
.L_x_137:
        /* <DEDUP_REMOVED lines=12> */
.L_x_140:
[----:B------:R-:W-:Y:S05]  /*29700*/  BSYNC B1 ;  /* 0x0000000000017941 */ /* 0x000fea0003800000 */
.L_x_139:
        /* <DEDUP_REMOVED lines=12> */
.L_x_142:
[----:B------:R-:W-:Y:S05]  /*297d0*/  BSYNC B1 ;  /* 0x0000000000017941 */ /* 0x000fea0003800000 */
.L_x_141:
        /* <DEDUP_REMOVED lines=12> */
.L_x_144:
[----:B------:R-:W-:Y:S05]  /*298a0*/  BSYNC B1 ;  /* 0x0000000000017941 */ /* 0x000fea0003800000 */
.L_x_143:
        /* <DEDUP_REMOVED lines=12> */
.L_x_146:
[----:B------:R-:W-:Y:S05]  /*29970*/  BSYNC B1 ;  /* 0x0000000000017941 */ /* 0x000fea0003800000 */
.L_x_145:
        /* <DEDUP_REMOVED lines=12> */
.L_x_148:
[----:B------:R-:W-:Y:S05]  /*29a40*/  BSYNC B1 ;  /* 0x0000000000017941 */ /* 0x000fea0003800000 */
.L_x_147:
        /* <DEDUP_REMOVED lines=12> */
.L_x_150:
[----:B------:R-:W-:Y:S05]  /*29b10*/  BSYNC B1 ;  /* 0x0000000000017941 */ /* 0x000fea0003800000 */
.L_x_149:
        /* <DEDUP_REMOVED lines=12> */
.L_x_152:
[----:B------:R-:W-:Y:S05]  /*29be0*/  BSYNC B1 ;  /* 0x0000000000017941 */ /* 0x000fea0003800000 */
.L_x_151:
        /* <DEDUP_REMOVED lines=12> */
.L_x_154:
[----:B------:R-:W-:Y:S05]  /*29cb0*/  BSYNC B1 ;  /* 0x0000000000017941 */ /* 0x000fea0003800000 */
.L_x_153:
        /* <DEDUP_REMOVED lines=12> */
.L_x_156:
[----:B------:R-:W-:Y:S05]  /*29d80*/  BSYNC B1 ;  /* 0x0000000000017941 */ /* 0x000fea0003800000 */
.L_x_155:
        /* <DEDUP_REMOVED lines=12> */
.L_x_158:
[----:B------:R-:W-:Y:S05]  /*29e50*/  BSYNC B1 ;  /* 0x0000000000017941 */ /* 0x000fea0003800000 */
.L_x_157:
        /* <DEDUP_REMOVED lines=12> */
.L_x_160:
[----:B------:R-:W-:Y:S05]  /*29f20*/  BSYNC B1 ;  /* 0x0000000000017941 */ /* 0x000fea0003800000 */
.L_x_159:
        /* <DEDUP_REMOVED lines=12> */
.L_x_162:
[----:B------:R-:W-:Y:S05]  /*29ff0*/  BSYNC B1 ;  /* 0x0000000000017941 */ /* 0x000fea0003800000 */
.L_x_161:
        /* <DEDUP_REMOVED lines=12> */
.L_x_164:
[----:B------:R-:W-:Y:S05]  /*2a0c0*/  BSYNC B1 ;  /* 0x0000000000017941 */ /* 0x000fea0003800000 */
.L_x_163:
        /* <DEDUP_REMOVED lines=12> */
.L_x_166:
[----:B------:R-:W-:Y:S05]  /*2a190*/  BSYNC B1 ;  /* 0x0000000000017941 */ /* 0x000fea0003800000 */
.L_x_165:
        /* <DEDUP_REMOVED lines=12> */
.L_x_168:
[----:B------:R-:W-:Y:S05]  /*2a260*/  BSYNC B1 ;  /* 0x0000000000017941 */ /* 0x000fea0003800000 */
.L_x_167:
        /* <DEDUP_REMOVED lines=12> */
.L_x_170:
[----:B------:R-:W-:Y:S05]  /*2a330*/  BSYNC B1 ;  /* 0x0000000000017941 */ /* 0x000fea0003800000 */
.L_x_169:
        /* <DEDUP_REMOVED lines=12> */
.L_x_172:
[----:B------:R-:W-:Y:S05]  /*2a400*/  BSYNC B1 ;  /* 0x0000000000017941 */ /* 0x000fea0003800000 */
.L_x_171:
        /* <DEDUP_REMOVED lines=12> */
.L_x_174:
[----:B------:R-:W-:Y:S05]  /*2a4d0*/  BSYNC B1 ;  /* 0x0000000000017941 */ /* 0x000fea0003800000 */
.L_x_173:
        /* <DEDUP_REMOVED lines=12> */
.L_x_176:
[----:B------:R-:W-:Y:S05]  /*2a5a0*/  BSYNC B1 ;  /* 0x0000000000017941 */ /* 0x000fea0003800000 */
.L_x_175:
        /* <DEDUP_REMOVED lines=12> */
.L_x_178:
[----:B------:R-:W-:Y:S05]  /*2a670*/  BSYNC B1 ;  /* 0x0000000000017941 */ /* 0x000fea0003800000 */
.L_x_177:
        /* <DEDUP_REMOVED lines=12> */
.L_x_180:
[----:B------:R-:W-:Y:S05]  /*2a740*/  BSYNC B1 ;  /* 0x0000000000017941 */ /* 0x000fea0003800000 */
.L_x_179:
        /* <DEDUP_REMOVED lines=12> */
.L_x_182:
[----:B------:R-:W-:Y:S05]  /*2a810*/  BSYNC B1 ;  /* 0x0000000000017941 */ /* 0x000fea0003800000 */
.L_x_181:
        /* <DEDUP_REMOVED lines=12> */
.L_x_184:
[----:B------:R-:W-:Y:S05]  /*2a8e0*/  BSYNC B1 ;  /* 0x0000000000017941 */ /* 0x000fea0003800000 */
.L_x_183:
        /* <DEDUP_REMOVED lines=12> */
.L_x_186:
[----:B------:R-:W-:Y:S05]  /*2a9b0*/  BSYNC B1 ;  /* 0x0000000000017941 */ /* 0x000fea0003800000 */
.L_x_185:
        /* <DEDUP_REMOVED lines=12> */
.L_x_188:
[----:B------:R-:W-:Y:S05]  /*2aa80*/  BSYNC B1 ;  /* 0x0000000000017941 */ /* 0x000fea0003800000 */
.L_x_187:
        /* <DEDUP_REMOVED lines=12> */
.L_x_190:
[----:B------:R-:W-:Y:S05]  /*2ab50*/  BSYNC B1 ;  /* 0x0000000000017941 */ /* 0x000fea0003800000 */
.L_x_189:
        /* <DEDUP_REMOVED lines=12> */
.L_x_192:
[----:B------:R-:W-:Y:S05]  /*2ac20*/  BSYNC B1 ;  /* 0x0000000000017941 */ /* 0x000fea0003800000 */
.L_x_191:
        /* <DEDUP_REMOVED lines=12> */
.L_x_194:
[----:B------:R-:W-:Y:S05]  /*2acf0*/  BSYNC B1 ;  /* 0x0000000000017941 */ /* 0x000fea0003800000 */
.L_x_193:
        /* <DEDUP_REMOVED lines=12> */
.L_x_196:
[----:B------:R-:W-:Y:S05]  /*2adc0*/  BSYNC B1 ;  /* 0x0000000000017941 */ /* 0x000fea0003800000 */
.L_x_195:
        /* <DEDUP_REMOVED lines=12> */
.L_x_198:
[----:B------:R-:W-:Y:S05]  /*2ae90*/  BSYNC B1 ;  /* 0x0000000000017941 */ /* 0x000fea0003800000 */
.L_x_197:
        /* <DEDUP_REMOVED lines=12> */
.L_x_200:
[----:B------:R-:W-:Y:S05]  /*2af60*/  BSYNC B1 ;  /* 0x0000000000017941 */ /* 0x000fea0003800000 */
.L_x_199:
        /* <DEDUP_REMOVED lines=12> */
.L_x_202:
[----:B------:R-:W-:Y:S05]  /*2b030*/  BSYNC B1 ;  /* 0x0000000000017941 */ /* 0x000fea0003800000 */
.L_x_201:
        /* <DEDUP_REMOVED lines=12> */
.L_x_204:
[----:B------:R-:W-:Y:S05]  /*2b100*/  BSYNC B1 ;  /* 0x0000000000017941 */ /* 0x000fea0003800000 */
.L_x_203:
        /* <DEDUP_REMOVED lines=12> */
.L_x_206:
[----:B------:R-:W-:Y:S05]  /*2b1d0*/  BSYNC B1 ;  /* 0x0000000000017941 */ /* 0x000fea0003800000 */
.L_x_205:
        /* <DEDUP_REMOVED lines=12> */
.L_x_208:
[----:B------:R-:W-:Y:S05]  /*2b2a0*/  BSYNC B1 ;  /* 0x0000000000017941 */ /* 0x000fea0003800000 */
.L_x_207:
        /* <DEDUP_REMOVED lines=12> */
.L_x_210:
[----:B------:R-:W-:Y:S05]  /*2b370*/  BSYNC B1 ;  /* 0x0000000000017941 */ /* 0x000fea0003800000 */
.L_x_209:
        /* <DEDUP_REMOVED lines=12> */
.L_x_212:
[----:B------:R-:W-:Y:S05]  /*2b440*/  BSYNC B1 ;  /* 0x0000000000017941 */ /* 0x000fea0003800000 */
.L_x_211:
        /* <DEDUP_REMOVED lines=12> */
.L_x_214:
[----:B------:R-:W-:Y:S05]  /*2b510*/  BSYNC B1 ;  /* 0x0000000000017941 */ /* 0x000fea0003800000 */
.L_x_213:
        /* <DEDUP_REMOVED lines=12> */
.L_x_216:
[----:B------:R-:W-:Y:S05]  /*2b5e0*/  BSYNC B1 ;  /* 0x0000000000017941 */ /* 0x000fea0003800000 */
.L_x_215:
        /* <DEDUP_REMOVED lines=12> */
.L_x_218:
[----:B------:R-:W-:Y:S05]  /*2b6b0*/  BSYNC B1 ;  /* 0x0000000000017941 */ /* 0x000fea0003800000 */
.L_x_217:
        /* <DEDUP_REMOVED lines=12> */
.L_x_220:
[----:B------:R-:W-:Y:S05]  /*2b780*/  BSYNC B1 ;  /* 0x0000000000017941 */ /* 0x000fea0003800000 */
.L_x_219:
        /* <DEDUP_REMOVED lines=12> */
.L_x_222:
[----:B------:R-:W-:Y:S05]  /*2b850*/  BSYNC B1 ;  /* 0x0000000000017941 */ /* 0x000fea0003800000 */
.L_x_221:
        /* <DEDUP_REMOVED lines=12> */
.L_x_224:
[----:B------:R-:W-:Y:S05]  /*2b920*/  BSYNC B1 ;  /* 0x0000000000017941 */ /* 0x000fea0003800000 */
.L_x_223:
        /* <DEDUP_REMOVED lines=12> */
.L_x_226:
[----:B------:R-:W-:Y:S05]  /*2b9f0*/  BSYNC B1 ;  /* 0x0000000000017941 */ /* 0x000fea0003800000 */
.L_x_225:
        /* <DEDUP_REMOVED lines=12> */
.L_x_228:
[----:B------:R-:W-:Y:S05]  /*2bac0*/  BSYNC B1 ;  /* 0x0000000000017941 */ /* 0x000fea0003800000 */
.L_x_227:
        /* <DEDUP_REMOVED lines=12> */
.L_x_230:
[----:B------:R-:W-:Y:S05]  /*2bb90*/  BSYNC B1 ;  /* 0x0000000000017941 */ /* 0x000fea0003800000 */
.L_x_229:
        /* <DEDUP_REMOVED lines=12> */
.L_x_232:
[----:B------:R-:W-:Y:S05]  /*2bc60*/  BSYNC B1 ;  /* 0x0000000000017941 */ /* 0x000fea0003800000 */
.L_x_231:
        /* <DEDUP_REMOVED lines=12> */
.L_x_234:
[----:B------:R-:W-:Y:S05]  /*2bd30*/  BSYNC B1 ;  /* 0x0000000000017941 */ /* 0x000fea0003800000 */
.L_x_233:
        /* <DEDUP_REMOVED lines=12> */
.L_x_236:
[----:B------:R-:W-:Y:S05]  /*2be00*/  BSYNC B1 ;  /* 0x0000000000017941 */ /* 0x000fea0003800000 */
.L_x_235:
        /* <DEDUP_REMOVED lines=12> */
.L_x_238:
[----:B------:R-:W-:Y:S05]  /*2bed0*/  BSYNC B1 ;  /* 0x0000000000017941 */ /* 0x000fea0003800000 */
.L_x_237:
        /* <DEDUP_REMOVED lines=12> */
.L_x_240:
[----:B------:R-:W-:Y:S05]  /*2bfa0*/  BSYNC B1 ;  /* 0x0000000000017941 */ /* 0x000fea0003800000 */
.L_x_239:
        /* <DEDUP_REMOVED lines=12> */
.L_x_242:
[----:B------:R-:W-:Y:S05]  /*2c070*/  BSYNC B1 ;  /* 0x0000000000017941 */ /* 0x000fea0003800000 */
.L_x_241:
        /* <DEDUP_REMOVED lines=12> */
.L_x_244:
[----:B------:R-:W-:Y:S05]  /*2c140*/  BSYNC B1 ;  /* 0x0000000000017941 */ /* 0x000fea0003800000 */
.L_x_243:
        /* <DEDUP_REMOVED lines=12> */
.L_x_246:
[----:B------:R-:W-:Y:S05]  /*2c210*/  BSYNC B1 ;  /* 0x0000000000017941 */ /* 0x000fea0003800000 */
.L_x_245:
        /* <DEDUP_REMOVED lines=12> */
.L_x_248:
[----:B------:R-:W-:Y:S05]  /*2c2e0*/  BSYNC B1 ;  /* 0x0000000000017941 */ /* 0x000fea0003800000 */
.L_x_247:
[----:B----4-:R-:W4:Y:S01]  /*2c2f0*/  LDL.LU R5, [R1+0x600] ;  /* 0x0006000001057983 */ /* 0x010f220000300800 */
[----:B-----5:R-:W-:Y:S01]  /*2c300*/  LOP3.LUT R4, R4, 0xff, RZ, 0xc0, !PT ;  /* 0x000000ff04047812 */ /* 0x020fe200078ec0ff */
[----:B------:R-:W-:Y:S01]  /*2c310*/  BSSY B1, `(.L_x_249) ;  /* 0x000000b000017945 */ /* 0x000fe20003800000 */
[----:B------:R-:W-:Y:S02]  /*2c320*/  ISETP.LT.OR P1, PT, R0, 0xd9, !P3 ;  /* 0x000000d90000780c */ /* 0x000fe40005f21670 */
[----:B------:R-:W-:-:S05]  /*2c330*/  F2FP.F16.E4M3.UNPACK_B R4, R4 ;  /* 0x00000004ff04723e */ /* 0x000fca00020006ff */
[----:B------:R-:W-:-:S05]  /*2c340*/  HADD2.F32 R4, -RZ, R4.H0_H0 ;  /* 0x20000004ff047230 */ /* 0x000fca0000004100 */
[----:B------:R-:W-:-:S04]  /*2c350*/  FMUL R4, R4, UR24 ;  /* 0x0000001804047c20 */ /* 0x000fc80008400000 */
[----:B----4-:R-:W-:-:S05]  /*2c360*/  FFMA R4, R5, UR17, R4 ;  /* 0x0000001105047c23 */ /* 0x010fca0008000004 */
[----:B------:R-:W-:Y:S02]  /*2c370*/  F2FP.SATFINITE.E4M3.F32.PACK_AB_MERGE_C R5, RZ, R4, RZ ;  /* 0x00000004ff05723e */ /* 0x000fe400048070ff */
[----:B------:R-:W-:-:S03]  /*2c380*/  PRMT R4, RZ, 0x7610, R4 ;  /* 0x00007610ff047816 */ /* 0x000fc60000000004 */
[----:B------:R4:W-:Y:S01]  /*2c390*/  @!P0 STG.E.U8 desc[UR18][R26.64+0xd1], R5 ;  /* 0x0000d1051a008986 */ /* 0x0009e2000c101112 */
[----:B------:R-:W-:Y:S05]  /*2c3a0*/  @P1 BRA `(.L_x_250) ;  /* 0x0000000000041947 */ /* 0x000fea0003800000 */
[----:B------:R0:W5:Y:S02]  /*2c3b0*/  LDG.E.U8 R4, desc[UR18][R32.64+0xd8] ;  /* 0x0000d81220047981 */ /* 0x000164000c1e1100 */
.L_x_250:
[----:B------:R-:W-:Y:S05]  /*2c3c0*/  BSYNC B1 ;  /* 0x0000000000017941 */ /* 0x000fea0003800000 */
.L_x_249:
        /* <DEDUP_REMOVED lines=13> */
.L_x_252:
[----:B------:R-:W-:Y:S05]  /*2c4a0*/  BSYNC B1 ;  /* 0x0000000000017941 */ /* 0x000fea0003800000 */
.L_x_251:
        /* <DEDUP_REMOVED lines=13> */
.L_x_254:
[----:B------:R-:W-:Y:S05]  /*2c580*/  BSYNC B1 ;  /* 0x0000000000017941 */ /* 0x000fea0003800000 */
.L_x_253:
        /* <DEDUP_REMOVED lines=13> */
.L_x_256:
[----:B------:R-:W-:Y:S05]  /*2c660*/  BSYNC B1 ;  /* 0x0000000000017941 */ /* 0x000fea0003800000 */
.L_x_255:
        /* <DEDUP_REMOVED lines=13> */
.L_x_258:
[----:B------:R-:W-:Y:S05]  /*2c740*/  BSYNC B1 ;  /* 0x0000000000017941 */ /* 0x000fea0003800000 */
.L_x_257:
        /* <DEDUP_REMOVED lines=13> */
.L_x_260:
[----:B------:R-:W-:Y:S05]  /*2c820*/  BSYNC B1 ;  /* 0x0000000000017941 */ /* 0x000fea0003800000 */
.L_x_259:
        /* <DEDUP_REMOVED lines=13> */
.L_x_262:
[----:B------:R-:W-:Y:S05]  /*2c900*/  BSYNC B1 ;  /* 0x0000000000017941 */ /* 0x000fea0003800000 */
.L_x_261:
        /* <DEDUP_REMOVED lines=13> */
.L_x_264:
[----:B------:R-:W-:Y:S05]  /*2c9e0*/  BSYNC B1 ;  /* 0x0000000000017941 */ /* 0x000fea0003800000 */
.L_x_263:
        /* <DEDUP_REMOVED lines=13> */
.L_x_266:
[----:B------:R-:W-:Y:S05]  /*2cac0*/  BSYNC B1 ;  /* 0x0000000000017941 */ /* 0x000fea0003800000 */
.L_x_265:
        /* <DEDUP_REMOVED lines=13> */
.L_x_268:
[----:B------:R-:W-:Y:S05]  /*2cba0*/  BSYNC B1 ;  /* 0x0000000000017941 */ /* 0x000fea0003800000 */
.L_x_267:
        /* <DEDUP_REMOVED lines=13> */
.L_x_270:
[----:B------:R-:W-:Y:S05]  /*2cc80*/  BSYNC B1 ;  /* 0x0000000000017941 */ /* 0x000fea0003800000 */
.L_x_269:
        /* <DEDUP_REMOVED lines=13> */
.L_x_272:
[----:B------:R-:W-:Y:S05]  /*2cd60*/  BSYNC B1 ;  /* 0x0000000000017941 */ /* 0x000fea0003800000 */
.L_x_271:
        /* <DEDUP_REMOVED lines=13> */
.L_x_274:
[----:B------:R-:W-:Y:S05]  /*2ce40*/  BSYNC B1 ;  /* 0x0000000000017941 */ /* 0x000fea0003800000 */
.L_x_273:
        /* <DEDUP_REMOVED lines=13> */
.L_x_276:
[----:B------:R-:W-:Y:S05]  /*2cf20*/  BSYNC B1 ;  /* 0x0000000000017941 */ /* 0x000fea0003800000 */
.L_x_275:
        /* <DEDUP_REMOVED lines=13> */
.L_x_278:
[----:B------:R-:W-:Y:S05]  /*2d000*/  BSYNC B1 ;  /* 0x0000000000017941 */ /* 0x000fea0003800000 */
.L_x_277:
        /* <DEDUP_REMOVED lines=13> */
.L_x_280:
[----:B------:R-:W-:Y:S05]  /*2d0e0*/  BSYNC B1 ;  /* 0x0000000000017941 */ /* 0x000fea0003800000 */
.L_x_279:
        /* <DEDUP_REMOVED lines=13> */
.L_x_282:
[----:B------:R-:W-:Y:S05]  /*2d1c0*/  BSYNC B1 ;  /* 0x0000000000017941 */ /* 0x000fea0003800000 */
.L_x_281:
        /* <DEDUP_REMOVED lines=13> */
.L_x_284:
[----:B------:R-:W-:Y:S05]  /*2d2a0*/  BSYNC B1 ;  /* 0x0000000000017941 */ /* 0x000fea0003800000 */
.L_x_283:
        /* <DEDUP_REMOVED lines=13> */
.L_x_286:
[----:B------:R-:W-:Y:S05]  /*2d380*/  BSYNC B1 ;  /* 0x0000000000017941 */ /* 0x000fea0003800000 */
.L_x_285:
        /* <DEDUP_REMOVED lines=13> */
.L_x_288:
[----:B------:R-:W-:Y:S05]  /*2d460*/  BSYNC B1 ;  /* 0x0000000000017941 */ /* 0x000fea0003800000 */
.L_x_287:
[----:B0-----:R-:W2:Y:S01]  /*2d470*/  LDL.LU R9, [R1+0x650] ;  /* 0x0006500001097983 */ /* 0x001ea20000300800 */
[----:B-----5:R-:W-:Y:S01]  /*2d480*/  LOP3.LUT R4, R4, 0xff, RZ, 0xc0, !PT ;  /* 0x000000ff04047812 */ /* 0x020fe200078ec0ff */
[----:B------:R-:W-:Y:S01]  /*2d490*/  BSSY B1, `(.L_x_289) ;  /* 0x0000013000017945 */ /* 0x000fe20003800000 */
[----:B------:R-:W-:Y:S02]  /*2d4a0*/  IADD3 R6, P0, R35, 0x80, RZ ;  /* 0x0000008023067810 */ /* 0x000fe40007f1e0ff */
[----:B------:R-:W-:Y:S02]  /*2d4b0*/  F2FP.F16.E4M3.UNPACK_B R4, R4 ;  /* 0x00000004ff04723e */ /* 0x000fe400020006ff */
[----:B------:R-:W-:-:S03]  /*2d4c0*/  ISETP.GE.AND P1, PT, R34, 0x81, PT ;  /* 0x000000812200780c */ /* 0x000fc60003f26270 */
[----:B------:R-:W-:Y:S02]  /*2d4d0*/  HADD2.F32 R7, -RZ, R4.H0_H0 ;  /* 0x20000004ff077230 */ /* 0x000fe40000004100 */
[----:B------:R-:W-:Y:S01]  /*2d4e0*/  IMAD.X R4, RZ, RZ, R37, P0 ;  /* 0x000000ffff047224 */ /* 0x000fe200000e0625 */
[----:B------:R-:W-:Y:S02]  /*2d4f0*/  ISETP.LT.OR P0, PT, R0, 0x1, !P1 ;  /* 0x000000010000780c */ /* 0x000fe40004f01670 */
[----:B------:R-:W-:Y:S01]  /*2d500*/  FMUL R7, R7, UR24 ;  /* 0x0000001807077c20 */ /* 0x000fe20008400000 */
[----:B------:R-:W-:Y:S02]  /*2d510*/  IMAD R8, R4, UR6, RZ ;  /* 0x0000000604087c24 */ /* 0x000fe4000f8e02ff */
[----:B----4-:R-:W-:-:S04]  /*2d520*/  IMAD.WIDE.U32 R4, R6, UR6, R38 ;  /* 0x0000000606047c25 */ /* 0x010fc8000f8e0026 */
[----:B------:R-:W-:Y:S01]  /*2d530*/  IMAD R6, R6, UR7, R8 ;  /* 0x0000000706067c24 */ /* 0x000fe2000f8e0208 */
[----:B------:R-:W-:-:S04]  /*2d540*/  IADD3 R4, P6, R4, UR8, RZ ;  /* 0x0000000804047c10 */ /* 0x000fc8000ffde0ff */
[--C-:B------:R-:W-:Y:S02]  /*2d550*/  IADD3.X R5, R5, UR9, R6.reuse, P6, !PT ;  /* 0x0000000905057c10 */ /* 0x100fe4000b7fe406 */
[----:B------:R-:W-:Y:S01]  /*2d560*/  PRMT R6, RZ, 0x7610, R6 ;  /* 0x00007610ff067816 */ /* 0x000fe20000000006 */
[----:B--2---:R-:W-:-:S05]  /*2d570*/  FFMA R7, R9, UR17, R7 ;  /* 0x0000001109077c23 */ /* 0x004fca0008000007 */
[----:B------:R-:W-:-:S05]  /*2d580*/  F2FP.SATFINITE.E4M3.F32.PACK_AB_MERGE_C R7, RZ, R7, RZ ;  /* 0x00000007ff07723e */ /* 0x000fca00048070ff */
[----:B------:R0:W-:Y:S01]  /*2d590*/  @!P5 STG.E.U8 desc[UR18][R26.64+0xf9], R7 ;  /* 0x0000f9071a00d986 */ /* 0x0001e2000c101112 */
[----:B------:R-:W-:Y:S05]  /*2d5a0*/  @P0 BRA `(.L_x_290) ;  /* 0x0000000000040947 */ /* 0x000fea0003800000 */
[----:B------:R2:W5:Y:S02]  /*2d5b0*/  LDG.E.U8 R6, desc[UR18][R4.64] ;  /* 0x0000001204067981 */ /* 0x000564000c1e1100 */
.L_x_290:
[----:B------:R-:W-:Y:S05]  /*2d5c0*/  BSYNC B1 ;  /* 0x0000000000017941 */ /* 0x000fea0003800000 */
.L_x_289:
[----:B0-----:R-:W4:Y:S01]  /*2d5d0*/  LDL.LU R7, [R1+0x654] ;  /* 0x0006540001077983 */ /* 0x001f220000300800 */
        /* <DEDUP_REMOVED lines=12> */
.L_x_292:
[----:B------:R-:W-:Y:S05]  /*2d6a0*/  BSYNC B1 ;  /* 0x0000000000017941 */ /* 0x000fea0003800000 */
.L_x_291:
[----:B0-----:R-:W2:Y:S01]  /*2d6b0*/  LDL.LU R7, [R1+0x658] ;  /* 0x0006580001077983 */ /* 0x001ea20000300800 */
[----:B-----5:R-:W-:Y:S01]  /*2d6c0*/  LOP3.LUT R6, R6, 0xff, RZ, 0xc0, !PT ;  /* 0x000000ff06067812 */ /* 0x020fe200078ec0ff */
[----:B------:R-:W-:Y:S01]  /*2d6d0*/  BSSY B1, `(.L_x_293) ;  /* 0x0000013000017945 */ /* 0x000fe20003800000 */
[----:B------:R-:W-:Y:S02]  /*2d6e0*/  IADD3 R35, P0, R35, 0x88, RZ ;  /* 0x0000008823237810 */ /* 0x000fe40007f1e0ff */
[----:B------:R-:W-:Y:S02]  /*2d6f0*/  F2FP.F16.E4M3.UNPACK_B R6, R6 ;  /* 0x00000006ff06723e */ /* 0x000fe400020006ff */
[----:B------:R-:W-:Y:S01]  /*2d700*/  IADD3.X R36, RZ, R37, RZ, P0, !PT ;  /* 0x00000025ff247210 */ /* 0x000fe200007fe4ff */
[----:B------:R-:W-:Y:S01]  /*2d710*/  IMAD.WIDE.U32 R38, R35, UR6, R38 ;  /* 0x0000000623267c25 */ /* 0x000fe2000f8e0026 */
[----:B------:R-:W-:Y:S02]  /*2d720*/  ISETP.GE.AND P0, PT, R34, 0x89, PT ;  /* 0x000000892200780c */ /* 0x000fe40003f06270 */
[----:B------:R-:W-:Y:S01]  /*2d730*/  PRMT R8, RZ, 0x7610, R8 ;  /* 0x00007610ff087816 */ /* 0x000fe20000000008 */
[----:B------:R-:W-:-:S02]  /*2d740*/  HADD2.F32 R6, -RZ, R6.H0_H0 ;  /* 0x20000006ff067230 */ /* 0x000fc40000004100 */
[----:B------:R-:W-:-:S03]  /*2d750*/  IMAD R36, R36, UR6, RZ ;  /* 0x0000000624247c24 */ /* 0x000fc6000f8e02ff */
[----:B------:R-:W-:Y:S01]  /*2d760*/  FMUL R6, R6, UR24 ;  /* 0x0000001806067c20 */ /* 0x000fe20008400000 */
[----:B------:R-:W-:-:S03]  /*2d770*/  IMAD R35, R35, UR7, R36 ;  /* 0x0000000723237c24 */ /* 0x000fc6000f8e0224 */
[----:B--2---:R-:W-:-:S05]  /*2d780*/  FFMA R6, R7, UR17, R6 ;  /* 0x0000001107067c23 */ /* 0x004fca0008000006 */
[----:B------:R-:W-:-:S05]  /*2d790*/  F2FP.SATFINITE.E4M3.F32.PACK_AB_MERGE_C R6, RZ, R6, RZ ;  /* 0x00000006ff06723e */ /* 0x000fca00048070ff */
[----:B------:R0:W-:Y:S01]  /*2d7a0*/  @!P5 STG.E.U8 desc[UR18][R30.64+0x1], R6 ;  /* 0x000001061e00d986 */ /* 0x0001e2000c101112 */
[----:B------:R-:W-:Y:S02]  /*2d7b0*/  ISETP.LT.OR P5, PT, R0, 0x1, !P0 ;  /* 0x000000010000780c */ /* 0x000fe400047a1670 */
[----:B0-----:R-:W-:-:S04]  /*2d7c0*/  IADD3 R6, P6, R38, UR8, RZ ;  /* 0x0000000826067c10 */ /* 0x001fc8000ffde0ff */
[----:B------:R-:W-:-:S07]  /*2d7d0*/  IADD3.X R7, R39, UR9, R35, P6, !PT ;  /* 0x0000000927077c10 */ /* 0x000fce000b7fe423 */
[----:B------:R-:W-:Y:S05]  /*2d7e0*/  @P5 BRA `(.L_x_294) ;  /* 0x0000000000045947 */ /* 0x000fea0003800000 */
[----:B------:R0:W5:Y:S02]  /*2d7f0*/  LDG.E.U8 R8, desc[UR18][R6.64] ;  /* 0x0000001206087981 */ /* 0x000164000c1e1100 */
.L_x_294:
[----:B------:R-:W-:Y:S05]  /*2d800*/  BSYNC B1 ;  /* 0x0000000000017941 */ /* 0x000fea0003800000 */
.L_x_293:
[----:B------:R-:W2:Y:S01]  /*2d810*/  LDL.LU R9, [R1+0x65c] ;  /* 0x00065c0001097983 */ /* 0x000ea20000300800 */
[----:B-----5:R-:W-:Y:S01]  /*2d820*/  LOP3.LUT R8, R8, 0xff, RZ, 0xc0, !PT ;  /* 0x000000ff08087812 */ /* 0x020fe200078ec0ff */
[----:B------:R-:W-:Y:S01]  /*2d830*/  BSSY B1, `(.L_x_295) ;  /* 0x000000b000017945 */ /* 0x000fe20003800000 */
[----:B------:R-:W-:Y:S02]  /*2d840*/  ISETP.LT.OR P6, PT, R0, 0x2, !P0 ;  /* 0x000000020000780c */ /* 0x000fe400047c1670 */
[----:B------:R-:W-:-:S05]  /*2d850*/  F2FP.F16.E4M3.UNPACK_B R8, R8 ;  /* 0x00000008ff08723e */ /* 0x000fca00020006ff */
[----:B------:R-:W-:-:S05]  /*2d860*/  HADD2.F32 R8, -RZ, R8.H0_H0 ;  /* 0x20000008ff087230 */ /* 0x000fca0000004100 */
[----:B------:R-:W-:-:S04]  /*2d870*/  FMUL R8, R8, UR24 ;  /* 0x0000001808087c20 */ /* 0x000fc80008400000 */
[----:B--2---:R-:W-:-:S05]  /*2d880*/  FFMA R8, R9, UR17, R8 ;  /* 0x0000001109087c23 */ /* 0x004fca0008000008 */
[----:B------:R-:W-:Y:S02]  /*2d890*/  F2FP.SATFINITE.E4M3.F32.PACK_AB_MERGE_C R9, RZ, R8, RZ ;  /* 0x00000008ff09723e */ /* 0x000fe400048070ff */
[----:B------:R-:W-:-:S03]  /*2d8a0*/  PRMT R8, RZ, 0x7610, R8 ;  /* 0x00007610ff087816 */ /* 0x000fc60000000008 */
[----:B------:R2:W-:Y:S01]  /*2d8b0*/  @!P5 STG.E.U8 desc[UR18][R28.64], R9 ;  /* 0x000000091c00d986 */ /* 0x0005e2000c101112 */
[----:B------:R-:W-:Y:S05]  /*2d8c0*/  @P6 BRA `(.L_x_296) ;  /* 0x0000000000046947 */ /* 0x000fea0003800000 */
[----:B------:R0:W5:Y:S02]  /*2d8d0*/  LDG.E.U8 R8, desc[UR18][R6.64+0x1] ;  /* 0x0000011206087981 */ /* 0x000164000c1e1100 */
.L_x_296:
[----:B------:R-:W-:Y:S05]  /*2d8e0*/  BSYNC B1 ;  /* 0x0000000000017941 */ /* 0x000fea0003800000 */
.L_x_295:
[----:B--2---:R-:W2:Y:S01]  /*2d8f0*/  LDL.LU R9, [R1+0x660] ;  /* 0x0006600001097983 */ /* 0x004ea20000300800 */
        /* <DEDUP_REMOVED lines=12> */
.L_x_298:
[----:B------:R-:W-:Y:S05]  /*2d9c0*/  BSYNC B1 ;  /* 0x0000000000017941 */ /* 0x000fea0003800000 */
.L_x_297:
        /* <DEDUP_REMOVED lines=13> */
.L_x_300:
[----:B------:R-:W-:Y:S05]  /*2daa0*/  BSYNC B1 ;  /* 0x0000000000017941 */ /* 0x000fea0003800000 */
.L_x_299:
        /* <DEDUP_REMOVED lines=13> */
.L_x_302:
[----:B------:R-:W-:Y:S05]  /*2db80*/  BSYNC B1 ;  /* 0x0000000000017941 */ /* 0x000fea0003800000 */
.L_x_301:
        /* <DEDUP_REMOVED lines=13> */
.L_x_304:
[----:B------:R-:W-:Y:S05]  /*2dc60*/  BSYNC B1 ;  /* 0x0000000000017941 */ /* 0x000fea0003800000 */
.L_x_303:
        /* <DEDUP_REMOVED lines=13> */
.L_x_306:
[----:B------:R-:W-:Y:S05]  /*2dd40*/  BSYNC B1 ;  /* 0x0000000000017941 */ /* 0x000fea0003800000 */
.L_x_305:
        /* <DEDUP_REMOVED lines=13> */
.L_x_308:
[----:B------:R-:W-:Y:S05]  /*2de20*/  BSYNC B1 ;  /* 0x0000000000017941 */ /* 0x000fea0003800000 */
.L_x_307:
        /* <DEDUP_REMOVED lines=13> */
.L_x_310:
[----:B------:R-:W-:Y:S05]  /*2df00*/  BSYNC B1 ;  /* 0x0000000000017941 */ /* 0x000fea0003800000 */
.L_x_309:
        /* <DEDUP_REMOVED lines=13> */
.L_x_312:
[----:B------:R-:W-:Y:S05]  /*2dfe0*/  BSYNC B1 ;  /* 0x0000000000017941 */ /* 0x000fea0003800000 */
.L_x_311:
        /* <DEDUP_REMOVED lines=13> */
.L_x_314:
[----:B------:R-:W-:Y:S05]  /*2e0c0*/  BSYNC B1 ;  /* 0x0000000000017941 */ /* 0x000fea0003800000 */
.L_x_313:
        /* <DEDUP_REMOVED lines=13> */
.L_x_316:
[----:B------:R-:W-:Y:S05]  /*2e1a0*/  BSYNC B1 ;  /* 0x0000000000017941 */ /* 0x000fea0003800000 */
.L_x_315:
        /* <DEDUP_REMOVED lines=13> */
.L_x_318:
[----:B------:R-:W-:Y:S05]  /*2e280*/  BSYNC B1 ;  /* 0x0000000000017941 */ /* 0x000fea0003800000 */
.L_x_317:
        /* <DEDUP_REMOVED lines=13> */
.L_x_320:
[----:B------:R-:W-:Y:S05]  /*2e360*/  BSYNC B1 ;  /* 0x0000000000017941 */ /* 0x000fea0003800000 */
.L_x_319:
        /* <DEDUP_REMOVED lines=13> */
.L_x_322:
[----:B------:R-:W-:Y:S05]  /*2e440*/  BSYNC B1 ;  /* 0x0000000000017941 */ /* 0x000fea0003800000 */
.L_x_321:
        /* <DEDUP_REMOVED lines=13> */
.L_x_324:
[----:B------:R-:W-:Y:S05]  /*2e520*/  BSYNC B1 ;  /* 0x0000000000017941 */ /* 0x000fea0003800000 */
.L_x_323:
        /* <DEDUP_REMOVED lines=13> */
.L_x_326:
[----:B------:R-:W-:Y:S05]  /*2e600*/  BSYNC B1 ;  /* 0x0000000000017941 */ /* 0x000fea0003800000 */
.L_x_325:
        /* <DEDUP_REMOVED lines=13> */
.L_x_328:
[----:B------:R-:W-:Y:S05]  /*2e6e0*/  BSYNC B1 ;  /* 0x0000000000017941 */ /* 0x000fea0003800000 */
.L_x_327:
        /* <DEDUP_REMOVED lines=13> */
.L_x_330:
[----:B------:R-:W-:Y:S05]  /*2e7c0*/  BSYNC B1 ;  /* 0x0000000000017941 */ /* 0x000fea0003800000 */
.L_x_329:
        /* <DEDUP_REMOVED lines=13> */
.L_x_332:
[----:B------:R-:W-:Y:S05]  /*2e8a0*/  BSYNC B1 ;  /* 0x0000000000017941 */ /* 0x000fea0003800000 */
.L_x_331:
        /* <DEDUP_REMOVED lines=13> */
.L_x_334:
[----:B------:R-:W-:Y:S05]  /*2e980*/  BSYNC B1 ;  /* 0x0000000000017941 */ /* 0x000fea0003800000 */
.L_x_333:
        /* <DEDUP_REMOVED lines=13> */
.L_x_336:
[----:B------:R-:W-:Y:S05]  /*2ea60*/  BSYNC B1 ;  /* 0x0000000000017941 */ /* 0x000fea0003800000 */
.L_x_335:
        /* <DEDUP_REMOVED lines=13> */
.L_x_338:
[----:B------:R-:W-:Y:S05]  /*2eb40*/  BSYNC B1 ;  /* 0x0000000000017941 */ /* 0x000fea0003800000 */
.L_x_337:
        /* <DEDUP_REMOVED lines=13> */
.L_x_340:
[----:B------:R-:W-:Y:S05]  /*2ec20*/  BSYNC B1 ;  /* 0x0000000000017941 */ /* 0x000fea0003800000 */
.L_x_339:
        /* <DEDUP_REMOVED lines=13> */
.L_x_342:
[----:B------:R-:W-:Y:S05]  /*2ed00*/  BSYNC B1 ;  /* 0x0000000000017941 */ /* 0x000fea0003800000 */
.L_x_341:
        /* <DEDUP_REMOVED lines=13> */
.L_x_344:
[----:B------:R-:W-:Y:S05]  /*2ede0*/  BSYNC B1 ;  /* 0x0000000000017941 */ /* 0x000fea0003800000 */
.L_x_343:
        /* <DEDUP_REMOVED lines=13> */
.L_x_346:
[----:B------:R-:W-:Y:S05]  /*2eec0*/  BSYNC B1 ;  /* 0x0000000000017941 */ /* 0x000fea0003800000 */
.L_x_345:
        /* <DEDUP_REMOVED lines=13> */
.L_x_348:
[----:B------:R-:W-:Y:S05]  /*2efa0*/  BSYNC B1 ;  /* 0x0000000000017941 */ /* 0x000fea0003800000 */
.L_x_347:
        /* <DEDUP_REMOVED lines=13> */
.L_x_350:
[----:B------:R-:W-:Y:S05]  /*2f080*/  BSYNC B1 ;  /* 0x0000000000017941 */ /* 0x000fea0003800000 */
.L_x_349:
        /* <DEDUP_REMOVED lines=13> */
.L_x_352:
[----:B------:R-:W-:Y:S05]  /*2f160*/  BSYNC B1 ;  /* 0x0000000000017941 */ /* 0x000fea0003800000 */
.L_x_351:
        /* <DEDUP_REMOVED lines=13> */
.L_x_354:
[----:B------:R-:W-:Y:S05]  /*2f240*/  BSYNC B1 ;  /* 0x0000000000017941 */ /* 0x000fea0003800000 */
.L_x_353:
        /* <DEDUP_REMOVED lines=13> */
.L_x_356:
[----:B------:R-:W-:Y:S05]  /*2f320*/  BSYNC B1 ;  /* 0x0000000000017941 */ /* 0x000fea0003800000 */
.L_x_355:
        /* <DEDUP_REMOVED lines=13> */
.L_x_358:
[----:B------:R-:W-:Y:S05]  /*2f400*/  BSYNC B1 ;  /* 0x0000000000017941 */ /* 0x000fea0003800000 */
.L_x_357:
        /* <DEDUP_REMOVED lines=13> */
.L_x_360:
[----:B------:R-:W-:Y:S05]  /*2f4e0*/  BSYNC B1 ;  /* 0x0000000000017941 */ /* 0x000fea0003800000 */
.L_x_359:
        /* <DEDUP_REMOVED lines=13> */
.L_x_362:
[----:B------:R-:W-:Y:S05]  /*2f5c0*/  BSYNC B1 ;  /* 0x0000000000017941 */ /* 0x000fea0003800000 */
.L_x_361:
        /* <DEDUP_REMOVED lines=13> */
.L_x_364:
[----:B------:R-:W-:Y:S05]  /*2f6a0*/  BSYNC B1 ;  /* 0x0000000000017941 */ /* 0x000fea0003800000 */
.L_x_363:
        /* <DEDUP_REMOVED lines=13> */
.L_x_366:
[----:B------:R-:W-:Y:S05]  /*2f780*/  BSYNC B1 ;  /* 0x0000000000017941 */ /* 0x000fea0003800000 */
.L_x_365:
        /* <DEDUP_REMOVED lines=13> */
.L_x_368:
[----:B------:R-:W-:Y:S05]  /*2f860*/  BSYNC B1 ;  /* 0x0000000000017941 */ /* 0x000fea0003800000 */
.L_x_367:
        /* <DEDUP_REMOVED lines=13> */
.L_x_370:
[----:B------:R-:W-:Y:S05]  /*2f940*/  BSYNC B1 ;  /* 0x0000000000017941 */ /* 0x000fea0003800000 */
.L_x_369:
        /* <DEDUP_REMOVED lines=13> */
.L_x_372:
[----:B------:R-:W-:Y:S05]  /*2fa20*/  BSYNC B1 ;  /* 0x0000000000017941 */ /* 0x000fea0003800000 */
.L_x_371:
        /* <DEDUP_REMOVED lines=13> */
.L_x_374:
[----:B------:R-:W-:Y:S05]  /*2fb00*/  BSYNC B1 ;  /* 0x0000000000017941 */ /* 0x000fea0003800000 */
.L_x_373:
        /* <DEDUP_REMOVED lines=13> */
.L_x_376:
[----:B------:R-:W-:Y:S05]  /*2fbe0*/  BSYNC B1 ;  /* 0x0000000000017941 */ /* 0x000fea0003800000 */
.L_x_375:
        /* <DEDUP_REMOVED lines=13> */
.L_x_378:
[----:B------:R-:W-:Y:S05]  /*2fcc0*/  BSYNC B1 ;  /* 0x0000000000017941 */ /* 0x000fea0003800000 */
.L_x_377:
        /* <DEDUP_REMOVED lines=13> */
.L_x_380:
[----:B------:R-:W-:Y:S05]  /*2fda0*/  BSYNC B1 ;  /* 0x0000000000017941 */ /* 0x000fea0003800000 */
.L_x_379:
        /* <DEDUP_REMOVED lines=13> */
.L_x_382:
[----:B------:R-:W-:Y:S05]  /*2fe80*/  BSYNC B1 ;  /* 0x0000000000017941 */ /* 0x000fea0003800000 */
.L_x_381:
        /* <DEDUP_REMOVED lines=13> */
.L_x_384:
[----:B------:R-:W-:Y:S05]  /*2ff60*/  BSYNC B1 ;  /* 0x0000000000017941 */ /* 0x000fea0003800000 */
.L_x_383:
        /* <DEDUP_REMOVED lines=13> */
.L_x_386:
[----:B------:R-:W-:Y:S05]  /*30040*/  BSYNC B1 ;  /* 0x0000000000017941 */ /* 0x000fea0003800000 */
.L_x_385:
        /* <DEDUP_REMOVED lines=13> */
.L_x_388:
[----:B------:R-:W-:Y:S05]  /*30120*/  BSYNC B1 ;  /* 0x0000000000017941 */ /* 0x000fea0003800000 */
.L_x_387:
        /* <DEDUP_REMOVED lines=13> */
.L_x_390:
[----:B------:R-:W-:Y:S05]  /*30200*/  BSYNC B1 ;  /* 0x0000000000017941 */ /* 0x000fea0003800000 */
.L_x_389:
        /* <DEDUP_REMOVED lines=13> */
.L_x_392:
[----:B------:R-:W-:Y:S05]  /*302e0*/  BSYNC B1 ;  /* 0x0000000000017941 */ /* 0x000fea0003800000 */
.L_x_391:
        /* <DEDUP_REMOVED lines=13> */
.L_x_394:
[----:B------:R-:W-:Y:S05]  /*303c0*/  BSYNC B1 ;  /* 0x0000000000017941 */ /* 0x000fea0003800000 */
.L_x_393:
        /* <DEDUP_REMOVED lines=13> */
.L_x_396:
[----:B------:R-:W-:Y:S05]  /*304a0*/  BSYNC B1 ;  /* 0x0000000000017941 */ /* 0x000fea0003800000 */
.L_x_395:
        /* <DEDUP_REMOVED lines=13> */
.L_x_398:
[----:B------:R-:W-:Y:S05]  /*30580*/  BSYNC B1 ;  /* 0x0000000000017941 */ /* 0x000fea0003800000 */
.L_x_397:
        /* <DEDUP_REMOVED lines=13> */
.L_x_400:
[----:B------:R-:W-:Y:S05]  /*30660*/  BSYNC B1 ;  /* 0x0000000000017941 */ /* 0x000fea0003800000 */
.L_x_399:
        /* <DEDUP_REMOVED lines=13> */
.L_x_402:
[----:B------:R-:W-:Y:S05]  /*30740*/  BSYNC B1 ;  /* 0x0000000000017941 */ /* 0x000fea0003800000 */
.L_x_401:
        /* <DEDUP_REMOVED lines=13> */
.L_x_404:
[----:B------:R-:W-:Y:S05]  /*30820*/  BSYNC B1 ;  /* 0x0000000000017941 */ /* 0x000fea0003800000 */
.L_x_403:
        /* <DEDUP_REMOVED lines=13> */
.L_x_406:
[----:B------:R-:W-:Y:S05]  /*30900*/  BSYNC B1 ;  /* 0x0000000000017941 */ /* 0x000fea0003800000 */
.L_x_405:
        /* <DEDUP_REMOVED lines=13> */
.L_x_408:
[----:B------:R-:W-:Y:S05]  /*309e0*/  BSYNC B1 ;  /* 0x0000000000017941 */ /* 0x000fea0003800000 */
.L_x_407:
        /* <DEDUP_REMOVED lines=13> */
.L_x_410:
[----:B------:R-:W-:Y:S05]  /*30ac0*/  BSYNC B1 ;  /* 0x0000000000017941 */ /* 0x000fea0003800000 */
.L_x_409:
        /* <DEDUP_REMOVED lines=13> */
.L_x_412:
[----:B------:R-:W-:Y:S05]  /*30ba0*/  BSYNC B1 ;  /* 0x0000000000017941 */ /* 0x000fea0003800000 */
.L_x_411:
        /* <DEDUP_REMOVED lines=13> */
.L_x_414:
[----:B------:R-:W-:Y:S05]  /*30c80*/  BSYNC B1 ;  /* 0x0000000000017941 */ /* 0x000fea0003800000 */
.L_x_413:
        /* <DEDUP_REMOVED lines=13> */
.L_x_416:
[----:B------:R-:W-:Y:S05]  /*30d60*/  BSYNC B1 ;  /* 0x0000000000017941 */ /* 0x000fea0003800000 */
.L_x_415:
        /* <DEDUP_REMOVED lines=13> */
.L_x_418:
[----:B------:R-:W-:Y:S05]  /*30e40*/  BSYNC B1 ;  /* 0x0000000000017941 */ /* 0x000fea0003800000 */
.L_x_417:
        /* <DEDUP_REMOVED lines=13> */
.L_x_420:
[----:B------:R-:W-:Y:S05]  /*30f20*/  BSYNC B1 ;  /* 0x0000000000017941 */ /* 0x000fea0003800000 */
.L_x_419:
        /* <DEDUP_REMOVED lines=13> */
.L_x_422:
[----:B------:R-:W-:Y:S05]  /*31000*/  BSYNC B1 ;  /* 0x0000000000017941 */ /* 0x000fea0003800000 */
.L_x_421:
        /* <DEDUP_REMOVED lines=13> */
.L_x_424:
[----:B------:R-:W-:Y:S05]  /*310e0*/  BSYNC B1 ;  /* 0x0000000000017941 */ /* 0x000fea0003800000 */
.L_x_423:
        /* <DEDUP_REMOVED lines=13> */
.L_x_426:
[----:B------:R-:W-:Y:S05]  /*311c0*/  BSYNC B1 ;  /* 0x0000000000017941 */ /* 0x000fea0003800000 */
.L_x_425:
        /* <DEDUP_REMOVED lines=13> */
.L_x_428:
[----:B------:R-:W-:Y:S05]  /*312a0*/  BSYNC B1 ;  /* 0x0000000000017941 */ /* 0x000fea0003800000 */
.L_x_427:
        /* <DEDUP_REMOVED lines=13> */
.L_x_430:
[----:B------:R-:W-:Y:S05]  /*31380*/  BSYNC B1 ;  /* 0x0000000000017941 */ /* 0x000fea0003800000 */
.L_x_429:
        /* <DEDUP_REMOVED lines=13> */
.L_x_432:
[----:B------:R-:W-:Y:S05]  /*31460*/  BSYNC B1 ;  /* 0x0000000000017941 */ /* 0x000fea0003800000 */
.L_x_431:
        /* <DEDUP_REMOVED lines=13> */
.L_x_434:
[----:B------:R-:W-:Y:S05]  /*31540*/  BSYNC B1 ;  /* 0x0000000000017941 */ /* 0x000fea0003800000 */
.L_x_433:
        /* <DEDUP_REMOVED lines=13> */
.L_x_436:
[----:B------:R-:W-:Y:S05]  /*31620*/  BSYNC B1 ;  /* 0x0000000000017941 */ /* 0x000fea0003800000 */
.L_x_435:
        /* <DEDUP_REMOVED lines=13> */
.L_x_438:
[----:B------:R-:W-:Y:S05]  /*31700*/  BSYNC B1 ;  /* 0x0000000000017941 */ /* 0x000fea0003800000 */
.L_x_437:
        /* <DEDUP_REMOVED lines=13> */
.L_x_440:
[----:B------:R-:W-:Y:S05]  /*317e0*/  BSYNC B1 ;  /* 0x0000000000017941 */ /* 0x000fea0003800000 */
.L_x_439:
        /* <DEDUP_REMOVED lines=13> */
.L_x_442:
[----:B------:R-:W-:Y:S05]  /*318c0*/  BSYNC B1 ;  /* 0x0000000000017941 */ /* 0x000fea0003800000 */
.L_x_441:
        /* <DEDUP_REMOVED lines=13> */
.L_x_444:
[----:B------:R-:W-:Y:S05]  /*319a0*/  BSYNC B1 ;  /* 0x0000000000017941 */ /* 0x000fea0003800000 */
.L_x_443:
        /* <DEDUP_REMOVED lines=13> */
.L_x_446:
[----:B------:R-:W-:Y:S05]  /*31a80*/  BSYNC B1 ;  /* 0x0000000000017941 */ /* 0x000fea0003800000 */
.L_x_445:
        /* <DEDUP_REMOVED lines=13> */
.L_x_448:
[----:B------:R-:W-:Y:S05]  /*31b60*/  BSYNC B1 ;  /* 0x0000000000017941 */ /* 0x000fea0003800000 */
.L_x_447:
        /* <DEDUP_REMOVED lines=13> */
.L_x_450:
[----:B------:R-:W-:Y:S05]  /*31c40*/  BSYNC B1 ;  /* 0x0000000000017941 */ /* 0x000fea0003800000 */
.L_x_449:
        /* <DEDUP_REMOVED lines=13> */
.L_x_452:
[----:B------:R-:W-:Y:S05]  /*31d20*/  BSYNC B1 ;  /* 0x0000000000017941 */ /* 0x000fea0003800000 */
.L_x_451:
        /* <DEDUP_REMOVED lines=13> */
.L_x_454:
[----:B------:R-:W-:Y:S05]  /*31e00*/  BSYNC B1 ;  /* 0x0000000000017941 */ /* 0x000fea0003800000 */
.L_x_453:
        /* <DEDUP_REMOVED lines=13> */
.L_x_456:
[----:B------:R-:W-:Y:S05]  /*31ee0*/  BSYNC B1 ;  /* 0x0000000000017941 */ /* 0x000fea0003800000 */
.L_x_455:
        /* <DEDUP_REMOVED lines=13> */
.L_x_458:
[----:B------:R-:W-:Y:S05]  /*31fc0*/  BSYNC B1 ;  /* 0x0000000000017941 */ /* 0x000fea0003800000 */
.L_x_457:
        /* <DEDUP_REMOVED lines=13> */
.L_x_460:
[----:B------:R-:W-:Y:S05]  /*320a0*/  BSYNC B1 ;  /* 0x0000000000017941 */ /* 0x000fea0003800000 */
.L_x_459:
        /* <DEDUP_REMOVED lines=13> */
.L_x_462:
[----:B------:R-:W-:Y:S05]  /*32180*/  BSYNC B1 ;  /* 0x0000000000017941 */ /* 0x000fea0003800000 */
.L_x_461:
        /* <DEDUP_REMOVED lines=13> */
.L_x_464:
[----:B------:R-:W-:Y:S05]  /*32260*/  BSYNC B1 ;  /* 0x0000000000017941 */ /* 0x000fea0003800000 */
.L_x_463:
        /* <DEDUP_REMOVED lines=13> */
.L_x_466:
[----:B------:R-:W-:Y:S05]  /*32340*/  BSYNC B1 ;  /* 0x0000000000017941 */ /* 0x000fea0003800000 */
.L_x_465:
        /* <DEDUP_REMOVED lines=13> */
.L_x_468:
[----:B------:R-:W-:Y:S05]  /*32420*/  BSYNC B1 ;  /* 0x0000000000017941 */ /* 0x000fea0003800000 */
.L_x_467:
        /* <DEDUP_REMOVED lines=13> */
.L_x_470:
[----:B------:R-:W-:Y:S05]  /*32500*/  BSYNC B1 ;  /* 0x0000000000017941 */ /* 0x000fea0003800000 */
.L_x_469:
        /* <DEDUP_REMOVED lines=13> */
.L_x_472:
[----:B------:R-:W-:Y:S05]  /*325e0*/  BSYNC B1 ;  /* 0x0000000000017941 */ /* 0x000fea0003800000 */
.L_x_471:
        /* <DEDUP_REMOVED lines=13> */
.L_x_474:
[----:B------:R-:W-:Y:S05]  /*326c0*/  BSYNC B1 ;  /* 0x0000000000017941 */ /* 0x000fea0003800000 */
.L_x_473:
        /* <DEDUP_REMOVED lines=13> */
.L_x_476:
[----:B------:R-:W-:Y:S05]  /*327a0*/  BSYNC B1 ;  /* 0x0000000000017941 */ /* 0x000fea0003800000 */
.L_x_475:
        /* <DEDUP_REMOVED lines=13> */
.L_x_478:
[----:B------:R-:W-:Y:S05]  /*32880*/  BSYNC B1 ;  /* 0x0000000000017941 */ /* 0x000fea0003800000 */
.L_x_477:
        /* <DEDUP_REMOVED lines=13> */
.L_x_480:
[----:B------:R-:W-:Y:S05]  /*32960*/  BSYNC B1 ;  /* 0x0000000000017941 */ /* 0x000fea0003800000 */
.L_x_479:
        /* <DEDUP_REMOVED lines=13> */
.L_x_482:
[----:B------:R-:W-:Y:S05]  /*32a40*/  BSYNC B1 ;  /* 0x0000000000017941 */ /* 0x000fea0003800000 */
.L_x_481:
        /* <DEDUP_REMOVED lines=13> */
.L_x_484:
[----:B------:R-:W-:Y:S05]  /*32b20*/  BSYNC B1 ;  /* 0x0000000000017941 */ /* 0x000fea0003800000 */
.L_x_483:
        /* <DEDUP_REMOVED lines=13> */
.L_x_486:
[----:B------:R-:W-:Y:S05]  /*32c00*/  BSYNC B1 ;  /* 0x0000000000017941 */ /* 0x000fea0003800000 */
.L_x_485:
        /* <DEDUP_REMOVED lines=13> */
.L_x_488:
[----:B------:R-:W-:Y:S05]  /*32ce0*/  BSYNC B1 ;  /* 0x0000000000017941 */ /* 0x000fea0003800000 */
.L_x_487:
        /* <DEDUP_REMOVED lines=13> */
.L_x_490:
[----:B------:R-:W-:Y:S05]  /*32dc0*/  BSYNC B1 ;  /* 0x0000000000017941 */ /* 0x000fea0003800000 */
.L_x_489:
        /* <DEDUP_REMOVED lines=13> */
.L_x_492:
[----:B------:R-:W-:Y:S05]  /*32ea0*/  BSYNC B1 ;  /* 0x0000000000017941 */ /* 0x000fea0003800000 */
.L_x_491:
        /* <DEDUP_REMOVED lines=13> */
.L_x_494:
[----:B------:R-:W-:Y:S05]  /*32f80*/  BSYNC B1 ;  /* 0x0000000000017941 */ /* 0x000fea0003800000 */
.L_x_493:
        /* <DEDUP_REMOVED lines=13> */
.L_x_496:
[----:B------:R-:W-:Y:S05]  /*33060*/  BSYNC B1 ;  /* 0x0000000000017941 */ /* 0x000fea0003800000 */
.L_x_495:
        /* <DEDUP_REMOVED lines=13> */
.L_x_498:
[----:B------:R-:W-:Y:S05]  /*33140*/  BSYNC B1 ;  /* 0x0000000000017941 */ /* 0x000fea0003800000 */
.L_x_497:
        /* <DEDUP_REMOVED lines=13> */
.L_x_500:
[----:B------:R-:W-:Y:S05]  /*33220*/  BSYNC B1 ;  /* 0x0000000000017941 */ /* 0x000fea0003800000 */
.L_x_499:
        /* <DEDUP_REMOVED lines=13> */
.L_x_502:
[----:B------:R-:W-:Y:S05]  /*33300*/  BSYNC B1 ;  /* 0x0000000000017941 */ /* 0x000fea0003800000 */
.L_x_501:
        /* <DEDUP_REMOVED lines=13> */
.L_x_504:
[----:B------:R-:W-:Y:S05]  /*333e0*/  BSYNC B1 ;  /* 0x0000000000017941 */ /* 0x000fea0003800000 */
.L_x_503:
        /* <DEDUP_REMOVED lines=13> */
.L_x_506:
[----:B------:R-:W-:Y:S05]  /*334c0*/  BSYNC B1 ;  /* 0x0000000000017941 */ /* 0x000fea0003800000 */
.L_x_505:
        /* <DEDUP_REMOVED lines=13> */
.L_x_508:
[----:B------:R-:W-:Y:S05]  /*335a0*/  BSYNC B1 ;  /* 0x0000000000017941 */ /* 0x000fea0003800000 */
.L_x_507:
        /* <DEDUP_REMOVED lines=13> */
.L_x_510:
[----:B------:R-:W-:Y:S05]  /*33680*/  BSYNC B1 ;  /* 0x0000000000017941 */ /* 0x000fea0003800000 */
.L_x_509:
        /* <DEDUP_REMOVED lines=13> */
.L_x_512:
[----:B------:R-:W-:Y:S05]  /*33760*/  BSYNC B1 ;  /* 0x0000000000017941 */ /* 0x000fea0003800000 */
.L_x_511:
        /* <DEDUP_REMOVED lines=13> */
.L_x_514:
[----:B------:R-:W-:Y:S05]  /*33840*/  BSYNC B1 ;  /* 0x0000000000017941 */ /* 0x000fea0003800000 */
.L_x_513:
        /* <DEDUP_REMOVED lines=13> */
.L_x_516:
[----:B------:R-:W-:Y:S05]  /*33920*/  BSYNC B1 ;  /* 0x0000000000017941 */ /* 0x000fea0003800000 */
.L_x_515:
        /* <DEDUP_REMOVED lines=13> */
.L_x_518:
[----:B------:R-:W-:Y:S05]  /*33a00*/  BSYNC B1 ;  /* 0x0000000000017941 */ /* 0x000fea0003800000 */
.L_x_517:
        /* <DEDUP_REMOVED lines=13> */
.L_x_520:
[----:B------:R-:W-:Y:S05]  /*33ae0*/  BSYNC B1 ;  /* 0x0000000000017941 */ /* 0x000fea0003800000 */
.L_x_519:
        /* <DEDUP_REMOVED lines=13> */
.L_x_522:
[----:B------:R-:W-:Y:S05]  /*33bc0*/  BSYNC B1 ;  /* 0x0000000000017941 */ /* 0x000fea0003800000 */
.L_x_521:
        /* <DEDUP_REMOVED lines=13> */
.L_x_524:
[----:B------:R-:W-:Y:S05]  /*33ca0*/  BSYNC B1 ;  /* 0x0000000000017941 */ /* 0x000fea0003800000 */
.L_x_523:
        /* <DEDUP_REMOVED lines=13> */
.L_x_526:
[----:B------:R-:W-:Y:S05]  /*33d80*/  BSYNC B1 ;  /* 0x0000000000017941 */ /* 0x000fea0003800000 */
.L_x_525:
        /* <DEDUP_REMOVED lines=13> */
.L_x_528:
[----:B------:R-:W-:Y:S05]  /*33e60*/  BSYNC B1 ;  /* 0x0000000000017941 */ /* 0x000fea0003800000 */
.L_x_527:
        /* <DEDUP_REMOVED lines=13> */
.L_x_530:
[----:B------:R-:W-:Y:S05]  /*33f40*/  BSYNC B1 ;  /* 0x0000000000017941 */ /* 0x000fea0003800000 */
.L_x_529:
        /* <DEDUP_REMOVED lines=13> */
.L_x_532:
[----:B------:R-:W-:Y:S05]  /*34020*/  BSYNC B1 ;  /* 0x0000000000017941 */ /* 0x000fea0003800000 */
.L_x_531:
        /* <DEDUP_REMOVED lines=13> */
.L_x_534:
[----:B------:R-:W-:Y:S05]  /*34100*/  BSYNC B1 ;  /* 0x0000000000017941 */ /* 0x000fea0003800000 */
.L_x_533:
        /* <DEDUP_REMOVED lines=13> */
.L_x_536:
[----:B------:R-:W-:Y:S05]  /*341e0*/  BSYNC B1 ;  /* 0x0000000000017941 */ /* 0x000fea0003800000 */
.L_x_535:
        /* <DEDUP_REMOVED lines=13> */
.L_x_538:
[----:B------:R-:W-:Y:S05]  /*342c0*/  BSYNC B1 ;  /* 0x0000000000017941 */ /* 0x000fea0003800000 */
.L_x_537:
        /* <DEDUP_REMOVED lines=13> */
.L_x_540:
[----:B------:R-:W-:Y:S05]  /*343a0*/  BSYNC B1 ;  /* 0x0000000000017941 */ /* 0x000fea0003800000 */
.L_x_539:
        /* <DEDUP_REMOVED lines=13> */
.L_x_542:
[----:B------:R-:W-:Y:S05]  /*34480*/  BSYNC B1 ;  /* 0x0000000000017941 */ /* 0x000fea0003800000 */
.L_x_541:
        /* <DEDUP_REMOVED lines=13> */
.L_x_544:
[----:B------:R-:W-:Y:S05]  /*34560*/  BSYNC B1 ;  /* 0x0000000000017941 */ /* 0x000fea0003800000 */
.L_x_543:
        /* <DEDUP_REMOVED lines=13> */
.L_x_546:
[----:B------:R-:W-:Y:S05]  /*34640*/  BSYNC B1 ;  /* 0x0000000000017941 */ /* 0x000fea0003800000 */
.L_x_545:
        /* <DEDUP_REMOVED lines=13> */
.L_x_548:
[----:B------:R-:W-:Y:S05]  /*34720*/  BSYNC B1 ;  /* 0x0000000000017941 */ /* 0x000fea0003800000 */
.L_x_547:
        /* <DEDUP_REMOVED lines=13> */
.L_x_550:
[----:B------:R-:W-:Y:S05]  /*34800*/  BSYNC B1 ;  /* 0x0000000000017941 */ /* 0x000fea0003800000 */
.L_x_549:
        /* <DEDUP_REMOVED lines=13> */
.L_x_552:
[----:B------:R-:W-:Y:S05]  /*348e0*/  BSYNC B1 ;  /* 0x0000000000017941 */ /* 0x000fea0003800000 */
.L_x_551:
        /* <DEDUP_REMOVED lines=13> */
.L_x_554:
[----:B------:R-:W-:Y:S05]  /*349c0*/  BSYNC B1 ;  /* 0x0000000000017941 */ /* 0x000fea0003800000 */
.L_x_553:
        /* <DEDUP_REMOVED lines=13> */
.L_x_556:
[----:B------:R-:W-:Y:S05]  /*34aa0*/  BSYNC B1 ;  /* 0x0000000000017941 */ /* 0x000fea0003800000 */
.L_x_555:
        /* <DEDUP_REMOVED lines=13> */
.L_x_558:
[----:B------:R-:W-:Y:S05]  /*34b80*/  BSYNC B1 ;  /* 0x0000000000017941 */ /* 0x000fea0003800000 */
.L_x_557:
        /* <DEDUP_REMOVED lines=13> */
.L_x_560:
[----:B------:R-:W-:Y:S05]  /*34c60*/  BSYNC B1 ;  /* 0x0000000000017941 */ /* 0x000fea0003800000 */
.L_x_559:
        /* <DEDUP_REMOVED lines=13> */
.L_x_562:
[----:B------:R-:W-:Y:S05]  /*34d40*/  BSYNC B1 ;  /* 0x0000000000017941 */ /* 0x000fea0003800000 */
.L_x_561:
        /* <DEDUP_REMOVED lines=13> */
.L_x_564:
[----:B------:R-:W-:Y:S05]  /*34e20*/  BSYNC B1 ;  /* 0x0000000000017941 */ /* 0x000fea0003800000 */
.L_x_563:
        /* <DEDUP_REMOVED lines=13> */
.L_x_566:
[----:B------:R-:W-:Y:S05]  /*34f00*/  BSYNC B1 ;  /* 0x0000000000017941 */ /* 0x000fea0003800000 */
.L_x_565:
        /* <DEDUP_REMOVED lines=13> */
.L_x_568:
[----:B------:R-:W-:Y:S05]  /*34fe0*/  BSYNC B1 ;  /* 0x0000000000017941 */ /* 0x000fea0003800000 */
.L_x_567:
        /* <DEDUP_REMOVED lines=13> */
.L_x_570:
[----:B------:R-:W-:Y:S05]  /*350c0*/  BSYNC B1 ;  /* 0x0000000000017941 */ /* 0x000fea0003800000 */
.L_x_569:
        /* <DEDUP_REMOVED lines=13> */
.L_x_572:
[----:B------:R-:W-:Y:S05]  /*351a0*/  BSYNC B1 ;  /* 0x0000000000017941 */ /* 0x000fea0003800000 */
.L_x_571:
        /* <DEDUP_REMOVED lines=13> */
.L_x_574:
[----:B------:R-:W-:Y:S05]  /*35280*/  BSYNC B1 ;  /* 0x0000000000017941 */ /* 0x000fea0003800000 */
.L_x_573:
        /* <DEDUP_REMOVED lines=13> */
.L_x_576:
[----:B------:R-:W-:Y:S05]  /*35360*/  BSYNC B1 ;  /* 0x0000000000017941 */ /* 0x000fea0003800000 */
.L_x_575:
        /* <DEDUP_REMOVED lines=13> */
.L_x_578:
[----:B------:R-:W-:Y:S05]  /*35440*/  BSYNC B1 ;  /* 0x0000000000017941 */ /* 0x000fea0003800000 */
.L_x_577:
        /* <DEDUP_REMOVED lines=13> */
.L_x_580:
[----:B------:R-:W-:Y:S05]  /*35520*/  BSYNC B1 ;  /* 0x0000000000017941 */ /* 0x000fea0003800000 */
.L_x_579:
        /* <DEDUP_REMOVED lines=13> */
.L_x_582:
[----:B------:R-:W-:Y:S05]  /*35600*/  BSYNC B1 ;  /* 0x0000000000017941 */ /* 0x000fea0003800000 */
.L_x_581:
        /* <DEDUP_REMOVED lines=13> */
.L_x_584:
[----:B------:R-:W-:Y:S05]  /*356e0*/  BSYNC B1 ;  /* 0x0000000000017941 */ /* 0x000fea0003800000 */
.L_x_583:
        /* <DEDUP_REMOVED lines=13> */
.L_x_586:
[----:B------:R-:W-:Y:S05]  /*357c0*/  BSYNC B1 ;  /* 0x0000000000017941 */ /* 0x000fea0003800000 */
.L_x_585:
        /* <DEDUP_REMOVED lines=13> */
.L_x_588:
[----:B------:R-:W-:Y:S05]  /*358a0*/  BSYNC B1 ;  /* 0x0000000000017941 */ /* 0x000fea0003800000 */
.L_x_587:
        /* <DEDUP_REMOVED lines=13> */
.L_x_590:
[----:B------:R-:W-:Y:S05]  /*35980*/  BSYNC B1 ;  /* 0x0000000000017941 */ /* 0x000fea0003800000 */
.L_x_589:
        /* <DEDUP_REMOVED lines=13> */
.L_x_592:
[----:B------:R-:W-:Y:S05]  /*35a60*/  BSYNC B1 ;  /* 0x0000000000017941 */ /* 0x000fea0003800000 */
.L_x_591:
        /* <DEDUP_REMOVED lines=13> */
.L_x_594:
[----:B------:R-:W-:Y:S05]  /*35b40*/  BSYNC B1 ;  /* 0x0000000000017941 */ /* 0x000fea0003800000 */
.L_x_593:
        /* <DEDUP_REMOVED lines=13> */
.L_x_596:
[----:B------:R-:W-:Y:S05]  /*35c20*/  BSYNC B1 ;  /* 0x0000000000017941 */ /* 0x000fea0003800000 */
.L_x_595:
        /* <DEDUP_REMOVED lines=13> */
.L_x_598:
[----:B------:R-:W-:Y:S05]  /*35d00*/  BSYNC B1 ;  /* 0x0000000000017941 */ /* 0x000fea0003800000 */
.L_x_597:
        /* <DEDUP_REMOVED lines=13> */
.L_x_600:
[----:B------:R-:W-:Y:S05]  /*35de0*/  BSYNC B1 ;  /* 0x0000000000017941 */ /* 0x000fea0003800000 */
.L_x_599:
        /* <DEDUP_REMOVED lines=13> */
.L_x_602:
[----:B------:R-:W-:Y:S05]  /*35ec0*/  BSYNC B1 ;  /* 0x0000000000017941 */ /* 0x000fea0003800000 */
.L_x_601:
        /* <DEDUP_REMOVED lines=13> */
.L_x_604:
[----:B------:R-:W-:Y:S05]  /*35fa0*/  BSYNC B1 ;  /* 0x0000000000017941 */ /* 0x000fea0003800000 */
.L_x_603:
        /* <DEDUP_REMOVED lines=13> */
.L_x_606:
[----:B------:R-:W-:Y:S05]  /*36080*/  BSYNC B1 ;  /* 0x0000000000017941 */ /* 0x000fea0003800000 */
.L_x_605:
        /* <DEDUP_REMOVED lines=13> */
.L_x_608:
[----:B------:R-:W-:Y:S05]  /*36160*/  BSYNC B1 ;  /* 0x0000000000017941 */ /* 0x000fea0003800000 */
.L_x_607:
        /* <DEDUP_REMOVED lines=13> */
.L_x_610:
[----:B------:R-:W-:Y:S05]  /*36240*/  BSYNC B1 ;  /* 0x0000000000017941 */ /* 0x000fea0003800000 */
.L_x_609:
        /* <DEDUP_REMOVED lines=13> */
.L_x_612:
[----:B------:R-:W-:Y:S05]  /*36320*/  BSYNC B1 ;  /* 0x0000000000017941 */ /* 0x000fea0003800000 */
.L_x_611:
        /* <DEDUP_REMOVED lines=13> */
.L_x_614:
[----:B------:R-:W-:Y:S05]  /*36400*/  BSYNC B1 ;  /* 0x0000000000017941 */ /* 0x000fea0003800000 */
.L_x_613:
        /* <DEDUP_REMOVED lines=13> */
.L_x_616:
[----:B------:R-:W-:Y:S05]  /*364e0*/  BSYNC B1 ;  /* 0x0000000000017941 */ /* 0x000fea0003800000 */
.L_x_615:
        /* <DEDUP_REMOVED lines=13> */
.L_x_618:
[----:B------:R-:W-:Y:S05]  /*365c0*/  BSYNC B1 ;  /* 0x0000000000017941 */ /* 0x000fea0003800000 */
.L_x_617:
        /* <DEDUP_REMOVED lines=13> */
.L_x_620:
[----:B------:R-:W-:Y:S05]  /*366a0*/  BSYNC B1 ;  /* 0x0000000000017941 */ /* 0x000fea0003800000 */
.L_x_619:
        /* <DEDUP_REMOVED lines=13> */
.L_x_622:
[----:B------:R-:W-:Y:S05]  /*36780*/  BSYNC B1 ;  /* 0x0000000000017941 */ /* 0x000fea0003800000 */
.L_x_621:
        /* <DEDUP_REMOVED lines=13> */
.L_x_624:
[----:B------:R-:W-:Y:S05]  /*36860*/  BSYNC B1 ;  /* 0x0000000000017941 */ /* 0x000fea0003800000 */
.L_x_623:
        /* <DEDUP_REMOVED lines=13> */
.L_x_626:
[----:B------:R-:W-:Y:S05]  /*36940*/  BSYNC B1 ;  /* 0x0000000000017941 */ /* 0x000fea0003800000 */
.L_x_625:
        /* <DEDUP_REMOVED lines=13> */
.L_x_628:
[----:B------:R-:W-:Y:S05]  /*36a20*/  BSYNC B1 ;  /* 0x0000000000017941 */ /* 0x000fea0003800000 */
.L_x_627:
        /* <DEDUP_REMOVED lines=13> */
.L_x_630:
[----:B------:R-:W-:Y:S05]  /*36b00*/  BSYNC B1 ;  /* 0x0000000000017941 */ /* 0x000fea0003800000 */
.L_x_629:
        /* <DEDUP_REMOVED lines=13> */
.L_x_632:
[----:B------:R-:W-:Y:S05]  /*36be0*/  BSYNC B1 ;  /* 0x0000000000017941 */ /* 0x000fea0003800000 */
.L_x_631:
        /* <DEDUP_REMOVED lines=13> */
.L_x_634:
[----:B------:R-:W-:Y:S05]  /*36cc0*/  BSYNC B1 ;  /* 0x0000000000017941 */ /* 0x000fea0003800000 */
.L_x_633:
        /* <DEDUP_REMOVED lines=13> */
.L_x_636:
[----:B------:R-:W-:Y:S05]  /*36da0*/  BSYNC B1 ;  /* 0x0000000000017941 */ /* 0x000fea0003800000 */
.L_x_635:
        /* <DEDUP_REMOVED lines=13> */
.L_x_638:
[----:B------:R-:W-:Y:S05]  /*36e80*/  BSYNC B1 ;  /* 0x0000000000017941 */ /* 0x000fea0003800000 */
.L_x_637:
        /* <DEDUP_REMOVED lines=13> */
.L_x_640:
[----:B------:R-:W-:Y:S05]  /*36f60*/  BSYNC B1 ;  /* 0x0000000000017941 */ /* 0x000fea0003800000 */
.L_x_639:
        /* <DEDUP_REMOVED lines=13> */
.L_x_642:
[----:B------:R-:W-:Y:S05]  /*37040*/  BSYNC B1 ;  /* 0x0000000000017941 */ /* 0x000fea0003800000 */
.L_x_641:
        /* <DEDUP_REMOVED lines=13> */
.L_x_644:
[----:B------:R-:W-:Y:S05]  /*37120*/  BSYNC B1 ;  /* 0x0000000000017941 */ /* 0x000fea0003800000 */
.L_x_643:
        /* <DEDUP_REMOVED lines=13> */
.L_x_646:
[----:B------:R-:W-:Y:S05]  /*37200*/  BSYNC B1 ;  /* 0x0000000000017941 */ /* 0x000fea0003800000 */
.L_x_645:
        /* <DEDUP_REMOVED lines=13> */
.L_x_648:
[----:B------:R-:W-:Y:S05]  /*372e0*/  BSYNC B1 ;  /* 0x0000000000017941 */ /* 0x000fea0003800000 */
.L_x_647:
        /* <DEDUP_REMOVED lines=13> */
.L_x_650:
[----:B------:R-:W-:Y:S05]  /*373c0*/  BSYNC B1 ;  /* 0x0000000000017941 */ /* 0x000fea0003800000 */
.L_x_649:
        /* <DEDUP_REMOVED lines=13> */
.L_x_652:
[----:B------:R-:W-:Y:S05]  /*374a0*/  BSYNC B1 ;  /* 0x0000000000017941 */ /* 0x000fea0003800000 */
.L_x_651:
        /* <DEDUP_REMOVED lines=13> */
.L_x_654:
[----:B------:R-:W-:Y:S05]  /*37580*/  BSYNC B1 ;  /* 0x0000000000017941 */ /* 0x000fea0003800000 */
.L_x_653:
        /* <DEDUP_REMOVED lines=13> */
.L_x_656:
[----:B------:R-:W-:Y:S05]  /*37660*/  BSYNC B1 ;  /* 0x0000000000017941 */ /* 0x000fea0003800000 */
.L_x_655:
        /* <DEDUP_REMOVED lines=13> */
.L_x_658:
[----:B------:R-:W-:Y:S05]  /*37740*/  BSYNC B1 ;  /* 0x0000000000017941 */ /* 0x000fea0003800000 */
.L_x_657:
        /* <DEDUP_REMOVED lines=13> */
.L_x_660:
[----:B------:R-:W-:Y:S05]  /*37820*/  BSYNC B1 ;  /* 0x0000000000017941 */ /* 0x000fea0003800000 */
.L_x_659:
        /* <DEDUP_REMOVED lines=13> */
.L_x_662:
[----:B------:R-:W-:Y:S05]  /*37900*/  BSYNC B1 ;  /* 0x0000000000017941 */ /* 0x000fea0003800000 */
.L_x_661:
        /* <DEDUP_REMOVED lines=13> */
.L_x_664:
[----:B------:R-:W-:Y:S05]  /*379e0*/  BSYNC B1 ;  /* 0x0000000000017941 */ /* 0x000fea0003800000 */
.L_x_663:
        /* <DEDUP_REMOVED lines=13> */
.L_x_666:
[----:B------:R-:W-:Y:S05]  /*37ac0*/  BSYNC B1 ;  /* 0x0000000000017941 */ /* 0x000fea0003800000 */
.L_x_665:
        /* <DEDUP_REMOVED lines=13> */
.L_x_668:
[----:B------:R-:W-:Y:S05]  /*37ba0*/  BSYNC B1 ;  /* 0x0000000000017941 */ /* 0x000fea0003800000 */
.L_x_667:
        /* <DEDUP_REMOVED lines=13> */
.L_x_670:
[----:B------:R-:W-:Y:S05]  /*37c80*/  BSYNC B1 ;  /* 0x0000000000017941 */ /* 0x000fea0003800000 */
.L_x_669:
        /* <DEDUP_REMOVED lines=13> */
.L_x_672:
[----:B------:R-:W-:Y:S05]  /*37d60*/  BSYNC B1 ;  /* 0x0000000000017941 */ /* 0x000fea0003800000 */
.L_x_671:
        /* <DEDUP_REMOVED lines=13> */
.L_x_674:
[----:B------:R-:W-:Y:S05]  /*37e40*/  BSYNC B1 ;  /* 0x0000000000017941 */ /* 0x000fea0003800000 */
.L_x_673:
        /* <DEDUP_REMOVED lines=13> */
.L_x_676:
[----:B------:R-:W-:Y:S05]  /*37f20*/  BSYNC B1 ;  /* 0x0000000000017941 */ /* 0x000fea0003800000 */
.L_x_675:
        /* <DEDUP_REMOVED lines=13> */
.L_x_678:
[----:B------:R-:W-:Y:S05]  /*38000*/  BSYNC B1 ;  /* 0x0000000000017941 */ /* 0x000fea0003800000 */
.L_x_677:
        /* <DEDUP_REMOVED lines=13> */
.L_x_680:
[----:B------:R-:W-:Y:S05]  /*380e0*/  BSYNC B1 ;  /* 0x0000000000017941 */ /* 0x000fea0003800000 */
.L_x_679:
        /* <DEDUP_REMOVED lines=13> */
.L_x_682:
[----:B------:R-:W-:Y:S05]  /*381c0*/  BSYNC B1 ;  /* 0x0000000000017941 */ /* 0x000fea0003800000 */
.L_x_681:
        /* <DEDUP_REMOVED lines=13> */
.L_x_684:
[----:B------:R-:W-:Y:S05]  /*382a0*/  BSYNC B1 ;  /* 0x0000000000017941 */ /* 0x000fea0003800000 */
.L_x_683:
        /* <DEDUP_REMOVED lines=13> */
.L_x_686:
[----:B------:R-:W-:Y:S05]  /*38380*/  BSYNC B1 ;  /* 0x0000000000017941 */ /* 0x000fea0003800000 */
.L_x_685:
        /* <DEDUP_REMOVED lines=13> */
.L_x_688:
[----:B------:R-:W-:Y:S05]  /*38460*/  BSYNC B1 ;  /* 0x0000000000017941 */ /* 0x000fea0003800000 */
.L_x_687:
        /* <DEDUP_REMOVED lines=13> */
.L_x_690:
[----:B------:R-:W-:Y:S05]  /*38540*/  BSYNC B1 ;  /* 0x0000000000017941 */ /* 0x000fea0003800000 */
.L_x_689:
        /* <DEDUP_REMOVED lines=13> */
.L_x_692:
[----:B------:R-:W-:Y:S05]  /*38620*/  BSYNC B1 ;  /* 0x0000000000017941 */ /* 0x000fea0003800000 */
.L_x_691:
        /* <DEDUP_REMOVED lines=13> */
.L_x_694:
[----:B------:R-:W-:Y:S05]  /*38700*/  BSYNC B1 ;  /* 0x0000000000017941 */ /* 0x000fea0003800000 */
.L_x_693:
        /* <DEDUP_REMOVED lines=13> */
.L_x_696:
[----:B------:R-:W-:Y:S05]  /*387e0*/  BSYNC B1 ;  /* 0x0000000000017941 */ /* 0x000fea0003800000 */
.L_x_695:
        /* <DEDUP_REMOVED lines=13> */
.L_x_698:
[----:B------:R-:W-:Y:S05]  /*388c0*/  BSYNC B1 ;  /* 0x0000000000017941 */ /* 0x000fea0003800000 */
.L_x_697:
        /* <DEDUP_REMOVED lines=13> */
.L_x_700:
[----:B------:R-:W-:Y:S05]  /*389a0*/  BSYNC B1 ;  /* 0x0000000000017941 */ /* 0x000fea0003800000 */
.L_x_699:
        /* <DEDUP_REMOVED lines=13> */
.L_x_702:
[----:B------:R-:W-:Y:S05]  /*38a80*/  BSYNC B1 ;  /* 0x0000000000017941 */ /* 0x000fea0003800000 */
.L_x_701:
        /* <DEDUP_REMOVED lines=13> */
.L_x_704:
[----:B------:R-:W-:Y:S05]  /*38b60*/  BSYNC B1 ;  /* 0x0000000000017941 */ /* 0x000fea0003800000 */
.L_x_703:
        /* <DEDUP_REMOVED lines=13> */
.L_x_706:
[----:B------:R-:W-:Y:S05]  /*38c40*/  BSYNC B1 ;  /* 0x0000000000017941 */ /* 0x000fea0003800000 */
.L_x_705:
        /* <DEDUP_REMOVED lines=13> */
.L_x_708:
[----:B------:R-:W-:Y:S05]  /*38d20*/  BSYNC B1 ;  /* 0x0000000000017941 */ /* 0x000fea0003800000 */
.L_x_707:
        /* <DEDUP_REMOVED lines=13> */
.L_x_710:
[----:B------:R-:W-:Y:S05]  /*38e00*/  BSYNC B1 ;  /* 0x0000000000017941 */ /* 0x000fea0003800000 */
.L_x_709:
        /* <DEDUP_REMOVED lines=13> */
.L_x_712:
[----:B------:R-:W-:Y:S05]  /*38ee0*/  BSYNC B1 ;  /* 0x0000000000017941 */ /* 0x000fea0003800000 */
.L_x_711:
        /* <DEDUP_REMOVED lines=13> */
.L_x_714:
[----:B------:R-:W-:Y:S05]  /*38fc0*/  BSYNC B1 ;  /* 0x0000000000017941 */ /* 0x000fea0003800000 */
.L_x_713:
        /* <DEDUP_REMOVED lines=13> */
.L_x_716:
[----:B------:R-:W-:Y:S05]  /*390a0*/  BSYNC B1 ;  /* 0x0000000000017941 */ /* 0x000fea0003800000 */
.L_x_715:
        /* <DEDUP_REMOVED lines=13> */
.L_x_718:
[----:B------:R-:W-:Y:S05]  /*39180*/  BSYNC B1 ;  /* 0x0000000000017941 */ /* 0x000fea0003800000 */
.L_x_717:
        /* <DEDUP_REMOVED lines=13> */
.L_x_720:
[----:B------:R-:W-:Y:S05]  /*39260*/  BSYNC B1 ;  /* 0x0000000000017941 */ /* 0x000fea0003800000 */
.L_x_719:
        /* <DEDUP_REMOVED lines=13> */
.L_x_722:
[----:B------:R-:W-:Y:S05]  /*39340*/  BSYNC B1 ;  /* 0x0000000000017941 */ /* 0x000fea0003800000 */
.L_x_721:
        /* <DEDUP_REMOVED lines=13> */
.L_x_724:
[----:B------:R-:W-:Y:S05]  /*39420*/  BSYNC B1 ;  /* 0x0000000000017941 */ /* 0x000fea0003800000 */
.L_x_723:
        /* <DEDUP_REMOVED lines=13> */
.L_x_726:
[----:B------:R-:W-:Y:S05]  /*39500*/  BSYNC B1 ;  /* 0x0000000000017941 */ /* 0x000fea0003800000 */
.L_x_725:
        /* <DEDUP_REMOVED lines=13> */
.L_x_728:
[----:B------:R-:W-:Y:S05]  /*395e0*/  BSYNC B1 ;  /* 0x0000000000017941 */ /* 0x000fea0003800000 */
.L_x_727:
        /* <DEDUP_REMOVED lines=13> */
.L_x_730:
[----:B------:R-:W-:Y:S05]  /*396c0*/  BSYNC B1 ;  /* 0x0000000000017941 */ /* 0x000fea0003800000 */
.L_x_729:
        /* <DEDUP_REMOVED lines=13> */
.L_x_732:
[----:B------:R-:W-:Y:S05]  /*397a0*/  BSYNC B1 ;  /* 0x0000000000017941 */ /* 0x000fea0003800000 */
.L_x_731:
        /* <DEDUP_REMOVED lines=13> */
.L_x_734:
[----:B------:R-:W-:Y:S05]  /*39880*/  BSYNC B1 ;  /* 0x0000000000017941 */ /* 0x000fea0003800000 */
.L_x_733:
        /* <DEDUP_REMOVED lines=13> */
.L_x_736:
[----:B------:R-:W-:Y:S05]  /*39960*/  BSYNC B1 ;  /* 0x0000000000017941 */ /* 0x000fea0003800000 */
.L_x_735:
        /* <DEDUP_REMOVED lines=13> */
.L_x_738:
[----:B------:R-:W-:Y:S05]  /*39a40*/  BSYNC B1 ;  /* 0x0000000000017941 */ /* 0x000fea0003800000 */
.L_x_737:
        /* <DEDUP_REMOVED lines=13> */
.L_x_740:
[----:B------:R-:W-:Y:S05]  /*39b20*/  BSYNC B1 ;  /* 0x0000000000017941 */ /* 0x000fea0003800000 */
.L_x_739:
        /* <DEDUP_REMOVED lines=13> */
.L_x_742:
[----:B------:R-:W-:Y:S05]  /*39c00*/  BSYNC B1 ;  /* 0x0000000000017941 */ /* 0x000fea0003800000 */
.L_x_741:
        /* <DEDUP_REMOVED lines=13> */
.L_x_744:
[----:B------:R-:W-:Y:S05]  /*39ce0*/  BSYNC B1 ;  /* 0x0000000000017941 */ /* 0x000fea0003800000 */
.L_x_743:
        /* <DEDUP_REMOVED lines=13> */
.L_x_746:
[----:B------:R-:W-:Y:S05]  /*39dc0*/  BSYNC B1 ;  /* 0x0000000000017941 */ /* 0x000fea0003800000 */
.L_x_745:
        /* <DEDUP_REMOVED lines=13> */
.L_x_748:
[----:B------:R-:W-:Y:S05]  /*39ea0*/  BSYNC B1 ;  /* 0x0000000000017941 */ /* 0x000fea0003800000 */
.L_x_747:
        /* <DEDUP_REMOVED lines=13> */
.L_x_750:
[----:B------:R-:W-:Y:S05]  /*39f80*/  BSYNC B1 ;  /* 0x0000000000017941 */ /* 0x000fea0003800000 */
.L_x_749:
        /* <DEDUP_REMOVED lines=13> */
.L_x_752:
[----:B------:R-:W-:Y:S05]  /*3a060*/  BSYNC B1 ;  /* 0x0000000000017941 */ /* 0x000fea0003800000 */
.L_x_751:
        /* <DEDUP_REMOVED lines=13> */
.L_x_754:
[----:B------:R-:W-:Y:S05]  /*3a140*/  BSYNC B1 ;  /* 0x0000000000017941 */ /* 0x000fea0003800000 */
.L_x_753:
        /* <DEDUP_REMOVED lines=13> */
.L_x_756:
[----:B------:R-:W-:Y:S05]  /*3a220*/  BSYNC B1 ;  /* 0x0000000000017941 */ /* 0x000fea0003800000 */
.L_x_755:
        /* <DEDUP_REMOVED lines=13> */
.L_x_758:
[----:B------:R-:W-:Y:S05]  /*3a300*/  BSYNC B1 ;  /* 0x0000000000017941 */ /* 0x000fea0003800000 */
.L_x_757:
        /* <DEDUP_REMOVED lines=13> */
.L_x_760:
[----:B------:R-:W-:Y:S05]  /*3a3e0*/  BSYNC B1 ;  /* 0x0000000000017941 */ /* 0x000fea0003800000 */
.L_x_759:
        /* <DEDUP_REMOVED lines=13> */
.L_x_762:
[----:B------:R-:W-:Y:S05]  /*3a4c0*/  BSYNC B1 ;  /* 0x0000000000017941 */ /* 0x000fea0003800000 */
.L_x_761:
        /* <DEDUP_REMOVED lines=13> */
.L_x_764:
[----:B------:R-:W-:Y:S05]  /*3a5a0*/  BSYNC B1 ;  /* 0x0000000000017941 */ /* 0x000fea0003800000 */
.L_x_763:
        /* <DEDUP_REMOVED lines=13> */
.L_x_766:
[----:B------:R-:W-:Y:S05]  /*3a680*/  BSYNC B1 ;  /* 0x0000000000017941 */ /* 0x000fea0003800000 */
.L_x_765:
        /* <DEDUP_REMOVED lines=13> */
.L_x_768:
[----:B------:R-:W-:Y:S05]  /*3a760*/  BSYNC B1 ;  /* 0x0000000000017941 */ /* 0x000fea0003800000 */
.L_x_767:
        /* <DEDUP_REMOVED lines=13> */
.L_x_770:
[----:B------:R-:W-:Y:S05]  /*3a840*/  BSYNC B1 ;  /* 0x0000000000017941 */ /* 0x000fea0003800000 */
.L_x_769:
        /* <DEDUP_REMOVED lines=13> */
.L_x_772:
[----:B------:R-:W-:Y:S05]  /*3a920*/  BSYNC B1 ;  /* 0x0000000000017941 */ /* 0x000fea0003800000 */
.L_x_771:
        /* <DEDUP_REMOVED lines=13> */
.L_x_774:
[----:B------:R-:W-:Y:S05]  /*3aa00*/  BSYNC B1 ;  /* 0x0000000000017941 */ /* 0x000fea0003800000 */
.L_x_773:
        /* <DEDUP_REMOVED lines=13> */
.L_x_776:
[----:B------:R-:W-:Y:S05]  /*3aae0*/  BSYNC B1 ;  /* 0x0000000000017941 */ /* 0x000fea0003800000 */
.L_x_775:
        /* <DEDUP_REMOVED lines=13> */
.L_x_778:
[----:B------:R-:W-:Y:S05]  /*3abc0*/  BSYNC B1 ;  /* 0x0000000000017941 */ /* 0x000fea0003800000 */
.L_x_777:
        /* <DEDUP_REMOVED lines=13> */
.L_x_780:
[----:B------:R-:W-:Y:S05]  /*3aca0*/  BSYNC B1 ;  /* 0x0000000000017941 */ /* 0x000fea0003800000 */
.L_x_779:
        /* <DEDUP_REMOVED lines=13> */
.L_x_782:
[----:B------:R-:W-:Y:S05]  /*3ad80*/  BSYNC B1 ;  /* 0x0000000000017941 */ /* 0x000fea0003800000 */
.L_x_781:
        /* <DEDUP_REMOVED lines=13> */
.L_x_784:
[----:B------:R-:W-:Y:S05]  /*3ae60*/  BSYNC B1 ;  /* 0x0000000000017941 */ /* 0x000fea0003800000 */
.L_x_783:
        /* <DEDUP_REMOVED lines=13> */
.L_x_786:
[----:B------:R-:W-:Y:S05]  /*3af40*/  BSYNC B1 ;  /* 0x0000000000017941 */ /* 0x000fea0003800000 */
.L_x_785:
        /* <DEDUP_REMOVED lines=13> */
.L_x_788:
[----:B------:R-:W-:Y:S05]  /*3b020*/  BSYNC B1 ;  /* 0x0000000000017941 */ /* 0x000fea0003800000 */
.L_x_787:
        /* <DEDUP_REMOVED lines=13> */
.L_x_790:
[----:B------:R-:W-:Y:S05]  /*3b100*/  BSYNC B1 ;  /* 0x0000000000017941 */ /* 0x000fea0003800000 */
.L_x_789:
        /* <DEDUP_REMOVED lines=13> */
.L_x_792:
[----:B------:R-:W-:Y:S05]  /*3b1e0*/  BSYNC B1 ;  /* 0x0000000000017941 */ /* 0x000fea0003800000 */
.L_x_791:
        /* <DEDUP_REMOVED lines=13> */
.L_x_794:
[----:B------:R-:W-:Y:S05]  /*3b2c0*/  BSYNC B1 ;  /* 0x0000000000017941 */ /* 0x000fea0003800000 */
.L_x_793:
        /* <DEDUP_REMOVED lines=13> */
.L_x_796:
[----:B------:R-:W-:Y:S05]  /*3b3a0*/  BSYNC B1 ;  /* 0x0000000000017941 */ /* 0x000fea0003800000 */
.L_x_795:
        /* <DEDUP_REMOVED lines=13> */
.L_x_798:
[----:B------:R-:W-:Y:S05]  /*3b480*/  BSYNC B1 ;  /* 0x0000000000017941 */ /* 0x000fea0003800000 */
.L_x_797:
        /* <DEDUP_REMOVED lines=13> */
.L_x_800:
[----:B------:R-:W-:Y:S05]  /*3b560*/  BSYNC B1 ;  /* 0x0000000000017941 */ /* 0x000fea0003800000 */
.L_x_799:
[----:B0-----:R-:W3:Y:S01]  /*3b570*/  LDL.LU R3, [R1+0xa50] ;  /* 0x000a500001037983 */ /* 0x001ee20000300800 */
[----:B-----5:R-:W-:Y:S01]  /*3b580*/  LOP3.LUT R8, R8, 0xff, RZ, 0xc0, !PT ;  /* 0x000000ff08087812 */ /* 0x020fe200078ec0ff */
[----:B------:R-:W-:Y:S01]  /*3b590*/  BSSY B1, `(.L_x_801) ;  /* 0x000000b000017945 */ /* 0x000fe20003800000 */
[----:B------:R-:W-:Y:S02]  /*3b5a0*/  ISETP.LT.OR P3, PT, R0, 0x101, !P1 ;  /* 0x000001010000780c */ /* 0x000fe40004f61670 */
[----:B------:R-:W-:Y:S02]  /*3b5b0*/  F2FP.F16.E4M3.UNPACK_B R8, R8 ;  /* 0x00000008ff08723e */ /* 0x000fe400020006ff */
[----:B------:R-:W-:-:S03]  /*3b5c0*/  PRMT R2, RZ, 0x7610, R2 ;  /* 0x00007610ff027816 */ /* 0x000fc60000000002 */
[----:B------:R-:W-:-:S05]  /*3b5d0*/  HADD2.F32 R8, -RZ, R8.H0_H0 ;  /* 0x20000008ff087230 */ /* 0x000fca0000004100 */
[----:B------:R-:W-:-:S04]  /*3b5e0*/  FMUL R8, R8, UR24 ;  /* 0x0000001808087c20 */ /* 0x000fc80008400000 */
[----:B---3--:R-:W-:-:S05]  /*3b5f0*/  FFMA R8, R3, UR17, R8 ;  /* 0x0000001103087c23 */ /* 0x008fca0008000008 */
[----:B------:R-:W-:-:S05]  /*3b600*/  F2FP.SATFINITE.E4M3.F32.PACK_AB_MERGE_C R3, RZ, R8, RZ ;  /* 0x00000008ff03723e */ /* 0x000fca00048070ff */
[----:B------:R0:W-:Y:S01]  /*3b610*/  @!P2 STG.E.U8 desc[UR18][R26.64+0x1f9], R3 ;  /* 0x0001f9031a00a986 */ /* 0x0001e2000c101112 */
[----:B------:R-:W-:Y:S05]  /*3b620*/  @P3 BRA `(.L_x_802) ;  /* 0x0000000000043947 */ /* 0x000fea0003800000 */
[----:B------:R3:W5:Y:S02]  /*3b630*/  LDG.E.U8 R2, desc[UR18][R4.64+0x100] ;  /* 0x0001001204027981 */ /* 0x000764000c1e1100 */
.L_x_802:
[----:B------:R-:W-:Y:S05]  /*3b640*/  BSYNC B1 ;  /* 0x0000000000017941 */ /* 0x000fea0003800000 */
.L_x_801:
[----:B0-----:R-:W2:Y:S01]  /*3b650*/  LDL.LU R3, [R1+0xa54] ;  /* 0x000a540001037983 */ /* 0x001ea20000300800 */
        /* <DEDUP_REMOVED lines=12> */
.L_x_804:
[----:B------:R-:W-:Y:S05]  /*3b720*/  BSYNC B1 ;  /* 0x0000000000017941 */ /* 0x000fea0003800000 */
.L_x_803:
[----:B0-----:R-:W3:Y:S01]  /*3b730*/  LDL.LU R3, [R1+0xa58] ;  /* 0x000a580001037983 */ /* 0x001ee20000300800 */
[----:B-----5:R-:W-:Y:S01]  /*3b740*/  LOP3.LUT R2, R2, 0xff, RZ, 0xc0, !PT ;  /* 0x000000ff02027812 */ /* 0x020fe200078ec0ff */
[----:B------:R-:W-:Y:S01]  /*3b750*/  BSSY B1, `(.L_x_805) ;  /* 0x000000b000017945 */ /* 0x000fe20003800000 */
[----:B------:R-:W-:Y:S02]  /*3b760*/  ISETP.LT.OR P3, PT, R0, 0x101, !P0 ;  /* 0x000001010000780c */ /* 0x000fe40004761670 */
[----:B------:R-:W-:-:S05]  /*3b770*/  F2FP.F16.E4M3.UNPACK_B R2, R2 ;  /* 0x00000002ff02723e */ /* 0x000fca00020006ff */
[----:B------:R-:W-:-:S05]  /*3b780*/  HADD2.F32 R2, -RZ, R2.H0_H0 ;  /* 0x20000002ff027230 */ /* 0x000fca0000004100 */
[----:B------:R-:W-:-:S04]  /*3b790*/  FMUL R2, R2, UR24 ;  /* 0x0000001802027c20 */ /* 0x000fc80008400000 */
[----:B---3--:R-:W-:-:S05]  /*3b7a0*/  FFMA R2, R3, UR17, R2 ;  /* 0x0000001103027c23 */ /* 0x008fca0008000002 */
[----:B------:R-:W-:Y:S02]  /*3b7b0*/  F2FP.SATFINITE.E4M3.F32.PACK_AB_MERGE_C R3, RZ, R2, RZ ;  /* 0x00000002ff03723e */ /* 0x000fe400048070ff */
[----:B------:R-:W-:-:S03]  /*3b7c0*/  PRMT R2, RZ, 0x7610, R2 ;  /* 0x00007610ff027816 */ /* 0x000fc60000000002 */
[----:B------:R0:W-:Y:S01]  /*3b7d0*/  @!P2 STG.E.U8 desc[UR18][R30.64+0x101], R3 ;  /* 0x000101031e00a986 */ /* 0x0001e2000c101112 */
[----:B------:R-:W-:Y:S05]  /*3b7e0*/  @P3 BRA `(.L_x_806) ;  /* 0x0000000000043947 */ /* 0x000fea0003800000 */
[----:B------:R3:W5:Y:S02]  /*3b7f0*/  LDG.E.U8 R2, desc[UR18][R6.64+0x100] ;  /* 0x0001001206027981 */ /* 0x000764000c1e1100 */
.L_x_806:
[----:B------:R-:W-:Y:S05]  /*3b800*/  BSYNC B1 ;  /* 0x0000000000017941 */ /* 0x000fea0003800000 */
.L_x_805:
        /* <DEDUP_REMOVED lines=13> */
.L_x_808:
[----:B------:R-:W-:Y:S05]  /*3b8e0*/  BSYNC B1 ;  /* 0x0000000000017941 */ /* 0x000fea0003800000 */
.L_x_807:
        /* <DEDUP_REMOVED lines=13> */
.L_x_810:
[----:B------:R-:W-:Y:S05]  /*3b9c0*/  BSYNC B1 ;  /* 0x0000000000017941 */ /* 0x000fea0003800000 */
.L_x_809:
        /* <DEDUP_REMOVED lines=13> */
.L_x_812:
[----:B------:R-:W-:Y:S05]  /*3baa0*/  BSYNC B1 ;  /* 0x0000000000017941 */ /* 0x000fea0003800000 */
.L_x_811:
        /* <DEDUP_REMOVED lines=13> */
.L_x_814:
[----:B------:R-:W-:Y:S05]  /*3bb80*/  BSYNC B1 ;  /* 0x0000000000017941 */ /* 0x000fea0003800000 */
.L_x_813:
        /* <DEDUP_REMOVED lines=13> */
.L_x_816:
[----:B------:R-:W-:Y:S05]  /*3bc60*/  BSYNC B1 ;  /* 0x0000000000017941 */ /* 0x000fea0003800000 */
.L_x_815:
        /* <DEDUP_REMOVED lines=13> */
.L_x_818:
[----:B------:R-:W-:Y:S05]  /*3bd40*/  BSYNC B1 ;  /* 0x0000000000017941 */ /* 0x000fea0003800000 */
.L_x_817:
        /* <DEDUP_REMOVED lines=13> */
.L_x_820:
[----:B------:R-:W-:Y:S05]  /*3be20*/  BSYNC B1 ;  /* 0x0000000000017941 */ /* 0x000fea0003800000 */
.L_x_819:
        /* <DEDUP_REMOVED lines=13> */
.L_x_822:
[----:B------:R-:W-:Y:S05]  /*3bf00*/  BSYNC B1 ;  /* 0x0000000000017941 */ /* 0x000fea0003800000 */
.L_x_821:
        /* <DEDUP_REMOVED lines=13> */
.L_x_824:
[----:B------:R-:W-:Y:S05]  /*3bfe0*/  BSYNC B1 ;  /* 0x0000000000017941 */ /* 0x000fea0003800000 */
.L_x_823:
        /* <DEDUP_REMOVED lines=13> */
.L_x_826:
[----:B------:R-:W-:Y:S05]  /*3c0c0*/  BSYNC B1 ;  /* 0x0000000000017941 */ /* 0x000fea0003800000 */
.L_x_825:
        /* <DEDUP_REMOVED lines=13> */
.L_x_828:
[----:B------:R-:W-:Y:S05]  /*3c1a0*/  BSYNC B1 ;  /* 0x0000000000017941 */ /* 0x000fea0003800000 */
.L_x_827:
        /* <DEDUP_REMOVED lines=13> */
.L_x_830:
[----:B------:R-:W-:Y:S05]  /*3c280*/  BSYNC B1 ;  /* 0x0000000000017941 */ /* 0x000fea0003800000 */
.L_x_829:
        /* <DEDUP_REMOVED lines=13> */
.L_x_832:
[----:B------:R-:W-:Y:S05]  /*3c360*/  BSYNC B1 ;  /* 0x0000000000017941 */ /* 0x000fea0003800000 */
.L_x_831:
        /* <DEDUP_REMOVED lines=13> */
.L_x_834:
[----:B------:R-:W-:Y:S05]  /*3c440*/  BSYNC B1 ;  /* 0x0000000000017941 */ /* 0x000fea0003800000 */
.L_x_833:
        /* <DEDUP_REMOVED lines=13> */
.L_x_836:
[----:B------:R-:W-:Y:S05]  /*3c520*/  BSYNC B1 ;  /* 0x0000000000017941 */ /* 0x000fea0003800000 */
.L_x_835:
        /* <DEDUP_REMOVED lines=13> */
.L_x_838:
[----:B------:R-:W-:Y:S05]  /*3c600*/  BSYNC B1 ;  /* 0x0000000000017941 */ /* 0x000fea0003800000 */
.L_x_837:
        /* <DEDUP_REMOVED lines=13> */
.L_x_840:
[----:B------:R-:W-:Y:S05]  /*3c6e0*/  BSYNC B1 ;  /* 0x0000000000017941 */ /* 0x000fea0003800000 */
.L_x_839:
        /* <DEDUP_REMOVED lines=13> */
.L_x_842:
[----:B------:R-:W-:Y:S05]  /*3c7c0*/  BSYNC B1 ;  /* 0x0000000000017941 */ /* 0x000fea0003800000 */
.L_x_841:
        /* <DEDUP_REMOVED lines=13> */
.L_x_844:
[----:B------:R-:W-:Y:S05]  /*3c8a0*/  BSYNC B1 ;  /* 0x0000000000017941 */ /* 0x000fea0003800000 */
.L_x_843:
        /* <DEDUP_REMOVED lines=13> */
.L_x_846:
[----:B------:R-:W-:Y:S05]  /*3c980*/  BSYNC B1 ;  /* 0x0000000000017941 */ /* 0x000fea0003800000 */
.L_x_845:
        /* <DEDUP_REMOVED lines=13> */
.L_x_848:
[----:B------:R-:W-:Y:S05]  /*3ca60*/  BSYNC B1 ;  /* 0x0000000000017941 */ /* 0x000fea0003800000 */
.L_x_847:
        /* <DEDUP_REMOVED lines=13> */
.L_x_850:
[----:B------:R-:W-:Y:S05]  /*3cb40*/  BSYNC B1 ;  /* 0x0000000000017941 */ /* 0x000fea0003800000 */
.L_x_849:
        /* <DEDUP_REMOVED lines=13> */
.L_x_852:
[----:B------:R-:W-:Y:S05]  /*3cc20*/  BSYNC B1 ;  /* 0x0000000000017941 */ /* 0x000fea0003800000 */
.L_x_851:
        /* <DEDUP_REMOVED lines=13> */
.L_x_854:
[----:B------:R-:W-:Y:S05]  /*3cd00*/  BSYNC B1 ;  /* 0x0000000000017941 */ /* 0x000fea0003800000 */
.L_x_853:
        /* <DEDUP_REMOVED lines=13> */
.L_x_856:
[----:B------:R-:W-:Y:S05]  /*3cde0*/  BSYNC B1 ;  /* 0x0000000000017941 */ /* 0x000fea0003800000 */
.L_x_855:
        /* <DEDUP_REMOVED lines=13> */
.L_x_858:
[----:B------:R-:W-:Y:S05]  /*3cec0*/  BSYNC B1 ;  /* 0x0000000000017941 */ /* 0x000fea0003800000 */
.L_x_857:
        /* <DEDUP_REMOVED lines=13> */
.L_x_860:
[----:B------:R-:W-:Y:S05]  /*3cfa0*/  BSYNC B1 ;  /* 0x0000000000017941 */ /* 0x000fea0003800000 */
.L_x_859:
        /* <DEDUP_REMOVED lines=13> */
.L_x_862:
[----:B------:R-:W-:Y:S05]  /*3d080*/  BSYNC B1 ;  /* 0x0000000000017941 */ /* 0x000fea0003800000 */
.L_x_861:
        /* <DEDUP_REMOVED lines=13> */
.L_x_864:
[----:B------:R-:W-:Y:S05]  /*3d160*/  BSYNC B1 ;  /* 0x0000000000017941 */ /* 0x000fea0003800000 */
.L_x_863:
        /* <DEDUP_REMOVED lines=13> */
.L_x_866:
[----:B------:R-:W-:Y:S05]  /*3d240*/  BSYNC B1 ;  /* 0x0000000000017941 */ /* 0x000fea0003800000 */
.L_x_865:
        /* <DEDUP_REMOVED lines=13> */
.L_x_868:
[----:B------:R-:W-:Y:S05]  /*3d320*/  BSYNC B1 ;  /* 0x0000000000017941 */ /* 0x000fea0003800000 */
.L_x_867:
        /* <DEDUP_REMOVED lines=13> */
.L_x_870:
[----:B------:R-:W-:Y:S05]  /*3d400*/  BSYNC B1 ;  /* 0x0000000000017941 */ /* 0x000fea0003800000 */
.L_x_869:
        /* <DEDUP_REMOVED lines=13> */
.L_x_872:
[----:B------:R-:W-:Y:S05]  /*3d4e0*/  BSYNC B1 ;  /* 0x0000000000017941 */ /* 0x000fea0003800000 */
.L_x_871:
        /* <DEDUP_REMOVED lines=13> */
.L_x_874:
[----:B------:R-:W-:Y:S05]  /*3d5c0*/  BSYNC B1 ;  /* 0x0000000000017941 */ /* 0x000fea0003800000 */
.L_x_873:
        /* <DEDUP_REMOVED lines=13> */
.L_x_876:
[----:B------:R-:W-:Y:S05]  /*3d6a0*/  BSYNC B1 ;  /* 0x0000000000017941 */ /* 0x000fea0003800000 */
.L_x_875:
        /* <DEDUP_REMOVED lines=13> */
.L_x_878:
[----:B------:R-:W-:Y:S05]  /*3d780*/  BSYNC B1 ;  /* 0x0000000000017941 */ /* 0x000fea0003800000 */
.L_x_877:
        /* <DEDUP_REMOVED lines=13> */
.L_x_880:
[----:B------:R-:W-:Y:S05]  /*3d860*/  BSYNC B1 ;  /* 0x0000000000017941 */ /* 0x000fea0003800000 */
.L_x_879:
        /* <DEDUP_REMOVED lines=13> */
.L_x_882:
[----:B------:R-:W-:Y:S05]  /*3d940*/  BSYNC B1 ;  /* 0x0000000000017941 */ /* 0x000fea0003800000 */
.L_x_881:
        /* <DEDUP_REMOVED lines=13> */
.L_x_884:
[----:B------:R-:W-:Y:S05]  /*3da20*/  BSYNC B1 ;  /* 0x0000000000017941 */ /* 0x000fea0003800000 */
.L_x_883:
        /* <DEDUP_REMOVED lines=13> */
.L_x_886:
[----:B------:R-:W-:Y:S05]  /*3db00*/  BSYNC B1 ;  /* 0x0000000000017941 */ /* 0x000fea0003800000 */
.L_x_885:
        /* <DEDUP_REMOVED lines=13> */
.L_x_888:
[----:B------:R-:W-:Y:S05]  /*3dbe0*/  BSYNC B1 ;  /* 0x0000000000017941 */ /* 0x000fea0003800000 */
.L_x_887:
        /* <DEDUP_REMOVED lines=13> */
.L_x_890:
[----:B------:R-:W-:Y:S05]  /*3dcc0*/  BSYNC B1 ;  /* 0x0000000000017941 */ /* 0x000fea0003800000 */
.L_x_889:
        /* <DEDUP_REMOVED lines=13> */
.L_x_892:
[----:B------:R-:W-:Y:S05]  /*3dda0*/  BSYNC B1 ;  /* 0x0000000000017941 */ /* 0x000fea0003800000 */
.L_x_891:
        /* <DEDUP_REMOVED lines=13> */
.L_x_894:
[----:B------:R-:W-:Y:S05]  /*3de80*/  BSYNC B1 ;  /* 0x0000000000017941 */ /* 0x000fea0003800000 */
.L_x_893:
        /* <DEDUP_REMOVED lines=13> */
.L_x_896:
[----:B------:R-:W-:Y:S05]  /*3df60*/  BSYNC B1 ;  /* 0x0000000000017941 */ /* 0x000fea0003800000 */
.L_x_895:
        /* <DEDUP_REMOVED lines=13> */
.L_x_898:
[----:B------:R-:W-:Y:S05]  /*3e040*/  BSYNC B1 ;  /* 0x0000000000017941 */ /* 0x000fea0003800000 */
.L_x_897:
        /* <DEDUP_REMOVED lines=13> */
.L_x_900:
[----:B------:R-:W-:Y:S05]  /*3e120*/  BSYNC B1 ;  /* 0x0000000000017941 */ /* 0x000fea0003800000 */
.L_x_899:
        /* <DEDUP_REMOVED lines=13> */
.L_x_902:
[----:B------:R-:W-:Y:S05]  /*3e200*/  BSYNC B1 ;  /* 0x0000000000017941 */ /* 0x000fea0003800000 */
.L_x_901:
        /* <DEDUP_REMOVED lines=13> */
.L_x_904:
[----:B------:R-:W-:Y:S05]  /*3e2e0*/  BSYNC B1 ;  /* 0x0000000000017941 */ /* 0x000fea0003800000 */
.L_x_903:
        /* <DEDUP_REMOVED lines=13> */
.L_x_906:
[----:B------:R-:W-:Y:S05]  /*3e3c0*/  BSYNC B1 ;  /* 0x0000000000017941 */ /* 0x000fea0003800000 */
.L_x_905:
        /* <DEDUP_REMOVED lines=13> */
.L_x_908:
[----:B------:R-:W-:Y:S05]  /*3e4a0*/  BSYNC B1 ;  /* 0x0000000000017941 */ /* 0x000fea0003800000 */
.L_x_907:
        /* <DEDUP_REMOVED lines=13> */
.L_x_910:
[----:B------:R-:W-:Y:S05]  /*3e580*/  BSYNC B1 ;  /* 0x0000000000017941 */ /* 0x000fea0003800000 */
.L_x_909:
        /* <DEDUP_REMOVED lines=13> */
.L_x_912:
[----:B------:R-:W-:Y:S05]  /*3e660*/  BSYNC B1 ;  /* 0x0000000000017941 */ /* 0x000fea0003800000 */
.L_x_911:
        /* <DEDUP_REMOVED lines=13> */
.L_x_914:
[----:B------:R-:W-:Y:S05]  /*3e740*/  BSYNC B1 ;  /* 0x0000000000017941 */ /* 0x000fea0003800000 */
.L_x_913:
        /* <DEDUP_REMOVED lines=13> */
.L_x_916:
[----:B------:R-:W-:Y:S05]  /*3e820*/  BSYNC B1 ;  /* 0x0000000000017941 */ /* 0x000fea0003800000 */
.L_x_915:
        /* <DEDUP_REMOVED lines=13> */
.L_x_918:
[----:B------:R-:W-:Y:S05]  /*3e900*/  BSYNC B1 ;  /* 0x0000000000017941 */ /* 0x000fea0003800000 */
.L_x_917:
        /* <DEDUP_REMOVED lines=13> */
.L_x_920:
[----:B------:R-:W-:Y:S05]  /*3e9e0*/  BSYNC B1 ;  /* 0x0000000000017941 */ /* 0x000fea0003800000 */
.L_x_919:
        /* <DEDUP_REMOVED lines=13> */
.L_x_922:
[----:B------:R-:W-:Y:S05]  /*3eac0*/  BSYNC B1 ;  /* 0x0000000000017941 */ /* 0x000fea0003800000 */
.L_x_921:
        /* <DEDUP_REMOVED lines=13> */
.L_x_924:
[----:B------:R-:W-:Y:S05]  /*3eba0*/  BSYNC B1 ;  /* 0x0000000000017941 */ /* 0x000fea0003800000 */
.L_x_923:
        /* <DEDUP_REMOVED lines=13> */
.L_x_926:
[----:B------:R-:W-:Y:S05]  /*3ec80*/  BSYNC B1 ;  /* 0x0000000000017941 */ /* 0x000fea0003800000 */
.L_x_925:
        /* <DEDUP_REMOVED lines=13> */
.L_x_928:
[----:B------:R-:W-:Y:S05]  /*3ed60*/  BSYNC B1 ;  /* 0x0000000000017941 */ /* 0x000fea0003800000 */
.L_x_927:
        /* <DEDUP_REMOVED lines=13> */
.L_x_930:
[----:B------:R-:W-:Y:S05]  /*3ee40*/  BSYNC B1 ;  /* 0x0000000000017941 */ /* 0x000fea0003800000 */
.L_x_929:
        /* <DEDUP_REMOVED lines=13> */
.L_x_932:
[----:B------:R-:W-:Y:S05]  /*3ef20*/  BSYNC B1 ;  /* 0x0000000000017941 */ /* 0x000fea0003800000 */
.L_x_931:
        /* <DEDUP_REMOVED lines=13> */
.L_x_934:
[----:B------:R-:W-:Y:S05]  /*3f000*/  BSYNC B1 ;  /* 0x0000000000017941 */ /* 0x000fea0003800000 */
.L_x_933:
        /* <DEDUP_REMOVED lines=13> */
.L_x_936:
[----:B------:R-:W-:Y:S05]  /*3f0e0*/  BSYNC B1 ;  /* 0x0000000000017941 */ /* 0x000fea0003800000 */
.L_x_935:
        /* <DEDUP_REMOVED lines=13> */
.L_x_938:
[----:B------:R-:W-:Y:S05]  /*3f1c0*/  BSYNC B1 ;  /* 0x0000000000017941 */ /* 0x000fea0003800000 */
.L_x_937:
        /* <DEDUP_REMOVED lines=13> */
.L_x_940:
[----:B------:R-:W-:Y:S05]  /*3f2a0*/  BSYNC B1 ;  /* 0x0000000000017941 */ /* 0x000fea0003800000 */
.L_x_939:
        /* <DEDUP_REMOVED lines=13> */
.L_x_942:
[----:B------:R-:W-:Y:S05]  /*3f380*/  BSYNC B1 ;  /* 0x0000000000017941 */ /* 0x000fea0003800000 */
.L_x_941:
        /* <DEDUP_REMOVED lines=13> */
.L_x_944:
[----:B------:R-:W-:Y:S05]  /*3f460*/  BSYNC B1 ;  /* 0x0000000000017941 */ /* 0x000fea0003800000 */
.L_x_943:
        /* <DEDUP_REMOVED lines=13> */
.L_x_946:
[----:B------:R-:W-:Y:S05]  /*3f540*/  BSYNC B1 ;  /* 0x0000000000017941 */ /* 0x000fea0003800000 */
.L_x_945:
        /* <DEDUP_REMOVED lines=13> */
.L_x_948:
[----:B------:R-:W-:Y:S05]  /*3f620*/  BSYNC B1 ;  /* 0x0000000000017941 */ /* 0x000fea0003800000 */
.L_x_947:
        /* <DEDUP_REMOVED lines=13> */
.L_x_950:
[----:B------:R-:W-:Y:S05]  /*3f700*/  BSYNC B1 ;  /* 0x0000000000017941 */ /* 0x000fea0003800000 */
.L_x_949:
        /* <DEDUP_REMOVED lines=13> */
.L_x_952:
[----:B------:R-:W-:Y:S05]  /*3f7e0*/  BSYNC B1 ;  /* 0x0000000000017941 */ /* 0x000fea0003800000 */
.L_x_951:
        /* <DEDUP_REMOVED lines=13> */
.L_x_954:
[----:B------:R-:W-:Y:S05]  /*3f8c0*/  BSYNC B1 ;  /* 0x0000000000017941 */ /* 0x000fea0003800000 */
.L_x_953:
        /* <DEDUP_REMOVED lines=13> */
.L_x_956:
[----:B------:R-:W-:Y:S05]  /*3f9a0*/  BSYNC B1 ;  /* 0x0000000000017941 */ /* 0x000fea0003800000 */
.L_x_955:
        /* <DEDUP_REMOVED lines=13> */
.L_x_958:
[----:B------:R-:W-:Y:S05]  /*3fa80*/  BSYNC B1 ;  /* 0x0000000000017941 */ /* 0x000fea0003800000 */
.L_x_957:
        /* <DEDUP_REMOVED lines=13> */
.L_x_960:
[----:B------:R-:W-:Y:S05]  /*3fb60*/  BSYNC B1 ;  /* 0x0000000000017941 */ /* 0x000fea0003800000 */
.L_x_959:
        /* <DEDUP_REMOVED lines=13> */
.L_x_962:
[----:B------:R-:W-:Y:S05]  /*3fc40*/  BSYNC B1 ;  /* 0x0000000000017941 */ /* 0x000fea0003800000 */
.L_x_961:
        /* <DEDUP_REMOVED lines=13> */
.L_x_964:
[----:B------:R-:W-:Y:S05]  /*3fd20*/  BSYNC B1 ;  /* 0x0000000000017941 */ /* 0x000fea0003800000 */
.L_x_963:
        /* <DEDUP_REMOVED lines=13> */
.L_x_966:
[----:B------:R-:W-:Y:S05]  /*3fe00*/  BSYNC B1 ;  /* 0x0000000000017941 */ /* 0x000fea0003800000 */
.L_x_965:
        /* <DEDUP_REMOVED lines=13> */
.L_x_968:
[----:B------:R-:W-:Y:S05]  /*3fee0*/  BSYNC B1 ;  /* 0x0000000000017941 */ /* 0x000fea0003800000 */
.L_x_967:
        /* <DEDUP_REMOVED lines=13> */
.L_x_970:
[----:B------:R-:W-:Y:S05]  /*3ffc0*/  BSYNC B1 ;  /* 0x0000000000017941 */ /* 0x000fea0003800000 */
.L_x_969:
        /* <DEDUP_REMOVED lines=13> */
.L_x_972:
[----:B------:R-:W-:Y:S05]  /*400a0*/  BSYNC B1 ;  /* 0x0000000000017941 */ /* 0x000fea0003800000 */
.L_x_971:
        /* <DEDUP_REMOVED lines=13> */
.L_x_974:
[----:B------:R-:W-:Y:S05]  /*40180*/  BSYNC B1 ;  /* 0x0000000000017941 */ /* 0x000fea0003800000 */
.L_x_973:
        /* <DEDUP_REMOVED lines=13> */
.L_x_976:
[----:B------:R-:W-:Y:S05]  /*40260*/  BSYNC B1 ;  /* 0x0000000000017941 */ /* 0x000fea0003800000 */
.L_x_975:
        /* <DEDUP_REMOVED lines=13> */
.L_x_978:
[----:B------:R-:W-:Y:S05]  /*40340*/  BSYNC B1 ;  /* 0x0000000000017941 */ /* 0x000fea0003800000 */
.L_x_977:
        /* <DEDUP_REMOVED lines=13> */
.L_x_980:
[----:B------:R-:W-:Y:S05]  /*40420*/  BSYNC B1 ;  /* 0x0000000000017941 */ /* 0x000fea0003800000 */
.L_x_979:
        /* <DEDUP_REMOVED lines=13> */
.L_x_982:
[----:B------:R-:W-:Y:S05]  /*40500*/  BSYNC B1 ;  /* 0x0000000000017941 */ /* 0x000fea0003800000 */
.L_x_981:
        /* <DEDUP_REMOVED lines=13> */
.L_x_984:
[----:B------:R-:W-:Y:S05]  /*405e0*/  BSYNC B1 ;  /* 0x0000000000017941 */ /* 0x000fea0003800000 */
.L_x_983:
        /* <DEDUP_REMOVED lines=13> */
.L_x_986:
[----:B------:R-:W-:Y:S05]  /*406c0*/  BSYNC B1 ;  /* 0x0000000000017941 */ /* 0x000fea0003800000 */
.L_x_985:
        /* <DEDUP_REMOVED lines=13> */
.L_x_988:
[----:B------:R-:W-:Y:S05]  /*407a0*/  BSYNC B1 ;  /* 0x0000000000017941 */ /* 0x000fea0003800000 */
.L_x_987:
        /* <DEDUP_REMOVED lines=13> */
.L_x_990:
[----:B------:R-:W-:Y:S05]  /*40880*/  BSYNC B1 ;  /* 0x0000000000017941 */ /* 0x000fea0003800000 */
.L_x_989:
        /* <DEDUP_REMOVED lines=13> */
.L_x_992:
[----:B------:R-:W-:Y:S05]  /*40960*/  BSYNC B1 ;  /* 0x0000000000017941 */ /* 0x000fea0003800000 */
.L_x_991:
        /* <DEDUP_REMOVED lines=13> */
.L_x_994:
[----:B------:R-:W-:Y:S05]  /*40a40*/  BSYNC B1 ;  /* 0x0000000000017941 */ /* 0x000fea0003800000 */
.L_x_993:
        /* <DEDUP_REMOVED lines=13> */
.L_x_996:
[----:B------:R-:W-:Y:S05]  /*40b20*/  BSYNC B1 ;  /* 0x0000000000017941 */ /* 0x000fea0003800000 */
.L_x_995:
        /* <DEDUP_REMOVED lines=13> */
.L_x_998:
[----:B------:R-:W-:Y:S05]  /*40c00*/  BSYNC B1 ;  /* 0x0000000000017941 */ /* 0x000fea0003800000 */
.L_x_997:
        /* <DEDUP_REMOVED lines=13> */
.L_x_1000:
[----:B------:R-:W-:Y:S05]  /*40ce0*/  BSYNC B1 ;  /* 0x0000000000017941 */ /* 0x000fea0003800000 */
.L_x_999:
        /* <DEDUP_REMOVED lines=13> */
.L_x_1002:
[----:B------:R-:W-:Y:S05]  /*40dc0*/  BSYNC B1 ;  /* 0x0000000000017941 */ /* 0x000fea0003800000 */
.L_x_1001:
        /* <DEDUP_REMOVED lines=13> */
.L_x_1004:
[----:B------:R-:W-:Y:S05]  /*40ea0*/  BSYNC B1 ;  /* 0x0000000000017941 */ /* 0x000fea0003800000 */
.L_x_1003:
        /* <DEDUP_REMOVED lines=13> */
.L_x_1006:
[----:B------:R-:W-:Y:S05]  /*40f80*/  BSYNC B1 ;  /* 0x0000000000017941 */ /* 0x000fea0003800000 */
.L_x_1005:
        /* <DEDUP_REMOVED lines=13> */
.L_x_1008:
[----:B------:R-:W-:Y:S05]  /*41060*/  BSYNC B1 ;  /* 0x0000000000017941 */ /* 0x000fea0003800000 */
.L_x_1007:
        /* <DEDUP_REMOVED lines=13> */
.L_x_1010:
[----:B------:R-:W-:Y:S05]  /*41140*/  BSYNC B1 ;  /* 0x0000000000017941 */ /* 0x000fea0003800000 */
.L_x_1009:
        /* <DEDUP_REMOVED lines=13> */
.L_x_1012:
[----:B------:R-:W-:Y:S05]  /*41220*/  BSYNC B1 ;  /* 0x0000000000017941 */ /* 0x000fea0003800000 */
.L_x_1011:
        /* <DEDUP_REMOVED lines=13> */
.L_x_1014:
[----:B------:R-:W-:Y:S05]  /*41300*/  BSYNC B1 ;  /* 0x0000000000017941 */ /* 0x000fea0003800000 */
.L_x_1013:
        /* <DEDUP_REMOVED lines=13> */
.L_x_1016:
[----:B------:R-:W-:Y:S05]  /*413e0*/  BSYNC B1 ;  /* 0x0000000000017941 */ /* 0x000fea0003800000 */
.L_x_1015:
        /* <DEDUP_REMOVED lines=13> */
.L_x_1018:
[----:B------:R-:W-:Y:S05]  /*414c0*/  BSYNC B1 ;  /* 0x0000000000017941 */ /* 0x000fea0003800000 */
.L_x_1017:
        /* <DEDUP_REMOVED lines=13> */
.L_x_1020:
[----:B------:R-:W-:Y:S05]  /*415a0*/  BSYNC B1 ;  /* 0x0000000000017941 */ /* 0x000fea0003800000 */
.L_x_1019:
        /* <DEDUP_REMOVED lines=13> */
.L_x_1022:
[----:B------:R-:W-:Y:S05]  /*41680*/  BSYNC B1 ;  /* 0x0000000000017941 */ /* 0x000fea0003800000 */
.L_x_1021:
        /* <DEDUP_REMOVED lines=13> */
.L_x_1024:
[----:B------:R-:W-:Y:S05]  /*41760*/  BSYNC B1 ;  /* 0x0000000000017941 */ /* 0x000fea0003800000 */
.L_x_1023:
        /* <DEDUP_REMOVED lines=13> */
.L_x_1026:
[----:B------:R-:W-:Y:S05]  /*41840*/  BSYNC B1 ;  /* 0x0000000000017941 */ /* 0x000fea0003800000 */
.L_x_1025:
        /* <DEDUP_REMOVED lines=13> */
.L_x_1028:
[----:B------:R-:W-:Y:S05]  /*41920*/  BSYNC B1 ;  /* 0x0000000000017941 */ /* 0x000fea0003800000 */
.L_x_1027:
        /* <DEDUP_REMOVED lines=13> */
.L_x_1030:
[----:B------:R-:W-:Y:S05]  /*41a00*/  BSYNC B1 ;  /* 0x0000000000017941 */ /* 0x000fea0003800000 */
.L_x_1029:
        /* <DEDUP_REMOVED lines=13> */
.L_x_1032:
[----:B------:R-:W-:Y:S05]  /*41ae0*/  BSYNC B1 ;  /* 0x0000000000017941 */ /* 0x000fea0003800000 */
.L_x_1031:
        /* <DEDUP_REMOVED lines=13> */
.L_x_1034:
[----:B------:R-:W-:Y:S05]  /*41bc0*/  BSYNC B1 ;  /* 0x0000000000017941 */ /* 0x000fea0003800000 */
.L_x_1033:
        /* <DEDUP_REMOVED lines=13> */
.L_x_1036:
[----:B------:R-:W-:Y:S05]  /*41ca0*/  BSYNC B1 ;  /* 0x0000000000017941 */ /* 0x000fea0003800000 */
.L_x_1035:
        /* <DEDUP_REMOVED lines=13> */
.L_x_1038:
[----:B------:R-:W-:Y:S05]  /*41d80*/  BSYNC B1 ;  /* 0x0000000000017941 */ /* 0x000fea0003800000 */
.L_x_1037:
        /* <DEDUP_REMOVED lines=13> */
.L_x_1040:
[----:B------:R-:W-:Y:S05]  /*41e60*/  BSYNC B1 ;  /* 0x0000000000017941 */ /* 0x000fea0003800000 */
.L_x_1039:
        /* <DEDUP_REMOVED lines=13> */
.L_x_1042:
[----:B------:R-:W-:Y:S05]  /*41f40*/  BSYNC B1 ;  /* 0x0000000000017941 */ /* 0x000fea0003800000 */
.L_x_1041:
        /* <DEDUP_REMOVED lines=13> */
.L_x_1044:
[----:B------:R-:W-:Y:S05]  /*42020*/  BSYNC B1 ;  /* 0x0000000000017941 */ /* 0x000fea0003800000 */
.L_x_1043:
        /* <DEDUP_REMOVED lines=13> */
.L_x_1046:
[----:B------:R-:W-:Y:S05]  /*42100*/  BSYNC B1 ;  /* 0x0000000000017941 */ /* 0x000fea0003800000 */
.L_x_1045:
        /* <DEDUP_REMOVED lines=13> */
.L_x_1048:
[----:B------:R-:W-:Y:S05]  /*421e0*/  BSYNC B1 ;  /* 0x0000000000017941 */ /* 0x000fea0003800000 */
.L_x_1047:
        /* <DEDUP_REMOVED lines=13> */
.L_x_1050:
[----:B------:R-:W-:Y:S05]  /*422c0*/  BSYNC B1 ;  /* 0x0000000000017941 */ /* 0x000fea0003800000 */
.L_x_1049:
        /* <DEDUP_REMOVED lines=13> */
.L_x_1052:
[----:B------:R-:W-:Y:S05]  /*423a0*/  BSYNC B1 ;  /* 0x0000000000017941 */ /* 0x000fea0003800000 */
.L_x_1051:
        /* <DEDUP_REMOVED lines=13> */
.L_x_1054:
[----:B------:R-:W-:Y:S05]  /*42480*/  BSYNC B1 ;  /* 0x0000000000017941 */ /* 0x000fea0003800000 */
.L_x_1053:
[----:B0-----:R-:W2:Y:S01]  /*42490*/  LDL.LU R3, [R1+0xc4c] ;  /* 0x000c4c0001037983 */ /* 0x001ea20000300800 */
[----:B-----5:R-:W-:Y:S01]  /*424a0*/  LOP3.LUT R2, R2, 0xff, RZ, 0xc0, !PT ;  /* 0x000000ff02027812 */ /* 0x020fe200078ec0ff */
[----:B------:R-:W-:Y:S01]  /*424b0*/  BSSY B1, `(.L_x_1055) ;  /* 0x000000b000017945 */ /* 0x000fe20003800000 */
[----:B------:R-:W-:Y:S02]  /*424c0*/  ISETP.LT.OR P0, PT, R0, 0x1fa, !P0 ;  /* 0x000001fa0000780c */ /* 0x000fe40004701670 */
[----:B------:R-:W-:Y:S02]  /*424d0*/  F2FP.F16.E4M3.UNPACK_B R2, R2 ;  /* 0x00000002ff02723e */ /* 0x000fe400020006ff */
[----:B------:R-:W-:-:S03]  /*424e0*/  PRMT R0, RZ, 0x7610, R0 ;  /* 0x00007610ff007816 */ /* 0x000fc60000000000 */
[----:B------:R-:W-:-:S05]  /*424f0*/  HADD2.F32 R2, -RZ, R2.H0_H0 ;  /* 0x20000002ff027230 */ /* 0x000fca0000004100 */
[----:B------:R-:W-:-:S04]  /*42500*/  FMUL R2, R2, UR24 ;  /* 0x0000001802027c20 */ /* 0x000fc80008400000 */
[----:B--2---:R-:W-:-:S05]  /*42510*/  FFMA R2, R3, UR17, R2 ;  /* 0x0000001103027c23 */ /* 0x004fca0008000002 */
[----:B------:R-:W-:-:S05]  /*42520*/  F2FP.SATFINITE.E4M3.F32.PACK_AB_MERGE_C R3, RZ, R2, RZ ;  /* 0x00000002ff03723e */ /* 0x000fca00048070ff */
[----:B------:R0:W-:Y:S01]  /*42530*/  @!P2 STG.E.U8 desc[UR18][R28.64+0x1f8], R3 ;  /* 0x0001f8031c00a986 */ /* 0x0001e2000c101112 */
[----:B------:R-:W-:Y:S05]  /*42540*/  @P0 BRA `(.L_x_1056) ;  /* 0x0000000000040947 */ /* 0x000fea0003800000 */
[----:B------:R2:W5:Y:S02]  /*42550*/  LDG.E.U8 R0, desc[UR18][R6.64+0x1f9] ;  /* 0x0001f91206007981 */ /* 0x000564000c1e1100 */
.L_x_1056:
[----:B------:R-:W-:Y:S05]  /*42560*/  BSYNC B1 ;  /* 0x0000000000017941 */ /* 0x000fea0003800000 */
.L_x_1055:
[----:B------:R-:W-:Y:S05]  /*42570*/  @P0 BRA `(.L_x_1057) ;  /* 0x0000009800880947 */ /* 0x000fea0003800000 */
[----:B------:R-:W2:Y:S01]  /*42580*/  LDL.LU R2, [R1+0xc50] ;  /* 0x000c500001027983 */ /* 0x000ea20000300800 */
[----:B-----5:R-:W-:-:S04]  /*42590*/  LOP3.LUT R0, R0, 0xff, RZ, 0xc0, !PT ;  /* 0x000000ff00007812 */ /* 0x020fc800078ec0ff */
[----:B------:R-:W-:-:S05]  /*425a0*/  F2FP.F16.E4M3.UNPACK_B R0, R0 ;  /* 0x00000000ff00723e */ /* 0x000fca00020006ff */
[----:B------:R-:W-:-:S05]  /*425b0*/  HADD2.F32 R0, -RZ, R0.H0_H0 ;  /* 0x20000000ff007230 */ /* 0x000fca0000004100 */
[----:B------:R-:W-:-:S04]  /*425c0*/  FMUL R0, R0, UR24 ;  /* 0x0000001800007c20 */ /* 0x000fc80008400000 */
[----:B--2---:R-:W-:-:S05]  /*425d0*/  FFMA R0, R2, UR17, R0 ;  /* 0x0000001102007c23 */ /* 0x004fca0008000000 */
[----:B0-----:R-:W-:-:S05]  /*425e0*/  F2FP.SATFINITE.E4M3.F32.PACK_AB_MERGE_C R3, RZ, R0, RZ ;  /* 0x00000000ff03723e */ /* 0x001fca00048070ff */
[----:B------:R0:W-:Y:S01]  /*425f0*/  STG.E.U8 desc[UR18][R28.64+0x1f9], R3 ;  /* 0x0001f9031c007986 */ /* 0x0001e2000c101112 */
[----:B------:R-:W-:Y:S05]  /*42600*/  BRA `(.L_x_1057) ;  /* 0x0000009800647947 */ /* 0x000fea0003800000 */
.L_x_32:
[----:B------:R-:W2:Y:S04]  /*42610*/  LDL.LU R33, [R1+0x600] ;  /* 0x0006000001217983 */ /* 0x000ea80000300800 */
[----:B------:R-:W3:Y:S01]  /*42620*/  LDL.LU R32, [R1+0x604] ;  /* 0x0006040001207983 */ /* 0x000ee20000300800 */
[C---:B------:R-:W-:Y:S02]  /*42630*/  ISETP.GE.AND P3, PT, R34.reuse, 0x1, PT ;  /* 0x000000012200780c */ /* 0x040fe40003f66270 */
[----:B------:R-:W-:Y:S01]  /*42640*/  ISETP.GE.AND P2, PT, R34, 0x9, PT ;  /* 0x000000092200780c */ /* 0x000fe20003f46270 */
[----:B------:R-:W-:Y:S01]  /*42650*/  FMUL R3, R3, UR17 ;  /* 0x0000001103037c20 */ /* 0x000fe20008400000 */
[----:B------:R-:W-:Y:S01]  /*42660*/  ISETP.LT.OR P0, PT, R0, 0x1, !P3 ;  /* 0x000000010000780c */ /* 0x000fe20005f01670 */
[----:B------:R-:W-:Y:S01]  /*42670*/  FMUL R4, R4, UR17 ;  /* 0x0000001104047c20 */ /* 0x000fe20008400000 */
[C---:B------:R-:W-:Y:S01]  /*42680*/  ISETP.LT.OR P1, PT, R0.reuse, 0x2, !P3 ;  /* 0x000000020000780c */ /* 0x040fe20005f21670 */
[----:B------:R-:W-:Y:S01]  /*42690*/  FMUL R5, R5, UR17 ;  /* 0x0000001105057c20 */ /* 0x000fe20008400000 */
[----:B------:R-:W-:Y:S01]  /*426a0*/  ISETP.LT.OR P5, PT, R0, 0x1, !P2 ;  /* 0x000000010000780c */ /* 0x000fe200057a1670 */
[----:B------:R-:W-:Y:S01]  /*426b0*/  FMUL R6, R6, UR17 ;  /* 0x0000001106067c20 */ /* 0x000fe20008400000 */
[----:B------:R-:W-:Y:S01]  /*426c0*/  F2FP.SATFINITE.E4M3.F32.PACK_AB_MERGE_C R3, RZ, R3, RZ ;  /* 0x00000003ff03723e */ /* 0x000fe200048070ff */
[----:B------:R-:W-:Y:S01]  /*426d0*/  FMUL R7, R7, UR17 ;  /* 0x0000001107077c20 */ /* 0x000fe20008400000 */
[----:B------:R-:W-:Y:S01]  /*426e0*/  F2FP.SATFINITE.E4M3.F32.PACK_AB_MERGE_C R4, RZ, R4, RZ ;  /* 0x00000004ff04723e */ /* 0x000fe200048070ff */
[----:B------:R-:W-:Y:S01]  /*426f0*/  FMUL R8, R8, UR17 ;  /* 0x0000001108087c20 */ /* 0x000fe20008400000 */
[----:B------:R-:W-:Y:S01]  /*42700*/  F2FP.SATFINITE.E4M3.F32.PACK_AB_MERGE_C R5, RZ, R5, RZ ;  /* 0x00000005ff05723e */ /* 0x000fe200048070ff */
[----:B------:R-:W-:Y:S01]  /*42710*/  FMUL R9, R9, UR17 ;  /* 0x0000001109097c20 */ /* 0x000fe20008400000 */
[----:B------:R-:W-:Y:S01]  /*42720*/  FMUL R10, R10, UR17 ;  /* 0x000000110a0a7c20 */ /* 0x000fe20008400000 */
[----:B------:R-:W-:Y:S01]  /*42730*/  @!P0 STG.E.U8 desc[UR18][R24.64], R3 ;  /* 0x0000000318008986 */ /* 0x000fe2000c101112 */
[----:B------:R-:W-:-:S03]  /*42740*/  ISETP.LT.OR P0, PT, R0, 0x2, !P2 ;  /* 0x000000020000780c */ /* 0x000fc60005701670 */
[----:B------:R2:W-:Y:S01]  /*42750*/  @!P1 STG.E.U8 desc[UR18][R24.64+0x1], R4 ;  /* 0x0000010418009986 */ /* 0x0005e2000c101112 */
[----:B------:R-:W-:-:S03]  /*42760*/  ISETP.LT.OR P1, PT, R0, 0x9, !P3 ;  /* 0x000000090000780c */ /* 0x000fc60005f21670 */
[----:B------:R0:W-:Y:S01]  /*42770*/  @!P5 STG.E.U8 desc[UR18][R26.64], R5 ;  /* 0x000000051a00d986 */ /* 0x0001e2000c101112 */
[----:B------:R-:W-:Y:S02]  /*42780*/  ISETP.LT.OR P5, PT, R0, 0xa, !P3 ;  /* 0x0000000a0000780c */ /* 0x000fe40005fa1670 */
[----:B------:R-:W-:Y:S01]  /*42790*/  F2FP.SATFINITE.E4M3.F32.PACK_AB_MERGE_C R6, RZ, R6, RZ ;  /* 0x00000006ff06723e */ /* 0x000fe200048070ff */
[----:B------:R-:W-:Y:S01]  /*427a0*/  FMUL R11, R11, UR17 ;  /* 0x000000110b0b7c20 */ /* 0x000fe20008400000 */
[----:B------:R-:W-:Y:S01]  /*427b0*/  F2FP.SATFINITE.E4M3.F32.PACK_AB_MERGE_C R7, RZ, R7, RZ ;  /* 0x00000007ff07723e */ /* 0x000fe200048070ff */
[----:B------:R-:W-:Y:S01]  /*427c0*/  FMUL R12, R12, UR17 ;  /* 0x000000110c0c7c20 */ /* 0x000fe20008400000 */
[----:B------:R-:W-:Y:S01]  /*427d0*/  F2FP.SATFINITE.E4M3.F32.PACK_AB_MERGE_C R8, RZ, R8, RZ ;  /* 0x00000008ff08723e */ /* 0x000fe200048070ff */
[----:B------:R-:W-:Y:S01]  /*427e0*/  @!P0 STG.E.U8 desc[UR18][R26.64+0x1], R6 ;  /* 0x000001061a008986 */ /* 0x000fe2000c101112 */
[----:B------:R-:W-:-:S03]  /*427f0*/  ISETP.LT.OR P0, PT, R0, 0x9, !P2 ;  /* 0x000000090000780c */ /* 0x000fc60005701670 */
[----:B------:R-:W-:Y:S01]  /*42800*/  @!P1 STG.E.U8 desc[UR18][R24.64+0x8], R7 ;  /* 0x0000080718009986 */ /* 0x000fe2000c101112 */
[----:B------:R-:W-:-:S03]  /*42810*/  ISETP.LT.OR P1, PT, R0, 0xa, !P2 ;  /* 0x0000000a0000780c */ /* 0x000fc60005721670 */
[----:B------:R-:W-:Y:S01]  /*42820*/  @!P5 STG.E.U8 desc[UR18][R24.64+0x9], R8 ;  /* 0x000009081800d986 */ /* 0x000fe2000c101112 */
        /* <DEDUP_REMOVED lines=22> */
[----:B------:R-:W-:Y:S01]  /*42990*/  ISETP.LT.OR P5, PT, R0, 0x19, !P2 ;  /* 0x000000190000780c */ /* 0x000fe200057a1670 */
[----:B------:R-:W-:Y:S01]  /*429a0*/  FMUL R17, R17, UR17 ;  /* 0x0000001111117c20 */ /* 0x000fe20008400000 */
        /* <DEDUP_REMOVED lines=39> */
[----:B------:R-:W4:Y:S01]  /*42c20*/  LDL.LU R2, [R1+0x608] ;  /* 0x0006080001027983 */ /* 0x000f220000300800 */
[----:B------:R-:W-:-:S03]  /*42c30*/  F2FP.SATFINITE.E4M3.F32.PACK_AB_MERGE_C R154, RZ, R154, RZ ;  /* 0x0000009aff9a723e */ /* 0x000fc600048070ff */
[----:B------:R-:W-:Y:S01]  /*42c40*/  @!P0 STG.E.U8 desc[UR18][R24.64+0x29], R152 ;  /* 0x0000299818008986 */ /* 0x000fe2000c101112 */
[----:B------:R-:W-:-:S03]  /*42c50*/  ISETP.LT.OR P0, PT, R0, 0x31, !P3 ;  /* 0x000000310000780c */ /* 0x000fc60005f01670 */
[----:B------:R-:W-:Y:S01]  /*42c60*/  @!P1 STG.E.U8 desc[UR18][R26.64+0x28], R153 ;  /* 0x000028991a009986 */ /* 0x000fe2000c101112 */
[----:B------:R-:W-:Y:S01]  /*42c70*/  ISETP.LT.OR P1, PT, R0, 0x32, !P3 ;  /* 0x000000320000780c */ /* 0x000fe20005f21670 */
[----:B------:R-:W-:Y:S02]  /*42c80*/  FMUL R156, R156, UR17 ;  /* 0x000000119c9c7c20 */ /* 0x000fe40008400000 */
[----:B------:R-:W-:Y:S01]  /*42c90*/  @!P5 STG.E.U8 desc[UR18][R26.64+0x29], R154 ;  /* 0x0000299a1a00d986 */ /* 0x000fe2000c101112 */
[----:B------:R-:W-:Y:S01]  /*42ca0*/  ISETP.LT.OR P5, PT, R0, 0x31, !P2 ;  /* 0x000000310000780c */ /* 0x000fe200057a1670 */
[----:B------:R-:W-:Y:S01]  /*42cb0*/  FMUL R157, R157, UR17 ;  /* 0x000000119d9d7c20 */ /* 0x000fe20008400000 */
[----:B------:R-:W-:Y:S01]  /*42cc0*/  F2FP.SATFINITE.E4M3.F32.PACK_AB_MERGE_C R155, RZ, R155, RZ ;  /* 0x0000009bff9b723e */ /* 0x000fe200048070ff */
[----:B------:R-:W4:Y:S01]  /*42cd0*/  LDL.LU R40, [R1+0x60c] ;  /* 0x00060c0001287983 */ /* 0x000f220000300800 */
[----:B------:R-:W-:-:S03]  /*42ce0*/  F2FP.SATFINITE.E4M3.F32.PACK_AB_MERGE_C R156, RZ, R156, RZ ;  /* 0x0000009cff9c723e */ /* 0x000fc600048070ff */
[----:B------:R-:W4:Y:S01]  /*42cf0*/  LDL.LU R39, [R1+0x610] ;  /* 0x0006100001277983 */ /* 0x000f220000300800 */
[----:B------:R-:W-:-:S03]  /*42d00*/  F2FP.SATFINITE.E4M3.F32.PACK_AB_MERGE_C R157, RZ, R157, RZ ;  /* 0x0000009dff9d723e */ /* 0x000fc600048070ff */
[----:B------:R-:W4:Y:S04]  /*42d10*/  LDL.LU R37, [R1+0x614] ;  /* 0x0006140001257983 */ /* 0x000f280000300800 */
[----:B------:R-:W-:Y:S01]  /*42d20*/  @!P0 STG.E.U8 desc[UR18][R24.64+0x30], R155 ;  /* 0x0000309b18008986 */ /* 0x000fe2000c101112 */
[----:B------:R-:W-:-:S03]  /*42d30*/  ISETP.LT.OR P0, PT, R0, 0x32, !P2 ;  /* 0x000000320000780c */ /* 0x000fc60005701670 */
[----:B------:R-:W-:Y:S01]  /*42d40*/  @!P1 STG.E.U8 desc[UR18][R24.64+0x31], R156 ;  /* 0x0000319c18009986 */ /* 0x000fe2000c101112 */
[----:B------:R-:W-:Y:S01]  /*42d50*/  ISETP.LT.OR P1, PT, R0, 0x39, !P3 ;  /* 0x000000390000780c */ /* 0x000fe20005f21670 */
[----:B------:R-:W-:Y:S02]  /*42d60*/  FMUL R158, R158, UR17 ;  /* 0x000000119e9e7c20 */ /* 0x000fe40008400000 */
[----:B------:R-:W-:Y:S01]  /*42d70*/  @!P5 STG.E.U8 desc[UR18][R26.64+0x30], R157 ;  /* 0x0000309d1a00d986 */ /* 0x000fe2000c101112 */
[----:B------:R-:W-:Y:S01]  /*42d80*/  ISETP.LT.OR P5, PT, R0, 0x3a, !P3 ;  /* 0x0000003a0000780c */ /* 0x000fe20005fa1670 */
[----:B------:R-:W-:Y:S02]  /*42d90*/  FMUL R159, R159, UR17 ;  /* 0x000000119f9f7c20 */ /* 0x000fe40008400000 */
[----:B------:R-:W4:Y:S01]  /*42da0*/  LDL.LU R36, [R1+0x618] ;  /* 0x0006180001247983 */ /* 0x000f220000300800 */
[----:B------:R-:W-:Y:S01]  /*42db0*/  FMUL R160, R160, UR17 ;  /* 0x00000011a0a07c20 */ /* 0x000fe20008400000 */
[----:B------:R-:W-:Y:S01]  /*42dc0*/  F2FP.SATFINITE.E4M3.F32.PACK_AB_MERGE_C R158, RZ, R158, RZ ;  /* 0x0000009eff9e723e */ /* 0x000fe200048070ff */
[----:B------:R-:W-:Y:S01]  /*42dd0*/  FMUL R162, R162, UR17 ;  /* 0x00000011a2a27c20 */ /* 0x000fe20008400000 */
[----:B------:R-:W-:Y:S01]  /*42de0*/  F2FP.SATFINITE.E4M3.F32.PACK_AB_MERGE_C R159, RZ, R159, RZ ;  /* 0x0000009fff9f723e */ /* 0x000fe200048070ff */
[----:B------:R-:W4:Y:S01]  /*42df0*/  LDL.LU R35, [R1+0x61c] ;  /* 0x00061c0001237983 */ /* 0x000f220000300800 */
[----:B------:R-:W-:Y:S01]  /*42e00*/  F2FP.SATFINITE.E4M3.F32.PACK_AB_MERGE_C R160, RZ, R160, RZ ;  /* 0x000000a0ffa0723e */ /* 0x000fe200048070ff */
[----:B------:R-:W-:Y:S01]  /*42e10*/  FMUL R161, R161, UR17 ;  /* 0x00000011a1a17c20 */ /* 0x000fe20008400000 */
[----:B------:R-:W-:Y:S01]  /*42e20*/  FMUL R163, R163, UR17 ;  /* 0x00000011a3a37c20 */ /* 0x000fe20008400000 */
[----:B------:R-:W-:Y:S01]  /*42e30*/  @!P0 STG.E.U8 desc[UR18][R26.64+0x31], R158 ;  /* 0x0000319e1a008986 */ /* 0x000fe2000c101112 */
[----:B------:R-:W-:Y:S01]  /*42e40*/  ISETP.LT.OR P0, PT, R0, 0x39, !P2 ;  /* 0x000000390000780c */ /* 0x000fe20005701670 */
[----:B------:R-:W-:Y:S01]  /*42e50*/  FMUL R164, R164, UR17 ;  /* 0x00000011a4a47c20 */ /* 0x000fe20008400000 */
[C---:B------:R-:W-:Y:S01]  /*42e60*/  ISETP.LT.OR P6, PT, R0.reuse, 0x42, !P3 ;  /* 0x000000420000780c */ /* 0x040fe20005fc1670 */
[----:B------:R-:W-:Y:S01]  /*42e70*/  @!P1 STG.E.U8 desc[UR18][R24.64+0x38], R159 ;  /* 0x0000389f18009986 */ /* 0x000fe2000c101112 */
[----:B------:R-:W-:Y:S01]  /*42e80*/  ISETP.LT.OR P1, PT, R0, 0x3a, !P2 ;  /* 0x0000003a0000780c */ /* 0x000fe20005721670 */
[----:B------:R-:W-:Y:S01]  /*42e90*/  FMUL R166, R166, UR17 ;  /* 0x00000011a6a67c20 */ /* 0x000fe20008400000 */
[----:B------:R-:W-:Y:S01]  /*42ea0*/  F2FP.SATFINITE.E4M3.F32.PACK_AB_MERGE_C R162, RZ, R162, RZ ;  /* 0x000000a2ffa2723e */ /* 0x000fe200048070ff */
[----:B------:R-:W4:Y:S01]  /*42eb0*/  LDL.LU R38, [R1+0x620] ;  /* 0x0006200001267983 */ /* 0x000f220000300800 */
[----:B------:R-:W-:Y:S01]  /*42ec0*/  F2FP.SATFINITE.E4M3.F32.PACK_AB_MERGE_C R161, RZ, R161, RZ ;  /* 0x000000a1ffa1723e */ /* 0x000fe200048070ff */
[----:B------:R-:W-:Y:S01]  /*42ed0*/  FMUL R165, R165, UR17 ;  /* 0x00000011a5a57c20 */ /* 0x000fe20008400000 */
[----:B------:R-:W-:Y:S01]  /*42ee0*/  F2FP.SATFINITE.E4M3.F32.PACK_AB_MERGE_C R163, RZ, R163, RZ ;  /* 0x000000a3ffa3723e */ /* 0x000fe200048070ff */
[----:B------:R-:W-:Y:S01]  /*42ef0*/  @!P5 STG.E.U8 desc[UR18][R24.64+0x39], R160 ;  /* 0x000039a01800d986 */ /* 0x000fe2000c101112 */
[C---:B------:R-:W-:Y:S01]  /*42f00*/  ISETP.LT.OR P5, PT, R0.reuse, 0x41, !P3 ;  /* 0x000000410000780c */ /* 0x040fe20005fa1670 */
[----:B------:R-:W-:Y:S01]  /*42f10*/  FMUL R167, R167, UR17 ;  /* 0x00000011a7a77c20 */ /* 0x000fe20008400000 */
[----:B------:R-:W-:Y:S01]  /*42f20*/  F2FP.SATFINITE.E4M3.F32.PACK_AB_MERGE_C R164, RZ, R164, RZ ;  /* 0x000000a4ffa4723e */ /* 0x000fe200048070ff */
[----:B------:R-:W-:Y:S01]  /*42f30*/  @!P0 STG.E.U8 desc[UR18][R26.64+0x38], R161 ;  /* 0x000038a11a008986 */ /* 0x000fe2000c101112 */
[----:B------:R-:W-:Y:S01]  /*42f40*/  ISETP.LT.OR P0, PT, R0, 0x41, !P2 ;  /* 0x000000410000780c */ /* 0x000fe20005701670 */
[----:B------:R-:W-:Y:S01]  /*42f50*/  FMUL R168, R168, UR17 ;  /* 0x00000011a8a87c20 */ /* 0x000fe20008400000 */
[----:B------:R-:W-:Y:S01]  /*42f60*/  F2FP.SATFINITE.E4M3.F32.PACK_AB_MERGE_C R166, RZ, R166, RZ ;  /* 0x000000a6ffa6723e */ /* 0x000fe200048070ff */
[----:B------:R-:W-:Y:S01]  /*42f70*/  @!P1 STG.E.U8 desc[UR18][R26.64+0x39], R162 ;  /* 0x000039a21a009986 */ /* 0x000fe2000c101112 */
[----:B------:R-:W-:Y:S01]  /*42f80*/  ISETP.LT.OR P1, PT, R0, 0x42, !P2 ;  /* 0x000000420000780c */ /* 0x000fe20005721670 */
[----:B------:R-:W-:Y:S01]  /*42f90*/  FMUL R170, R170, UR17 ;  /* 0x00000011aaaa7c20 */ /* 0x000fe20008400000 */
[----:B------:R-:W-:Y:S01]  /*42fa0*/  F2FP.SATFINITE.E4M3.F32.PACK_AB_MERGE_C R165, RZ, R165, RZ ;  /* 0x000000a5ffa5723e */ /* 0x000fe200048070ff */
[----:B------:R-:W-:Y:S01]  /*42fb0*/  @!P6 STG.E.U8 desc[UR18][R24.64+0x41], R164 ;  /* 0x000041a41800e986 */ /* 0x000fe2000c101112 */
[C---:B------:R-:W-:Y:S01]  /*42fc0*/  ISETP.LT.OR P6, PT, R0.reuse, 0x4a, !P3 ;  /* 0x0000004a0000780c */ /* 0x040fe20005fc1670 */
        /* <DEDUP_REMOVED lines=93> */
[----:B--2---:R-:W-:Y:S01]  /*435a0*/  FMUL R4, R33, UR17 ;  /* 0x0000001121047c20 */ /* 0x004fe20008400000 */
[----:B------:R-:W-:Y:S01]  /*435b0*/  @!P6 STG.E.U8 desc[UR18][R24.64+0x71], R188 ;  /* 0x000071bc1800e986 */ /* 0x000fe2000c101112 */
[----:B------:R-:W-:Y:S01]  /*435c0*/  ISETP.LT.OR P6, PT, R0, 0x7a, !P3 ;  /* 0x0000007a0000780c */ /* 0x000fe20005fc1670 */
[----:B------:R-:W-:Y:S01]  /*435d0*/  FMUL R193, R193, UR17 ;  /* 0x00000011c1c17c20 */ /* 0x000fe20008400000 */
[----:B---3--:R-:W-:Y:S01]  /*435e0*/  FMUL R3, R32, UR17 ;  /* 0x0000001120037c20 */ /* 0x008fe20008400000 */
[----:B------:R-:W2:Y:S01]  /*435f0*/  LDL.LU R33, [R1+0x624] ;  /* 0x0006240001217983 */ /* 0x000ea20000300800 */
[----:B------:R-:W-:Y:S01]  /*43600*/  F2FP.SATFINITE.E4M3.F32.PACK_AB_MERGE_C R189, RZ, R189, RZ ;  /* 0x000000bdffbd723e */ /* 0x000fe200048070ff */
[----:B------:R-:W-:Y:S01]  /*43610*/  FMUL R195, R195, UR17 ;  /* 0x00000011c3c37c20 */ /* 0x000fe20008400000 */
[----:B------:R-:W-:Y:S01]  /*43620*/  F2FP.SATFINITE.E4M3.F32.PACK_AB_MERGE_C R191, RZ, R191, RZ ;  /* 0x000000bfffbf723e */ /* 0x000fe200048070ff */
[----:B------:R-:W3:Y:S01]  /*43630*/  LDL.LU R32, [R1+0x628] ;  /* 0x0006280001207983 */ /* 0x000ee20000300800 */
[----:B------:R-:W-:Y:S01]  /*43640*/  F2FP.SATFINITE.E4M3.F32.PACK_AB_MERGE_C R192, RZ, R192, RZ ;  /* 0x000000c0ffc0723e */ /* 0x000fe200048070ff */
        /* <DEDUP_REMOVED lines=167> */
[----:B------:R-:W-:-:S02]  /*440c0*/  ISETP.LT.OR P1, PT, R0, 0xca, !P2 ;  /* 0x000000ca0000780c */ /* 0x000fc40005721670 */
[----:B------:R-:W-:Y:S01]  /*440d0*/  F2FP.SATFINITE.E4M3.F32.PACK_AB_MERGE_C R235, RZ, R235, RZ ;  /* 0x000000ebffeb723e */ /* 0x000fe200048070ff */
[----:B------:R-:W-:Y:S01]  /*440e0*/  @!P0 STG.E.U8 desc[UR18][R26.64+0xc0], R229 ;  /* 0x0000c0e51a008986 */ /* 0x000fe2000c101112 */
[C---:B------:R-:W-:Y:S02]  /*440f0*/  ISETP.LT.OR P0, PT, R0.reuse, 0xc9, !P2 ;  /* 0x000000c90000780c */ /* 0x040fe40005701670 */
[----:B------:R-:W-:Y:S01]  /*44100*/  F2FP.SATFINITE.E4M3.F32.PACK_AB_MERGE_C R236, RZ, R236, RZ ;  /* 0x000000ecffec723e */ /* 0x000fe200048070ff */
[----:B------:R-:W-:Y:S01]  /*44110*/  @!P6 STG.E.U8 desc[UR18][R24.64+0xc9], R232 ;  /* 0x0000c9e81800e986 */ /* 0x000fe2000c101112 */
[----:B------:R-:W-:-:S03]  /*44120*/  ISETP.LT.OR P6, PT, R0, 0xd2, !P3 ;  /* 0x000000d20000780c */ /* 0x000fc60005fc1670 */
[----:B------:R-:W-:Y:S01]  /*44130*/  @!P5 STG.E.U8 desc[UR18][R24.64+0xc8], R231 ;  /* 0x0000c8e71800d986 */ /* 0x000fe2000c101112 */
[----:B------:R-:W-:-:S03]  /*44140*/  ISETP.LT.OR P5, PT, R0, 0xd1, !P3 ;  /* 0x000000d10000780c */ /* 0x000fc60005fa1670 */
[----:B------:R-:W-:Y:S01]  /*44150*/  @!P1 STG.E.U8 desc[UR18][R26.64+0xc9], R234 ;  /* 0x0000c9ea1a009986 */ /* 0x000fe2000c101112 */
[----:B------:R-:W-:-:S03]  /*44160*/  ISETP.LT.OR P1, PT, R0, 0xd2, !P2 ;  /* 0x000000d20000780c */ /* 0x000fc60005721670 */
[----:B------:R-:W-:Y:S01]  /*44170*/  @!P0 STG.E.U8 desc[UR18][R26.64+0xc8], R233 ;  /* 0x0000c8e91a008986 */ /* 0x000fe2000c101112 */
[----:B------:R-:W-:-:S05]  /*44180*/  ISETP.LT.OR P0, PT, R0, 0xd1, !P2 ;  /* 0x000000d10000780c */ /* 0x000fca0005701670 */
[----:B------:R-:W-:Y:S01]  /*44190*/  @!P5 STG.E.U8 desc[UR18][R24.64+0xd0], R235 ;  /* 0x0000d0eb1800d986 */ /* 0x000fe2000c101112 */
[----:B------:R-:W-:-:S03]  /*441a0*/  ISETP.LT.OR P5, PT, R0, 0xd9, !P3 ;  /* 0x000000d90000780c */ /* 0x000fc60005fa1670 */
[----:B------:R-:W-:Y:S01]  /*441b0*/  @!P6 STG.E.U8 desc[UR18][R24.64+0xd1], R236 ;  /* 0x0000d1ec1800e986 */ /* 0x000fe2000c101112 */
[----:B------:R-:W-:Y:S01]  /*441c0*/  ISETP.LT.OR P6, PT, R0, 0xda, !P3 ;  /* 0x000000da0000780c */ /* 0x000fe20005fc1670 */
[----:B----4-:R-:W-:Y:S01]  /*441d0*/  FMUL R2, R2, UR17 ;  /* 0x0000001102027c20 */ /* 0x010fe20008400000 */
[----:B------:R-:W-:Y:S02]  /*441e0*/  F2FP.SATFINITE.E4M3.F32.PACK_AB_MERGE_C R4, RZ, R4, RZ ;  /* 0x00000004ff04723e */ /* 0x000fe400048070ff */
[----:B------:R-:W-:Y:S02]  /*441f0*/  F2FP.SATFINITE.E4M3.F32.PACK_AB_MERGE_C R237, RZ, R237, RZ ;  /* 0x000000edffed723e */ /* 0x000fe400048070ff */
[----:B------:R-:W-:Y:S01]  /*44200*/  F2FP.SATFINITE.E4M3.F32.PACK_AB_MERGE_C R3, RZ, R3, RZ ;  /* 0x00000003ff03723e */ /* 0x000fe200048070ff */
[----:B------:R4:W-:Y:S01]  /*44210*/  @!P1 STG.E.U8 desc[UR18][R26.64+0xd1], R4 ;  /* 0x0000d1041a009986 */ /* 0x0009e2000c101112 */
[----:B0-----:R-:W-:Y:S01]  /*44220*/  F2FP.SATFINITE.E4M3.F32.PACK_AB_MERGE_C R5, RZ, R2, RZ ;  /* 0x00000002ff05723e */ /* 0x001fe200048070ff */
[----:B------:R-:W-:Y:S01]  /*44230*/  FMUL R2, R37, UR17 ;  /* 0x0000001125027c20 */ /* 0x000fe20008400000 */
[C---:B------:R-:W-:Y:S01]  /*44240*/  ISETP.LT.OR P1, PT, R0.reuse, 0xda, !P2 ;  /* 0x000000da0000780c */ /* 0x040fe20005721670 */
[----:B------:R-:W-:Y:S01]  /*44250*/  @!P0 STG.E.U8 desc[UR18][R26.64+0xd0], R237 ;  /* 0x0000d0ed1a008986 */ /* 0x000fe2000c101112 */
[----:B------:R-:W-:-:S03]  /*44260*/  ISETP.LT.OR P0, PT, R0, 0xd9, !P2 ;  /* 0x000000d90000780c */ /* 0x000fc60005701670 */
[----:B------:R0:W-:Y:S01]  /*44270*/  @!P5 STG.E.U8 desc[UR18][R24.64+0xd8], R3 ;  /* 0x0000d8031800d986 */ /* 0x0001e2000c101112 */
[----:B----4-:R-:W-:-:S03]  /*44280*/  FMUL R4, R40, UR17 ;  /* 0x0000001128047c20 */ /* 0x010fc60008400000 */
[----:B------:R-:W4:Y:S04]  /*44290*/  LDL.LU R40, [R1+0x62c] ;  /* 0x00062c0001287983 */ /* 0x000f280000300800 */
[----:B------:R-:W4:Y:S01]  /*442a0*/  LDL.LU R37, [R1+0x630] ;  /* 0x0006300001257983 */ /* 0x000f220000300800 */
[----:B0-----:R-:W-:Y:S01]  /*442b0*/  FMUL R3, R39, UR17 ;  /* 0x0000001127037c20 */ /* 0x001fe20008400000 */
[C---:B------:R-:W-:Y:S02]  /*442c0*/  ISETP.LT.OR P5, PT, R0.reuse, 0xe1, !P3 ;  /* 0x000000e10000780c */ /* 0x040fe40005fa1670 */
[----:B------:R0:W-:Y:S01]  /*442d0*/  @!P6 STG.E.U8 desc[UR18][R24.64+0xd9], R5 ;  /* 0x0000d9051800e986 */ /* 0x0001e2000c101112 */
[----:B------:R-:W-:Y:S02]  /*442e0*/  ISETP.LT.OR P6, PT, R0, 0xe2, !P3 ;  /* 0x000000e20000780c */ /* 0x000fe40005fc1670 */
[----:B0-----:R-:W-:-:S02]  /*442f0*/  F2FP.SATFINITE.E4M3.F32.PACK_AB_MERGE_C R5, RZ, R4, RZ ;  /* 0x00000004ff05723e */ /* 0x001fc400048070ff */
[----:B------:R-:W-:Y:S02]  /*44300*/  F2FP.SATFINITE.E4M3.F32.PACK_AB_MERGE_C R4, RZ, R3, RZ ;  /* 0x00000003ff04723e */ /* 0x000fe400048070ff */
[----:B------:R-:W-:Y:S01]  /*44310*/  F2FP.SATFINITE.E4M3.F32.PACK_AB_MERGE_C R3, RZ, R2, RZ ;  /* 0x00000002ff03723e */ /* 0x000fe200048070ff */
[----:B------:R-:W-:Y:S02]  /*44320*/  FMUL R2, R36, UR17 ;  /* 0x0000001124027c20 */ /* 0x000fe40008400000 */
[----:B------:R-:W4:Y:S04]  /*44330*/  LDL.LU R36, [R1+0x634] ;  /* 0x0006340001247983 */ /* 0x000f280000300800 */
[----:B------:R0:W-:Y:S04]  /*44340*/  @!P1 STG.E.U8 desc[UR18][R26.64+0xd9], R4 ;  /* 0x0000d9041a009986 */ /* 0x0001e8000c101112 */
[----:B------:R1:W-:Y:S04]  /*44350*/  @!P0 STG.E.U8 desc[UR18][R26.64+0xd8], R5 ;  /* 0x0000d8051a008986 */ /* 0x0003e8000c101112 */
[----:B------:R1:W-:Y:S01]  /*44360*/  @!P5 STG.E.U8 desc[UR18][R24.64+0xe0], R3 ;  /* 0x0000e0031800d986 */ /* 0x0003e2000c101112 */
[----:B0-----:R-:W-:-:S03]  /*44370*/  FMUL R4, R35, UR17 ;  /* 0x0000001123047c20 */ /* 0x001fc60008400000 */
[----:B------:R-:W4:Y:S01]  /*44380*/  LDL.LU R35, [R1+0x638] ;  /* 0x0006380001237983 */ /* 0x000f220000300800 */
[----:B-1----:R-:W-:-:S03]  /*44390*/  F2FP.SATFINITE.E4M3.F32.PACK_AB_MERGE_C R5, RZ, R2, RZ ;  /* 0x00000002ff05723e */ /* 0x002fc600048070ff */
[----:B------:R-:W4:Y:S01]  /*443a0*/  LDL.LU R39, [R1+0x63c] ;  /* 0x00063c0001277983 */ /* 0x000f220000300800 */
[----:B------:R-:W-:-:S03]  /*443b0*/  FMUL R3, R38, UR17 ;  /* 0x0000001126037c20 */ /* 0x000fc60008400000 */
[----:B------:R-:W4:Y:S04]  /*443c0*/  LDL.LU R38, [R1+0x640] ;  /* 0x0006400001267983 */ /* 0x000f280000300800 */
[----:B------:R0:W-:Y:S02]  /*443d0*/  @!P6 STG.E.U8 desc[UR18][R24.64+0xe1], R5 ;  /* 0x0000e1051800e986 */ /* 0x0001e4000c101112 */
[----:B0-----:R-:W-:Y:S02]  /*443e0*/  F2FP.SATFINITE.E4M3.F32.PACK_AB_MERGE_C R5, RZ, R4, RZ ;  /* 0x00000004ff05723e */ /* 0x001fe400048070ff */
[----:B------:R-:W-:Y:S01]  /*443f0*/  F2FP.SATFINITE.E4M3.F32.PACK_AB_MERGE_C R4, RZ, R3, RZ ;  /* 0x00000003ff04723e */ /* 0x000fe200048070ff */
[----:B--2---:R-:W-:Y:S02]  /*44400*/  FMUL R2, R33, UR17 ;  /* 0x0000001121027c20 */ /* 0x004fe40008400000 */
[----:B------:R-:W2:Y:S03]  /*44410*/  LDL.LU R33, [R1+0x644] ;  /* 0x0006440001217983 */ /* 0x000ea60000300800 */
[----:B------:R-:W-:Y:S01]  /*44420*/  F2FP.SATFINITE.E4M3.F32.PACK_AB_MERGE_C R3, RZ, R2, RZ ;  /* 0x00000002ff03723e */ /* 0x000fe200048070ff */
[----:B---3--:R-:W-:-:S02]  /*44430*/  FMUL R2, R32, UR17 ;  /* 0x0000001120027c20 */ /* 0x008fc40008400000 */
[----:B------:R-:W3:Y:S01]  /*44440*/  LDL.LU R32, [R1+0x648] ;  /* 0x0006480001207983 */ /* 0x000ee20000300800 */
[C---:B------:R-:W-:Y:S02]  /*44450*/  ISETP.LT.OR P0, PT, R0.reuse, 0xe1, !P2 ;  /* 0x000000e10000780c */ /* 0x040fe40005701670 */
[C---:B------:R-:W-:Y:S02]  /*44460*/  ISETP.LT.OR P1, PT, R0.reuse, 0xe2, !P2 ;  /* 0x000000e20000780c */ /* 0x040fe40005721670 */
[C---:B------:R-:W-:Y:S02]  /*44470*/  ISETP.LT.OR P5, PT, R0.reuse, 0xe9, !P3 ;  /* 0x000000e90000780c */ /* 0x040fe40005fa1670 */
[----:B------:R-:W-:-:S07]  /*44480*/  ISETP.LT.OR P6, PT, R0, 0xea, !P3 ;  /* 0x000000ea0000780c */ /* 0x000fce0005fc1670 */
[----:B------:R-:W-:Y:S04]  /*44490*/  @!P0 STG.E.U8 desc[UR18][R26.64+0xe0], R5 ;  /* 0x0000e0051a008986 */ /* 0x000fe8000c101112 */
[----:B------:R-:W-:Y:S04]  /*444a0*/  @!P1 STG.E.U8 desc[UR18][R26.64+0xe1], R4 ;  /* 0x0000e1041a009986 */ /* 0x000fe8000c101112 */
[----:B------:R0:W-:Y:S01]  /*444b0*/  @!P5 STG.E.U8 desc[UR18][R24.64+0xe8], R3 ;  /* 0x0000e8031800d986 */ /* 0x0001e2000c101112 */
[C---:B------:R-:W-:Y:S02]  /*444c0*/  ISETP.LT.OR P0, PT, R0.reuse, 0xe9, !P2 ;  /* 0x000000e90000780c */ /* 0x040fe40005701670 */
[----:B------:R-:W-:-:S02]  /*444d0*/  ISETP.LT.OR P1, PT, R0, 0xea, !P2 ;  /* 0x000000ea0000780c */ /* 0x000fc40005721670 */
[----:B------:R-:W-:Y:S02]  /*444e0*/  ISETP.LT.OR P5, PT, R0, 0xf1, !P3 ;  /* 0x000000f10000780c */ /* 0x000fe40005fa1670 */
[----:B0-----:R-:W-:-:S05]  /*444f0*/  F2FP.SATFINITE.E4M3.F32.PACK_AB_MERGE_C R3, RZ, R2, RZ ;  /* 0x00000002ff03723e */ /* 0x001fca00048070ff */
[----:B------:R0:W-:Y:S01]  /*44500*/  @!P6 STG.E.U8 desc[UR18][R24.64+0xe9], R3 ;  /* 0x0000e9031800e986 */ /* 0x0001e2000c101112 */
[----:B------:R-:W-:Y:S01]  /*44510*/  ISETP.LT.OR P6, PT, R0, 0xf2, !P3 ;  /* 0x000000f20000780c */ /* 0x000fe20005fc1670 */
[----:B----4-:R-:W-:Y:S02]  /*44520*/  FMUL R2, R37, UR17 ;  /* 0x0000001125027c20 */ /* 0x010fe40008400000 */
[----:B------:R-:W4:Y:S01]  /*44530*/  LDL.LU R37, [R1+0x64c] ;  /* 0x00064c0001257983 */ /* 0x000f220000300800 */
[----:B------:R-:W-:-:S05]  /*44540*/  FMUL R4, R40, UR17 ;  /* 0x0000001128047c20 */ /* 0x000fca0008400000 */
[----:B------:R-:W-:Y:S02]  /*44550*/  F2FP.SATFINITE.E4M3.F32.PACK_AB_MERGE_C R5, RZ, R4, RZ ;  /* 0x00000004ff05723e */ /* 0x000fe400048070ff */
[----:B------:R-:W-:-:S03]  /*44560*/  F2FP.SATFINITE.E4M3.F32.PACK_AB_MERGE_C R4, RZ, R2, RZ ;  /* 0x00000002ff04723e */ /* 0x000fc600048070ff */
[----:B------:R-:W-:Y:S01]  /*44570*/  @!P0 STG.E.U8 desc[UR18][R26.64+0xe8], R5 ;  /* 0x0000e8051a008986 */ /* 0x000fe2000c101112 */
[----:B0-----:R-:W-:-:S03]  /*44580*/  FMUL R3, R36, UR17 ;  /* 0x0000001124037c20 */ /* 0x001fc60008400000 */
[----:B------:R-:W4:Y:S02]  /*44590*/  LDL.LU R36, [R1+0x650] ;  /* 0x0006500001247983 */ /* 0x000f240000300800 */
[----:B------:R-:W-:Y:S02]  /*445a0*/  F2FP.SATFINITE.E4M3.F32.PACK_AB_MERGE_C R3, RZ, R3, RZ ;  /* 0x00000003ff03723e */ /* 0x000fe400048070ff */
[----:B------:R-:W-:Y:S04]  /*445b0*/  @!P1 STG.E.U8 desc[UR18][R26.64+0xe9], R4 ;  /* 0x0000e9041a009986 */ /* 0x000fe8000c101112 */
[----:B------:R2:W-:Y:S01]  /*445c0*/  @!P5 STG.E.U8 desc[UR18][R24.64+0xf0], R3 ;  /* 0x0000f0031800d986 */ /* 0x0005e2000c101112 */
[----:B------:R-:W-:-:S03]  /*445d0*/  FMUL R2, R35, UR17 ;  /* 0x0000001123027c20 */ /* 0x000fc60008400000 */
[----:B------:R-:W4:Y:S02]  /*445e0*/  LDL.LU R35, [R1+0x654] ;  /* 0x0006540001237983 */ /* 0x000f240000300800 */
[----:B------:R-:W-:-:S05]  /*445f0*/  F2FP.SATFINITE.E4M3.F32.PACK_AB_MERGE_C R2, RZ, R2, RZ ;  /* 0x00000002ff02723e */ /* 0x000fca00048070ff */
[----:B------:R3:W-:Y:S01]  /*44600*/  @!P6 STG.E.U8 desc[UR18][R24.64+0xf1], R2 ;  /* 0x0000f1021800e986 */ /* 0x0007e2000c101112 */
[----:B--2---:R-:W-:-:S03]  /*44610*/  FMUL R3, R33, UR17 ;  /* 0x0000001121037c20 */ /* 0x004fc60008400000 */
[----:B------:R-:W2:Y:S01]  /*44620*/  LDL.LU R33, [R1+0x658] ;  /* 0x0006580001217983 */ /* 0x000ea20000300800 */
[----:B---3--:R-:W-:-:S03]  /*44630*/  FMUL R2, R32, UR17 ;  /* 0x0000001120027c20 */ /* 0x008fc60008400000 */
[----:B------:R-:W3:Y:S01]  /*44640*/  LDL.LU R32, [R1+0x65c] ;  /* 0x00065c0001207983 */ /* 0x000ee20000300800 */
[C---:B------:R-:W-:Y:S01]  /*44650*/  ISETP.LT.OR P0, PT, R0.reuse, 0xf1, !P2 ;  /* 0x000000f10000780c */ /* 0x040fe20005701670 */
[----:B------:R-:W-:Y:S01]  /*44660*/  FMUL R5, R39, UR17 ;  /* 0x0000001127057c20 */ /* 0x000fe20008400000 */
[C---:B------:R-:W-:Y:S01]  /*44670*/  ISETP.LT.OR P1, PT, R0.reuse, 0xf2, !P2 ;  /* 0x000000f20000780c */ /* 0x040fe20005721670 */
[----:B------:R-:W3:Y:S01]  /*44680*/  LDL.LU R39, [R1+0x660] ;  /* 0x0006600001277983 */ /* 0x000ee20000300800 */
[----:B------:R-:W-:Y:S01]  /*44690*/  ISETP.LT.OR P5, PT, R0, 0xf9, !P3 ;  /* 0x000000f90000780c */ /* 0x000fe20005fa1670 */
[----:B------:R-:W-:Y:S01]  /*446a0*/  FMUL R4, R38, UR17 ;  /* 0x0000001126047c20 */ /* 0x000fe20008400000 */
[----:B------:R-:W-:Y:S01]  /*446b0*/  F2FP.SATFINITE.E4M3.F32.PACK_AB_MERGE_C R5, RZ, R5, RZ ;  /* 0x00000005ff05723e */ /* 0x000fe200048070ff */
[----:B------:R-:W3:Y:S01]  /*446c0*/  LDL.LU R38, [R1+0x664] ;  /* 0x0006640001267983 */ /* 0x000ee20000300800 */
[----:B------:R-:W-:Y:S02]  /*446d0*/  F2FP.SATFINITE.E4M3.F32.PACK_AB_MERGE_C R3, RZ, R3, RZ ;  /* 0x00000003ff03723e */ /* 0x000fe400048070ff */
[----:B------:R-:W-:-:S02]  /*446e0*/  F2FP.SATFINITE.E4M3.F32.PACK_AB_MERGE_C R4, RZ, R4, RZ ;  /* 0x00000004ff04723e */ /* 0x000fc400048070ff */
[C---:B------:R-:W-:Y:S01]  /*446f0*/  ISETP.LT.OR P6, PT, R0.reuse, 0xfa, !P3 ;  /* 0x000000fa0000780c */ /* 0x040fe20005fc1670 */
[----:B------:R-:W-:Y:S04]  /*44700*/  @!P0 STG.E.U8 desc[UR18][R26.64+0xf0], R5 ;  /* 0x0000f0051a008986 */ /* 0x000fe8000c101112 */
[----:B------:R0:W-:Y:S04]  /*44710*/  @!P1 STG.E.U8 desc[UR18][R26.64+0xf1], R4 ;  /* 0x0000f1041a009986 */ /* 0x0001e8000c101112 */
[----:B------:R4:W-:Y:S01]  /*44720*/  @!P5 STG.E.U8 desc[UR18][R24.64+0xf8], R3 ;  /* 0x0000f8031800d986 */ /* 0x0009e2000c101112 */
[----:B------:R-:W-:-:S02]  /*44730*/  ISETP.LT.OR P5, PT, R0, 0xfa, !P2 ;  /* 0x000000fa0000780c */ /* 0x000fc400057a1670 */
[----:B------:R-:W-:Y:S02]  /*44740*/  ISETP.GE.AND P1, PT, R34, 0x81, PT ;  /* 0x000000812200780c */ /* 0x000fe40003f26270 */
[----:B0-----:R-:W-:Y:S02]  /*44750*/  F2FP.SATFINITE.E4M3.F32.PACK_AB_MERGE_C R4, RZ, R2, RZ ;  /* 0x00000002ff04723e */ /* 0x001fe400048070ff */
[----:B------:R-:W-:-:S03]  /*44760*/  ISETP.LT.OR P0, PT, R0, 0xf9, !P2 ;  /* 0x000000f90000780c */ /* 0x000fc60005701670 */
[----:B------:R0:W-:Y:S01]  /*44770*/  @!P6 STG.E.U8 desc[UR18][R24.64+0xf9], R4 ;  /* 0x0000f9041800e986 */ /* 0x0001e2000c101112 */
[----:B------:R-:W-:Y:S01]  /*44780*/  ISETP.LT.OR P6, PT, R0, 0x1, !P1 ;  /* 0x000000010000780c */ /* 0x000fe20004fc1670 */
[----:B----4-:R-:W-:Y:S02]  /*44790*/  FMUL R3, R37, UR17 ;  /* 0x0000001125037c20 */ /* 0x010fe40008400000 */
[----:B------:R-:W4:Y:S03]  /*447a0*/  LDL.LU R37, [R1+0x668] ;  /* 0x0006680001257983 */ /* 0x000f260000300800 */
[----:B0-----:R-:W-:Y:S01]  /*447b0*/  F2FP.SATFINITE.E4M3.F32.PACK_AB_MERGE_C R4, RZ, R3, RZ ;  /* 0x00000003ff04723e */ /* 0x001fe200048070ff */
[----:B------:R-:W-:Y:S02]  /*447c0*/  FMUL R2, R36, UR17 ;  /* 0x0000001124027c20 */ /* 0x000fe40008400000 */
[----:B------:R-:W4:Y:S03]  /*447d0*/  LDL.LU R36, [R1+0x66c] ;  /* 0x00066c0001247983 */ /* 0x000f260000300800 */
[----:B------:R-:W-:-:S05]  /*447e0*/  F2FP.SATFINITE.E4M3.F32.PACK_AB_MERGE_C R3, RZ, R2, RZ ;  /* 0x00000002ff03723e */ /* 0x000fca00048070ff */
[----:B------:R0:W-:Y:S01]  /*447f0*/  @!P5 STG.E.U8 desc[UR18][R26.64+0xf9], R3 ;  /* 0x0000f9031a00d986 */ /* 0x0001e2000c101112 */
[----:B------:R-:W-:-:S03]  /*44800*/  FMUL R2, R35, UR17 ;  /* 0x0000001123027c20 */ /* 0x000fc60008400000 */
[----:B------:R-:W4:Y:S02]  /*44810*/  LDL.LU R35, [R1+0x670] ;  /* 0x0006700001237983 */ /* 0x000f240000300800 */
[----:B0-----:R-:W-:Y:S02]  /*44820*/  F2FP.SATFINITE.E4M3.F32.PACK_AB_MERGE_C R3, RZ, R2, RZ ;  /* 0x00000002ff03723e */ /* 0x001fe400048070ff */
[----:B------:R-:W-:Y:S04]  /*44830*/  @!P0 STG.E.U8 desc[UR18][R26.64+0xf8], R4 ;  /* 0x0000f8041a008986 */ /* 0x000fe8000c101112 */
[----:B------:R0:W-:Y:S01]  /*44840*/  @!P6 STG.E.U8 desc[UR18][R30.64], R3 ;  /* 0x000000031e00e986 */ /* 0x0001e2000c101112 */
[----:B--2---:R-:W-:-:S03]  /*44850*/  FMUL R2, R33, UR17 ;  /* 0x0000001121027c20 */ /* 0x004fc60008400000 */
[----:B------:R-:W2:Y:S02]  /*44860*/  LDL.LU R33, [R1+0x674] ;  /* 0x0006740001217983 */ /* 0x000ea40000300800 */
[----:B0-----:R-:W-:Y:S01]  /*44870*/  F2FP.SATFINITE.E4M3.F32.PACK_AB_MERGE_C R3, RZ, R2, RZ ;  /* 0x00000002ff03723e */ /* 0x001fe200048070ff */
[----:B---3--:R-:W-:Y:S02]  /*44880*/  FMUL R2, R32, UR17 ;  /* 0x0000001120027c20 */ /* 0x008fe40008400000 */
[----:B------:R-:W3:Y:S01]  /*44890*/  LDL.LU R32, [R1+0x678] ;  /* 0x0006780001207983 */ /* 0x000ee20000300800 */
[----:B------:R-:W-:Y:S02]  /*448a0*/  ISETP.LT.OR P5, PT, R0, 0x2, !P1 ;  /* 0x000000020000780c */ /* 0x000fe40004fa1670 */
[----:B------:R-:W-:-:S04]  /*448b0*/  ISETP.GE.AND P0, PT, R34, 0x89, PT ;  /* 0x000000892200780c */ /* 0x000fc80003f06270 */
[----:B------:R-:W-:-:S07]  /*448c0*/  ISETP.LT.OR P6, PT, R0, 0x1, !P0 ;  /* 0x000000010000780c */ /* 0x000fce00047c1670 */
[----:B------:R0:W-:Y:S01]  /*448d0*/  @!P5 STG.E.U8 desc[UR18][R30.64+0x1], R3 ;  /* 0x000001031e00d986 */ /* 0x0001e2000c101112 */
[C---:B------:R-:W-:Y:S02]  /*448e0*/  ISETP.LT.OR P5, PT, R0.reuse, 0x2, !P0 ;  /* 0x000000020000780c */ /* 0x040fe400047a1670 */
[----:B0-----:R-:W-:Y:S01]  /*448f0*/  F2FP.SATFINITE.E4M3.F32.PACK_AB_MERGE_C R3, RZ, R2, RZ ;  /* 0x00000002ff03723e */ /* 0x001fe200048070ff */
[----:B------:R-:W-:Y:S02]  /*44900*/  FMUL R2, R39, UR17 ;  /* 0x0000001127027c20 */ /* 0x000fe40008400000 */
[----:B------:R-:W3:Y:S04]  /*44910*/  LDL.LU R39, [R1+0x67c] ;  /* 0x00067c0001277983 */ /* 0x000ee80000300800 */
[----:B------:R0:W-:Y:S01]  /*44920*/  @!P6 STG.E.U8 desc[UR18][R28.64], R3 ;  /* 0x000000031c00e986 */ /* 0x0001e2000c101112 */
[----:B------:R-:W-:-:S02]  /*44930*/  ISETP.LT.OR P6, PT, R0, 0x9, !P1 ;  /* 0x000000090000780c */ /* 0x000fc40004fc1670 */
[----:B0-----:R-:W-:Y:S01]  /*44940*/  F2FP.SATFINITE.E4M3.F32.PACK_AB_MERGE_C R3, RZ, R2, RZ ;  /* 0x00000002ff03723e */ /* 0x001fe200048070ff */
[----:B------:R-:W-:Y:S02]  /*44950*/  FMUL R2, R38, UR17 ;  /* 0x0000001126027c20 */ /* 0x000fe40008400000 */
[----:B------:R-:W3:Y:S04]  /*44960*/  LDL.LU R38, [R1+0x680] ;  /* 0x0006800001267983 */ /* 0x000ee80000300800 */
[----:B------:R0:W-:Y:S01]  /*44970*/  @!P5 STG.E.U8 desc[UR18][R28.64+0x1], R3 ;  /* 0x000001031c00d986 */ /* 0x0001e2000c101112 */
[----:B------:R-:W-:Y:S02]  /*44980*/  ISETP.LT.OR P5, PT, R0, 0xa, !P1 ;  /* 0x0000000a0000780c */ /* 0x000fe40004fa1670 */
[----:B0-----:R-:W-:-:S05]  /*44990*/  F2FP.SATFINITE.E4M3.F32.PACK_AB_MERGE_C R3, RZ, R2, RZ ;  /* 0x00000002ff03723e */ /* 0x001fca00048070ff */
[----:B------:R0:W-:Y:S01]  /*449a0*/  @!P6 STG.E.U8 desc[UR18][R30.64+0x8], R3 ;  /* 0x000008031e00e986 */ /* 0x0001e2000c101112 */
[----:B------:R-:W-:Y:S01]  /*449b0*/  ISETP.LT.OR P6, PT, R0, 0x9, !P0 ;  /* 0x000000090000780c */ /* 0x000fe200047c1670 */
[----:B----4-:R-:W-:Y:S02]  /*449c0*/  FMUL R2, R37, UR17 ;  /* 0x0000001125027c20 */ /* 0x010fe40008400000 */
[----:B------:R-:W4:Y:S03]  /*449d0*/  LDL.LU R37, [R1+0x684] ;  /* 0x0006840001257983 */ /* 0x000f260000300800 */
[----:B0-----:R-:W-:-:S05]  /*449e0*/  F2FP.SATFINITE.E4M3.F32.PACK_AB_MERGE_C R3, RZ, R2, RZ ;  /* 0x00000002ff03723e */ /* 0x001fca00048070ff */
[----:B------:R0:W-:Y:S01]  /*449f0*/  @!P5 STG.E.U8 desc[UR18][R30.64+0x9], R3 ;  /* 0x000009031e00d986 */ /* 0x0001e2000c101112 */
[----:B------:R-:W-:Y:S01]  /*44a00*/  ISETP.LT.OR P5, PT, R0, 0xa, !P0 ;  /* 0x0000000a0000780c */ /* 0x000fe200047a1670 */
[----:B------:R-:W-:Y:S02]  /*44a10*/  FMUL R2, R36, UR17 ;  /* 0x0000001124027c20 */ /* 0x000fe40008400000 */
[----:B------:R-:W4:Y:S03]  /*44a20*/  LDL.LU R36, [R1+0x688] ;  /* 0x0006880001247983 */ /* 0x000f260000300800 */
[----:B0-----:R-:W-:-:S05]  /*44a30*/  F2FP.SATFINITE.E4M3.F32.PACK_AB_MERGE_C R3, RZ, R2, RZ ;  /* 0x00000002ff03723e */ /* 0x001fca00048070ff */
[----:B------:R0:W-:Y:S01]  /*44a40*/  @!P6 STG.E.U8 desc[UR18][R28.64+0x8], R3 ;  /* 0x000008031c00e986 */ /* 0x0001e2000c101112 */
[----:B------:R-:W-:-:S03]  /*44a50*/  FMUL R2, R35, UR17 ;  /* 0x0000001123027c20 */ /* 0x000fc60008400000 */
[----:B------:R-:W4:Y:S02]  /*44a60*/  LDL.LU R35, [R1+0x68c] ;  /* 0x00068c0001237983 */ /* 0x000f240000300800 */
[----:B0-----:R-:W-:-:S05]  /*44a70*/  F2FP.SATFINITE.E4M3.F32.PACK_AB_MERGE_C R3, RZ, R2, RZ ;  /* 0x00000002ff03723e */ /* 0x001fca00048070ff */
[----:B------:R0:W-:Y:S01]  /*44a80*/  @!P5 STG.E.U8 desc[UR18][R28.64+0x9], R3 ;  /* 0x000009031c00d986 */ /* 0x0001e2000c101112 */
[----:B--2---:R-:W-:-:S03]  /*44a90*/  FMUL R2, R33, UR17 ;  /* 0x0000001121027c20 */ /* 0x004fc60008400000 */
[----:B------:R-:W2:Y:S02]  /*44aa0*/  LDL.LU R33, [R1+0x690] ;  /* 0x0006900001217983 */ /* 0x000ea40000300800 */
[----:B0-----:R-:W-:Y:S01]  /*44ab0*/  F2FP.SATFINITE.E4M3.F32.PACK_AB_MERGE_C R3, RZ, R2, RZ ;  /* 0x00000002ff03723e */ /* 0x001fe200048070ff */
[----:B---3--:R-:W-:Y:S02]  /*44ac0*/  FMUL R2, R32, UR17 ;  /* 0x0000001120027c20 */ /* 0x008fe40008400000 */
[----:B------:R-:W3:Y:S01]  /*44ad0*/  LDL.LU R32, [R1+0x694] ;  /* 0x0006940001207983 */ /* 0x000ee20000300800 */
[C---:B------:R-:W-:Y:S02]  /*44ae0*/  ISETP.LT.OR P6, PT, R0.reuse, 0x11, !P1 ;  /* 0x000000110000780c */ /* 0x040fe40004fc1670 */
[----:B------:R-:W-:-:S11]  /*44af0*/  ISETP.LT.OR P5, PT, R0, 0x12, !P1 ;  /* 0x000000120000780c */ /* 0x000fd60004fa1670 */
        /* <DEDUP_REMOVED lines=742> */
[----:B------:R-:W-:-:S05]  /*47960*/  F2FP.SATFINITE.E4M3.F32.PACK_AB_MERGE_C R2, RZ, R2, RZ ;  /* 0x00000002ff02723e */ /* 0x000fca00048070ff */
[----:B------:R4:W-:Y:S01]  /*47970*/  @!P5 STG.E.U8 desc[UR18][R24.64+0x139], R2 ;  /* 0x000139021800d986 */ /* 0x0009e2000c101112 */
[----:B0-----:R-:W-:-:S03]  /*47980*/  FMUL R3, R38, UR17 ;  /* 0x0000001126037c20 */ /* 0x001fc60008400000 */
[----:B------:R-:W3:Y:S02]  /*47990*/  LDL.LU R38, [R1+0x8e8] ;  /* 0x0008e80001267983 */ /* 0x000ee40000300800 */
[----:B------:R-:W-:-:S05]  /*479a0*/  F2FP.SATFINITE.E4M3.F32.PACK_AB_MERGE_C R3, RZ, R3, RZ ;  /* 0x00000003ff03723e */ /* 0x000fca00048070ff */
[----:B------:R0:W-:Y:S01]  /*479b0*/  @!P6 STG.E.U8 desc[UR18][R26.64+0x138], R3 ;  /* 0x000138031a00e986 */ /* 0x0001e2000c101112 */
[----:B------:R-:W-:Y:S01]  /*479c0*/  ISETP.LT.OR P5, PT, R0, 0x13a, !P2 ;  /* 0x0000013a0000780c */ /* 0x000fe200057a1670 */
[----:B----4-:R-:W-:Y:S02]  /*479d0*/  FMUL R2, R37, UR17 ;  /* 0x0000001125027c20 */ /* 0x010fe40008400000 */
[----:B------:R-:W4:Y:S03]  /*479e0*/  LDL.LU R37, [R1+0x8ec] ;  /* 0x0008ec0001257983 */ /* 0x000f260000300800 */
[----:B------:R-:W-:Y:S01]  /*479f0*/  F2FP.SATFINITE.E4M3.F32.PACK_AB_MERGE_C R2, RZ, R2, RZ ;  /* 0x00000002ff02723e */ /* 0x000fe200048070ff */
[----:B0-----:R-:W-:Y:S02]  /*47a00*/  FMUL R3, R36, UR17 ;  /* 0x0000001124037c20 */ /* 0x001fe40008400000 */
[----:B------:R-:W4:Y:S03]  /*47a10*/  LDL.LU R36, [R1+0x8f0] ;  /* 0x0008f00001247983 */ /* 0x000f260000300800 */
[----:B------:R-:W-:Y:S01]  /*47a20*/  F2FP.SATFINITE.E4M3.F32.PACK_AB_MERGE_C R5, RZ, R3, RZ ;  /* 0x00000003ff05723e */ /* 0x000fe200048070ff */
[----:B------:R3:W-:Y:S01]  /*47a30*/  @!P5 STG.E.U8 desc[UR18][R26.64+0x139], R2 ;  /* 0x000139021a00d986 */ /* 0x0007e2000c101112 */
[----:B------:R-:W-:-:S03]  /*47a40*/  FMUL R4, R35, UR17 ;  /* 0x0000001123047c20 */ /* 0x000fc60008400000 */
[----:B------:R-:W4:Y:S01]  /*47a50*/  LDL.LU R35, [R1+0x8f4] ;  /* 0x0008f40001237983 */ /* 0x000f220000300800 */
[----:B--2---:R-:W-:-:S03]  /*47a60*/  FMUL R3, R33, UR17 ;  /* 0x0000001121037c20 */ /* 0x004fc60008400000 */
[----:B------:R-:W2:Y:S01]  /*47a70*/  LDL.LU R33, [R1+0x8f8] ;  /* 0x0008f80001217983 */ /* 0x000ea20000300800 */
[----:B---3--:R-:W-:-:S03]  /*47a80*/  FMUL R2, R32, UR17 ;  /* 0x0000001120027c20 */ /* 0x008fc60008400000 */
[----:B------:R-:W3:Y:S01]  /*47a90*/  LDL.LU R32, [R1+0x8fc] ;  /* 0x0008fc0001207983 */ /* 0x000ee20000300800 */
[C---:B------:R-:W-:Y:S02]  /*47aa0*/  ISETP.LT.OR P6, PT, R0.reuse, 0x141, !P3 ;  /* 0x000001410000780c */ /* 0x040fe40005fc1670 */
[----:B------:R-:W-:Y:S02]  /*47ab0*/  ISETP.LT.OR P5, PT, R0, 0x142, !P3 ;  /* 0x000001420000780c */ /* 0x000fe40005fa1670 */
[----:B------:R-:W-:Y:S02]  /*47ac0*/  F2FP.SATFINITE.E4M3.F32.PACK_AB_MERGE_C R9, RZ, R2, RZ ;  /* 0x00000002ff09723e */ /* 0x000fe400048070ff */
[----:B------:R-:W-:-:S07]  /*47ad0*/  F2FP.SATFINITE.E4M3.F32.PACK_AB_MERGE_C R7, RZ, R4, RZ ;  /* 0x00000004ff07723e */ /* 0x000fce00048070ff */
[----:B------:R0:W-:Y:S01]  /*47ae0*/  @!P6 STG.E.U8 desc[UR18][R24.64+0x140], R5 ;  /* 0x000140051800e986 */ /* 0x0001e2000c101112 */
[----:B------:R-:W-:-:S03]  /*47af0*/  ISETP.LT.OR P6, PT, R0, 0x141, !P2 ;  /* 0x000001410000780c */ /* 0x000fc600057c1670 */
[----:B------:R1:W-:Y:S01]  /*47b00*/  @!P5 STG.E.U8 desc[UR18][R24.64+0x141], R7 ;  /* 0x000141071800d986 */ /* 0x0003e2000c101112 */
[----:B------:R-:W-:Y:S01]  /*47b10*/  ISETP.LT.OR P5, PT, R0, 0x142, !P2 ;  /* 0x000001420000780c */ /* 0x000fe200057a1670 */
[----:B------:R-:W-:Y:S02]  /*47b20*/  FMUL R2, R39, UR17 ;  /* 0x0000001127027c20 */ /* 0x000fe40008400000 */
[----:B------:R-:W3:Y:S03]  /*47b30*/  LDL.LU R39, [R1+0x900] ;  /* 0x0009000001277983 */ /* 0x000ee60000300800 */
[----:B0-----:R-:W-:Y:S02]  /*47b40*/  F2FP.SATFINITE.E4M3.F32.PACK_AB_MERGE_C R5, RZ, R2, RZ ;  /* 0x00000002ff05723e */ /* 0x001fe400048070ff */
[----:B------:R-:W-:Y:S01]  /*47b50*/  F2FP.SATFINITE.E4M3.F32.PACK_AB_MERGE_C R3, RZ, R3, RZ ;  /* 0x00000003ff03723e */ /* 0x000fe200048070ff */
[----:B------:R-:W-:-:S02]  /*47b60*/  FMUL R2, R38, UR17 ;  /* 0x0000001126027c20 */ /* 0x000fc40008400000 */
[----:B------:R-:W3:Y:S03]  /*47b70*/  LDL.LU R38, [R1+0x904] ;  /* 0x0009040001267983 */ /* 0x000ee60000300800 */
[----:B-1----:R-:W-:Y:S01]  /*47b80*/  F2FP.SATFINITE.E4M3.F32.PACK_AB_MERGE_C R7, RZ, R2, RZ ;  /* 0x00000002ff07723e */ /* 0x002fe200048070ff */
[----:B------:R0:W-:Y:S01]  /*47b90*/  @!P6 STG.E.U8 desc[UR18][R26.64+0x140], R3 ;  /* 0x000140031a00e986 */ /* 0x0001e2000c101112 */
[----:B------:R-:W-:-:S03]  /*47ba0*/  ISETP.LT.OR P6, PT, R0, 0x149, !P3 ;  /* 0x000001490000780c */ /* 0x000fc60005fc1670 */
[----:B------:R1:W-:Y:S01]  /*47bb0*/  @!P5 STG.E.U8 desc[UR18][R26.64+0x141], R9 ;  /* 0x000141091a00d986 */ /* 0x0003e2000c101112 */
[----:B------:R-:W-:-:S09]  /*47bc0*/  ISETP.LT.OR P5, PT, R0, 0x14a, !P3 ;  /* 0x0000014a0000780c */ /* 0x000fd20005fa1670 */
[----:B------:R1:W-:Y:S04]  /*47bd0*/  @!P6 STG.E.U8 desc[UR18][R24.64+0x148], R5 ;  /* 0x000148051800e986 */ /* 0x0003e8000c101112 */
[----:B------:R2:W-:Y:S01]  /*47be0*/  @!P5 STG.E.U8 desc[UR18][R24.64+0x149], R7 ;  /* 0x000149071800d986 */ /* 0x0005e2000c101112 */
[----:B----4-:R-:W-:-:S03]  /*47bf0*/  FMUL R2, R37, UR17 ;  /* 0x0000001125027c20 */ /* 0x010fc60008400000 */
[----:B------:R-:W4:Y:S02]  /*47c00*/  LDL.LU R37, [R1+0x908] ;  /* 0x0009080001257983 */ /* 0x000f240000300800 */
[----:B0-----:R-:W-:Y:S01]  /*47c10*/  F2FP.SATFINITE.E4M3.F32.PACK_AB_MERGE_C R3, RZ, R2, RZ ;  /* 0x00000002ff03723e */ /* 0x001fe200048070ff */
[----:B------:R-:W-:Y:S02]  /*47c20*/  FMUL R2, R36, UR17 ;  /* 0x0000001124027c20 */ /* 0x000fe40008400000 */
[----:B------:R-:W4:Y:S03]  /*47c30*/  LDL.LU R36, [R1+0x90c] ;  /* 0x00090c0001247983 */ /* 0x000f260000300800 */
[----:B-1----:R-:W-:Y:S01]  /*47c40*/  F2FP.SATFINITE.E4M3.F32.PACK_AB_MERGE_C R9, RZ, R2, RZ ;  /* 0x00000002ff09723e */ /* 0x002fe200048070ff */
[----:B------:R-:W-:Y:S02]  /*47c50*/  FMUL R2, R35, UR17 ;  /* 0x0000001123027c20 */ /* 0x000fe40008400000 */
[----:B------:R-:W4:Y:S03]  /*47c60*/  LDL.LU R35, [R1+0x910] ;  /* 0x0009100001237983 */ /* 0x000f260000300800 */
[----:B------:R-:W-:Y:S01]  /*47c70*/  F2FP.SATFINITE.E4M3.F32.PACK_AB_MERGE_C R5, RZ, R2, RZ ;  /* 0x00000002ff05723e */ /* 0x000fe200048070ff */
[----:B--2---:R-:W-:-:S02]  /*47c80*/  FMUL R2, R33, UR17 ;  /* 0x0000001121027c20 */ /* 0x004fc40008400000 */
[----:B------:R-:W2:Y:S03]  /*47c90*/  LDL.LU R33, [R1+0x914] ;  /* 0x0009140001217983 */ /* 0x000ea60000300800 */
[----:B------:R-:W-:Y:S01]  /*47ca0*/  F2FP.SATFINITE.E4M3.F32.PACK_AB_MERGE_C R7, RZ, R2, RZ ;  /* 0x00000002ff07723e */ /* 0x000fe200048070ff */
[----:B---3--:R-:W-:Y:S02]  /*47cb0*/  FMUL R2, R32, UR17 ;  /* 0x0000001120027c20 */ /* 0x008fe40008400000 */
[----:B------:R-:W3:Y:S01]  /*47cc0*/  LDL.LU R32, [R1+0x918] ;  /* 0x0009180001207983 */ /* 0x000ee20000300800 */
[C---:B------:R-:W-:Y:S02]  /*47cd0*/  ISETP.LT.OR P6, PT, R0.reuse, 0x149, !P2 ;  /* 0x000001490000780c */ /* 0x040fe400057c1670 */
[----:B------:R-:W-:-:S11]  /*47ce0*/  ISETP.LT.OR P5, PT, R0, 0x14a, !P2 ;  /* 0x0000014a0000780c */ /* 0x000fd600057a1670 */
[----:B------:R0:W-:Y:S01]  /*47cf0*/  @!P6 STG.E.U8 desc[UR18][R26.64+0x148], R3 ;  /* 0x000148031a00e986 */ /* 0x0001e2000c101112 */
[----:B------:R-:W-:-:S03]  /*47d00*/  ISETP.LT.OR P6, PT, R0, 0x151, !P3 ;  /* 0x000001510000780c */ /* 0x000fc60005fc1670 */
[----:B------:R1:W-:Y:S01]  /*47d10*/  @!P5 STG.E.U8 desc[UR18][R26.64+0x149], R9 ;  /* 0x000149091a00d986 */ /* 0x0003e2000c101112 */
[C---:B------:R-:W-:Y:S02]  /*47d20*/  ISETP.LT.OR P5, PT, R0.reuse, 0x152, !P3 ;  /* 0x000001520000780c */ /* 0x040fe40005fa1670 */
[----:B0-----:R-:W-:Y:S01]  /*47d30*/  F2FP.SATFINITE.E4M3.F32.PACK_AB_MERGE_C R3, RZ, R2, RZ ;  /* 0x00000002ff03723e */ /* 0x001fe200048070ff */
[----:B------:R-:W-:Y:S02]  /*47d40*/  FMUL R2, R39, UR17 ;  /* 0x0000001127027c20 */ /* 0x000fe40008400000 */
[----:B------:R-:W3:Y:S03]  /*47d50*/  LDL.LU R39, [R1+0x91c] ;  /* 0x00091c0001277983 */ /* 0x000ee60000300800 */
[----:B-1----:R-:W-:Y:S01]  /*47d60*/  F2FP.SATFINITE.E4M3.F32.PACK_AB_MERGE_C R9, RZ, R2, RZ ;  /* 0x00000002ff09723e */ /* 0x002fe200048070ff */
[----:B------:R0:W-:Y:S01]  /*47d70*/  @!P6 STG.E.U8 desc[UR18][R24.64+0x150], R5 ;  /* 0x000150051800e986 */ /* 0x0001e2000c101112 */
[----:B------:R-:W-:-:S03]  /*47d80*/  ISETP.LT.OR P6, PT, R0, 0x151, !P2 ;  /* 0x000001510000780c */ /* 0x000fc600057c1670 */
[----:B------:R1:W-:Y:S01]  /*47d90*/  @!P5 STG.E.U8 desc[UR18][R24.64+0x151], R7 ;  /* 0x000151071800d986 */ /* 0x0003e2000c101112 */
[----:B------:R-:W-:-:S03]  /*47da0*/  FMUL R2, R38, UR17 ;  /* 0x0000001126027c20 */ /* 0x000fc60008400000 */
[----:B------:R-:W3:Y:S02]  /*47db0*/  LDL.LU R38, [R1+0x920] ;  /* 0x0009200001267983 */ /* 0x000ee40000300800 */
[----:B0-----:R-:W-:Y:S02]  /*47dc0*/  F2FP.SATFINITE.E4M3.F32.PACK_AB_MERGE_C R5, RZ, R2, RZ ;  /* 0x00000002ff05723e */ /* 0x001fe400048070ff */
[C---:B------:R-:W-:Y:S02]  /*47dd0*/  ISETP.LT.OR P5, PT, R0.reuse, 0x152, !P2 ;  /* 0x000001520000780c */ /* 0x040fe400057a1670 */
[----:B------:R0:W-:Y:S01]  /*47de0*/  @!P6 STG.E.U8 desc[UR18][R26.64+0x150], R3 ;  /* 0x000150031a00e986 */ /* 0x0001e2000c101112 */
[----:B------:R-:W-:-:S10]  /*47df0*/  ISETP.LT.OR P6, PT, R0, 0x159, !P3 ;  /* 0x000001590000780c */ /* 0x000fd40005fc1670 */
[----:B------:R0:W-:Y:S04]  /*47e00*/  @!P5 STG.E.U8 desc[UR18][R26.64+0x151], R9 ;  /* 0x000151091a00d986 */ /* 0x0001e8000c101112 */
[----:B------:R2:W-:Y:S01]  /*47e10*/  @!P6 STG.E.U8 desc[UR18][R24.64+0x158], R5 ;  /* 0x000158051800e986 */ /* 0x0005e2000c101112 */
[----:B----4-:R-:W-:-:S03]  /*47e20*/  FMUL R2, R37, UR17 ;  /* 0x0000001125027c20 */ /* 0x010fc60008400000 */
[----:B------:R-:W4:Y:S02]  /*47e30*/  LDL.LU R37, [R1+0x924] ;  /* 0x0009240001257983 */ /* 0x000f240000300800 */
[----:B-1----:R-:W-:Y:S01]  /*47e40*/  F2FP.SATFINITE.E4M3.F32.PACK_AB_MERGE_C R7, RZ, R2, RZ ;  /* 0x00000002ff07723e */ /* 0x002fe200048070ff */
[----:B------:R-:W-:Y:S02]  /*47e50*/  FMUL R2, R36, UR17 ;  /* 0x0000001124027c20 */ /* 0x000fe40008400000 */
[----:B------:R-:W4:Y:S03]  /*47e60*/  LDL.LU R36, [R1+0x928] ;  /* 0x0009280001247983 */ /* 0x000f260000300800 */
[----:B0-----:R-:W-:Y:S01]  /*47e70*/  F2FP.SATFINITE.E4M3.F32.PACK_AB_MERGE_C R3, RZ, R2, RZ ;  /* 0x00000002ff03723e */ /* 0x001fe200048070ff */
        /* <DEDUP_REMOVED lines=328> */
[----:B------:R-:W-:Y:S02]  /*49300*/  ISETP.LT.OR P5, PT, R0, 0x1da, !P2 ;  /* 0x000001da0000780c */ /* 0x000fe400057a1670 */
[----:B0-----:R-:W-:Y:S01]  /*49310*/  F2FP.SATFINITE.E4M3.F32.PACK_AB_MERGE_C R5, RZ, R2, RZ ;  /* 0x00000002ff05723e */ /* 0x001fe200048070ff */
[----:B------:R-:W-:-:S06]  /*49320*/  FMUL R2, R39, UR17 ;  /* 0x0000001127027c20 */ /* 0x000fcc0008400000 */
[----:B------:R0:W-:Y:S01]  /*49330*/  @!P6 STG.E.U8 desc[UR18][R26.64+0x1d8], R3 ;  /* 0x0001d8031a00e986 */ /* 0x0001e2000c101112 */
[----:B------:R-:W-:Y:S02]  /*49340*/  ISETP.LT.OR P6, PT, R0, 0x1e1, !P3 ;  /* 0x000001e10000780c */ /* 0x000fe40005fc1670 */
[----:B-1----:R-:W-:Y:S01]  /*49350*/  F2FP.SATFINITE.E4M3.F32.PACK_AB_MERGE_C R7, RZ, R2, RZ ;  /* 0x00000002ff07723e */ /* 0x002fe200048070ff */
[----:B------:R-:W3:Y:S04]  /*49360*/  LDL.LU R39, [R1+0xa34] ;  /* 0x000a340001277983 */ /* 0x000ee80000300800 */
[----:B------:R1:W-:Y:S01]  /*49370*/  @!P5 STG.E.U8 desc[UR18][R26.64+0x1d9], R9 ;  /* 0x0001d9091a00d986 */ /* 0x0003e2000c101112 */
[----:B------:R-:W-:-:S03]  /*49380*/  FMUL R2, R38, UR17 ;  /* 0x0000001126027c20 */ /* 0x000fc60008400000 */
[----:B------:R-:W3:Y:S02]  /*49390*/  LDL.LU R38, [R1+0xa38] ;  /* 0x000a380001267983 */ /* 0x000ee40000300800 */
[----:B0-----:R-:W-:Y:S02]  /*493a0*/  F2FP.SATFINITE.E4M3.F32.PACK_AB_MERGE_C R3, RZ, R2, RZ ;  /* 0x00000002ff03723e */ /* 0x001fe400048070ff */
[C---:B------:R-:W-:Y:S01]  /*493b0*/  ISETP.LT.OR P5, PT, R0.reuse, 0x1e2, !P3 ;  /* 0x000001e20000780c */ /* 0x040fe20005fa1670 */
[----:B------:R0:W-:Y:S01]  /*493c0*/  @!P6 STG.E.U8 desc[UR18][R24.64+0x1e0], R5 ;  /* 0x0001e0051800e986 */ /* 0x0001e2000c101112 */
[----:B------:R-:W-:-:S11]  /*493d0*/  ISETP.LT.OR P6, PT, R0, 0x1e1, !P2 ;  /* 0x000001e10000780c */ /* 0x000fd600057c1670 */
        /* <DEDUP_REMOVED lines=17> */
[C---:B------:R-:W-:Y:S01]  /*494f0*/  ISETP.LT.OR P6, PT, R0.reuse, 0x1e9, !P3 ;  /* 0x000001e90000780c */ /* 0x040fe20005fc1670 */
[----:B------:R-:W3:Y:S10]  /*49500*/  LDL.LU R40, [R1+0xa50] ;  /* 0x000a500001287983 */ /* 0x000ef40000300800 */
[----:B------:R0:W-:Y:S01]  /*49510*/  @!P5 STG.E.U8 desc[UR18][R26.64+0x1e1], R9 ;  /* 0x0001e1091a00d986 */ /* 0x0001e2000c101112 */
[----:B------:R-:W-:-:S03]  /*49520*/  ISETP.LT.OR P5, PT, R0, 0x1ea, !P3 ;  /* 0x000001ea0000780c */ /* 0x000fc60005fa1670 */
[----:B------:R1:W-:Y:S01]  /*49530*/  @!P6 STG.E.U8 desc[UR18][R24.64+0x1e8], R5 ;  /* 0x0001e8051800e986 */ /* 0x0003e2000c101112 */
[----:B------:R-:W-:Y:S02]  /*49540*/  ISETP.LT.OR P6, PT, R0, 0x1e9, !P2 ;  /* 0x000001e90000780c */ /* 0x000fe400057c1670 */
[----:B0-----:R-:W-:-:S07]  /*49550*/  F2FP.SATFINITE.E4M3.F32.PACK_AB_MERGE_C R9, RZ, R2, RZ ;  /* 0x00000002ff09723e */ /* 0x001fce00048070ff */
[----:B------:R0:W-:Y:S01]  /*49560*/  @!P5 STG.E.U8 desc[UR18][R24.64+0x1e9], R7 ;  /* 0x0001e9071800d986 */ /* 0x0001e2000c101112 */
[C---:B------:R-:W-:Y:S01]  /*49570*/  ISETP.LT.OR P5, PT, R0.reuse, 0x1ea, !P2 ;  /* 0x000001ea0000780c */ /* 0x040fe200057a1670 */
[----:B------:R-:W-:Y:S02]  /*49580*/  FMUL R2, R39, UR17 ;  /* 0x0000001127027c20 */ /* 0x000fe40008400000 */
[----:B------:R-:W-:Y:S03]  /*49590*/  @!P6 STG.E.U8 desc[UR18][R26.64+0x1e8], R3 ;  /* 0x0001e8031a00e986 */ /* 0x000fe6000c101112 */
[----:B-1----:R-:W-:Y:S01]  /*495a0*/  F2FP.SATFINITE.E4M3.F32.PACK_AB_MERGE_C R5, RZ, R2, RZ ;  /* 0x00000002ff05723e */ /* 0x002fe200048070ff */
[----:B------:R-:W3:Y:S01]  /*495b0*/  LDL.LU R39, [R1+0xa54] ;  /* 0x000a540001277983 */ /* 0x000ee20000300800 */
[----:B------:R-:W-:Y:S01]  /*495c0*/  ISETP.LT.OR P6, PT, R0, 0x1f1, !P3 ;  /* 0x000001f10000780c */ /* 0x000fe20005fc1670 */
[----:B------:R-:W-:-:S04]  /*495d0*/  FMUL R2, R38, UR17 ;  /* 0x0000001126027c20 */ /* 0x000fc80008400000 */
[----:B------:R-:W-:Y:S01]  /*495e0*/  @!P5 STG.E.U8 desc[UR18][R26.64+0x1e9], R9 ;  /* 0x0001e9091a00d986 */ /* 0x000fe2000c101112 */
[----:B0-----:R-:W-:-:S03]  /*495f0*/  F2FP.SATFINITE.E4M3.F32.PACK_AB_MERGE_C R7, RZ, R2, RZ ;  /* 0x00000002ff07723e */ /* 0x001fc600048070ff */
[----:B------:R-:W3:Y:S01]  /*49600*/  LDL.LU R38, [R1+0xa58] ;  /* 0x000a580001267983 */ /* 0x000ee20000300800 */
[----:B------:R-:W-:-:S03]  /*49610*/  ISETP.LT.OR P5, PT, R0, 0x1f2, !P3 ;  /* 0x000001f20000780c */ /* 0x000fc60005fa1670 */
[----:B------:R0:W-:Y:S10]  /*49620*/  @!P6 STG.E.U8 desc[UR18][R24.64+0x1f0], R5 ;  /* 0x0001f0051800e986 */ /* 0x0001f4000c101112 */
[----:B------:R1:W-:Y:S01]  /*49630*/  @!P5 STG.E.U8 desc[UR18][R24.64+0x1f1], R7 ;  /* 0x0001f1071800d986 */ /* 0x0003e2000c101112 */
[----:B----4-:R-:W-:-:S03]  /*49640*/  FMUL R2, R37, UR17 ;  /* 0x0000001125027c20 */ /* 0x010fc60008400000 */
[----:B------:R-:W4:Y:S02]  /*49650*/  LDL.LU R37, [R1+0xa5c] ;  /* 0x000a5c0001257983 */ /* 0x000f240000300800 */
[----:B------:R-:W-:Y:S01]  /*49660*/  F2FP.SATFINITE.E4M3.F32.PACK_AB_MERGE_C R11, RZ, R2, RZ ;  /* 0x00000002ff0b723e */ /* 0x000fe200048070ff */
[----:B------:R-:W-:Y:S02]  /*49670*/  FMUL R2, R36, UR17 ;  /* 0x0000001124027c20 */ /* 0x000fe40008400000 */
[----:B------:R-:W4:Y:S03]  /*49680*/  LDL.LU R36, [R1+0xa60] ;  /* 0x000a600001247983 */ /* 0x000f260000300800 */
[----:B0-----:R-:W-:Y:S01]  /*49690*/  F2FP.SATFINITE.E4M3.F32.PACK_AB_MERGE_C R5, RZ, R2, RZ ;  /* 0x00000002ff05723e */ /* 0x001fe200048070ff */
[----:B------:R-:W-:Y:S02]  /*496a0*/  FMUL R2, R35, UR17 ;  /* 0x0000001123027c20 */ /* 0x000fe40008400000 */
[----:B------:R-:W4:Y:S03]  /*496b0*/  LDL.LU R35, [R1+0xa64] ;  /* 0x000a640001237983 */ /* 0x000f260000300800 */
[----:B-1----:R-:W-:Y:S01]  /*496c0*/  F2FP.SATFINITE.E4M3.F32.PACK_AB_MERGE_C R7, RZ, R2, RZ ;  /* 0x00000002ff07723e */ /* 0x002fe200048070ff */
[----:B--2---:R-:W-:-:S02]  /*496d0*/  FMUL R3, R33, UR17 ;  /* 0x0000001121037c20 */ /* 0x004fc40008400000 */
[----:B------:R-:W2:Y:S01]  /*496e0*/  LDL.LU R33, [R1+0xa68] ;  /* 0x000a680001217983 */ /* 0x000ea20000300800 */
[----:B---3--:R-:W-:-:S03]  /*496f0*/  FMUL R2, R32, UR17 ;  /* 0x0000001120027c20 */ /* 0x008fc60008400000 */
[----:B------:R-:W3:Y:S01]  /*49700*/  LDL.LU R32, [R1+0xa6c] ;  /* 0x000a6c0001207983 */ /* 0x000ee20000300800 */
[C---:B------:R-:W-:Y:S02]  /*49710*/  ISETP.LT.OR P6, PT, R0.reuse, 0x1f1, !P2 ;  /* 0x000001f10000780c */ /* 0x040fe400057c1670 */
[----:B------:R-:W-:Y:S02]  /*49720*/  ISETP.LT.OR P5, PT, R0, 0x1f2, !P2 ;  /* 0x000001f20000780c */ /* 0x000fe400057a1670 */
[----:B------:R-:W-:-:S09]  /*49730*/  F2FP.SATFINITE.E4M3.F32.PACK_AB_MERGE_C R9, RZ, R3, RZ ;  /* 0x00000003ff09723e */ /* 0x000fd200048070ff */
[----:B------:R0:W-:Y:S01]  /*49740*/  @!P6 STG.E.U8 desc[UR18][R26.64+0x1f0], R11 ;  /* 0x0001f00b1a00e986 */ /* 0x0001e2000c101112 */
[----:B------:R-:W-:Y:S01]  /*49750*/  ISETP.LT.OR P6, PT, R0, 0x1f9, !P3 ;  /* 0x000001f90000780c */ /* 0x000fe20005fc1670 */
[----:B------:R-:W-:Y:S02]  /*49760*/  FMUL R3, R40, UR17 ;  /* 0x0000001128037c20 */ /* 0x000fe40008400000 */
[----:B------:R-:W3:Y:S01]  /*49770*/  LDL.LU R40, [R1+0xa70] ;  /* 0x000a700001287983 */ /* 0x000ee20000300800 */
[----:B------:R-:W-:-:S03]  /*49780*/  ISETP.LT.OR P3, PT, R0, 0x1fa, !P3 ;  /* 0x000001fa0000780c */ /* 0x000fc60005f61670 */
[----:B------:R-:W-:Y:S01]  /*49790*/  @!P5 STG.E.U8 desc[UR18][R26.64+0x1f1], R5 ;  /* 0x0001f1051a00d986 */ /* 0x000fe2000c101112 */
[----:B0-----:R-:W-:Y:S02]  /*497a0*/  F2FP.SATFINITE.E4M3.F32.PACK_AB_MERGE_C R11, RZ, R2, RZ ;  /* 0x00000002ff0b723e */ /* 0x001fe400048070ff */
        /* <DEDUP_REMOVED lines=8> */
[----:B------:R-:W3:Y:S04]  /*49830*/  LDL.LU R38, [R1+0xa78] ;  /* 0x000a780001267983 */ /* 0x000ee80000300800 */
[----:B------:R0:W-:Y:S04]  /*49840*/  @!P3 STG.E.U8 desc[UR18][R24.64+0x1f9], R9 ;  /* 0x0001f9091800b986 */ /* 0x0001e8000c101112 */
[----:B------:R3:W-:Y:S01]  /*49850*/  @!P2 STG.E.U8 desc[UR18][R26.64+0x1f9], R5 ;  /* 0x0001f9051a00a986 */ /* 0x0007e2000c101112 */
[----:B0-----:R-:W-:Y:S01]  /*49860*/  F2FP.SATFINITE.E4M3.F32.PACK_AB_MERGE_C R9, RZ, R4, RZ ;  /* 0x00000004ff09723e */ /* 0x001fe200048070ff */
[----:B----4-:R-:W-:-:S02]  /*49870*/  FMUL R2, R37, UR17 ;  /* 0x0000001125027c20 */ /* 0x010fc40008400000 */
[----:B------:R-:W4:Y:S03]  /*49880*/  LDL.LU R37, [R1+0xa7c] ;  /* 0x000a7c0001257983 */ /* 0x000f260000300800 */
[----:B------:R-:W-:Y:S01]  /*49890*/  F2FP.SATFINITE.E4M3.F32.PACK_AB_MERGE_C R13, RZ, R2, RZ ;  /* 0x00000002ff0d723e */ /* 0x000fe200048070ff */
[----:B------:R-:W-:Y:S02]  /*498a0*/  FMUL R2, R36, UR17 ;  /* 0x0000001124027c20 */ /* 0x000fe40008400000 */
[----:B------:R-:W4:Y:S01]  /*498b0*/  LDL.LU R36, [R1+0xa80] ;  /* 0x000a800001247983 */ /* 0x000f220000300800 */
[----:B------:R-:W-:-:S03]  /*498c0*/  FMUL R3, R35, UR17 ;  /* 0x0000001123037c20 */ /* 0x000fc60008400000 */
[----:B------:R-:W4:Y:S01]  /*498d0*/  LDL.LU R35, [R1+0xa84] ;  /* 0x000a840001237983 */ /* 0x000f220000300800 */
[----:B--2---:R-:W-:-:S03]  /*498e0*/  FMUL R4, R33, UR17 ;  /* 0x0000001121047c20 */ /* 0x004fc60008400000 */
[----:B------:R-:W2:Y:S01]  /*498f0*/  LDL.LU R33, [R1+0xa88] ;  /* 0x000a880001217983 */ /* 0x000ea20000300800 */
[----:B---3--:R-:W-:-:S03]  /*49900*/  FMUL R5, R32, UR17 ;  /* 0x0000001120057c20 */ /* 0x008fc60008400000 */
[----:B------:R-:W3:Y:S01]  /*49910*/  LDL.LU R32, [R1+0xa8c] ;  /* 0x000a8c0001207983 */ /* 0x000ee20000300800 */
[C---:B------:R-:W-:Y:S02]  /*49920*/  ISETP.LT.OR P6, PT, R0.reuse, 0x101, !P1 ;  /* 0x000001010000780c */ /* 0x040fe40004fc1670 */
[C---:B------:R-:W-:Y:S01]  /*49930*/  ISETP.LT.OR P3, PT, R0.reuse, 0x102, !P1 ;  /* 0x000001020000780c */ /* 0x040fe20004f61670 */
[----:B------:R-:W-:Y:S01]  /*49940*/  @!P5 STG.E.U8 desc[UR18][R26.64+0x1f8], R11 ;  /* 0x0001f80b1a00d986 */ /* 0x000fe2000c101112 */
[----:B------:R-:W-:-:S09]  /*49950*/  ISETP.LT.OR P5, PT, R0, 0x101, !P0 ;  /* 0x000001010000780c */ /* 0x000fd200047a1670 */
[----:B------:R0:W-:Y:S01]  /*49960*/  @!P6 STG.E.U8 desc[UR18][R30.64+0x100], R7 ;  /* 0x000100071e00e986 */ /* 0x0001e2000c101112 */
[----:B------:R-:W-:-:S03]  /*49970*/  ISETP.LT.OR P6, PT, R0, 0x102, !P0 ;  /* 0x000001020000780c */ /* 0x000fc600047c1670 */
[----:B------:R1:W-:Y:S01]  /*49980*/  @!P3 STG.E.U8 desc[UR18][R30.64+0x101], R9 ;  /* 0x000101091e00b986 */ /* 0x0003e2000c101112 */
[C---:B------:R-:W-:Y:S02]  /*49990*/  ISETP.LT.OR P3, PT, R0.reuse, 0x109, !P1 ;  /* 0x000001090000780c */ /* 0x040fe40004f61670 */
[----:B------:R-:W-:Y:S02]  /*499a0*/  ISETP.LT.OR P2, PT, R0, 0x10a, !P1 ;  /* 0x0000010a0000780c */ /* 0x000fe40004f41670 */
[----:B0-----:R-:W-:Y:S01]  /*499b0*/  F2FP.SATFINITE.E4M3.F32.PACK_AB_MERGE_C R7, RZ, R2, RZ ;  /* 0x00000002ff07723e */ /* 0x001fe200048070ff */
[----:B------:R-:W-:Y:S02]  /*499c0*/  FMUL R2, R40, UR17 ;  /* 0x0000001128027c20 */ /* 0x000fe40008400000 */
[----:B------:R-:W3:Y:S01]  /*499d0*/  LDL.LU R40, [R1+0xa90] ;  /* 0x000a900001287983 */ /* 0x000ee20000300800 */
[----:B-1----:R-:W-:Y:S01]  /*499e0*/  F2FP.SATFINITE.E4M3.F32.PACK_AB_MERGE_C R9, RZ, R3, RZ ;  /* 0x00000003ff09723e */ /* 0x002fe200048070ff */
[----:B------:R-:W-:-:S02]  /*499f0*/  FMUL R3, R39, UR17 ;  /* 0x0000001127037c20 */ /* 0x000fc40008400000 */
[----:B------:R-:W3:Y:S01]  /*49a00*/  LDL.LU R39, [R1+0xa94] ;  /* 0x000a940001277983 */ /* 0x000ee20000300800 */
[----:B------:R-:W-:-:S03]  /*49a10*/  F2FP.SATFINITE.E4M3.F32.PACK_AB_MERGE_C R11, RZ, R4, RZ ;  /* 0x00000004ff0b723e */ /* 0x000fc600048070ff */
[----:B------:R0:W-:Y:S01]  /*49a20*/  @!P6 STG.E.U8 desc[UR18][R28.64+0x101], R7 ;  /* 0x000101071c00e986 */ /* 0x0001e2000c101112 */
[----:B------:R-:W-:-:S03]  /*49a30*/  ISETP.LT.OR P6, PT, R0, 0x10a, !P0 ;  /* 0x0000010a0000780c */ /* 0x000fc600047c1670 */
[----:B------:R-:W-:Y:S01]  /*49a40*/  @!P5 STG.E.U8 desc[UR18][R28.64+0x100], R13 ;  /* 0x0001000d1c00d986 */ /* 0x000fe2000c101112 */
[----:B------:R-:W-:-:S03]  /*49a50*/  FMUL R4, R38, UR17 ;  /* 0x0000001126047c20 */ /* 0x000fc60008400000 */
[----:B------:R-:W3:Y:S01]  /*49a60*/  LDL.LU R38, [R1+0xa98] ;  /* 0x000a980001267983 */ /* 0x000ee20000300800 */
[----:B0-----:R-:W-:-:S03]  /*49a70*/  F2FP.SATFINITE.E4M3.F32.PACK_AB_MERGE_C R7, RZ, R2, RZ ;  /* 0x00000002ff07723e */ /* 0x001fc600048070ff */
[----:B------:R0:W-:Y:S04]  /*49a80*/  @!P3 STG.E.U8 desc[UR18][R30.64+0x108], R9 ;  /* 0x000108091e00b986 */ /* 0x0001e8000c101112 */
[----:B------:R1:W-:Y:S01]  /*49a90*/  @!P2 STG.E.U8 desc[UR18][R30.64+0x109], R11 ;  /* 0x0001090b1e00a986 */ /* 0x0003e2000c101112 */
[----:B0-----:R-:W-:-:S03]  /*49aa0*/  F2FP.SATFINITE.E4M3.F32.PACK_AB_MERGE_C R9, RZ, R3, RZ ;  /* 0x00000003ff09723e */ /* 0x001fc600048070ff */
[----:B------:R0:W-:Y:S01]  /*49ab0*/  @!P6 STG.E.U8 desc[UR18][R28.64+0x109], R7 ;  /* 0x000109071c00e986 */ /* 0x0001e2000c101112 */
[----:B-1----:R-:W-:Y:S01]  /*49ac0*/  F2FP.SATFINITE.E4M3.F32.PACK_AB_MERGE_C R11, RZ, R4, RZ ;  /* 0x00000004ff0b723e */ /* 0x002fe200048070ff */
[----:B----4-:R-:W-:Y:S02]  /*49ad0*/  FMUL R2, R37, UR17 ;  /* 0x0000001125027c20 */ /* 0x010fe40008400000 */
[----:B------:R-:W4:Y:S03]  /*49ae0*/  LDL.LU R37, [R1+0xa9c] ;  /* 0x000a9c0001257983 */ /* 0x000f260000300800 */
[----:B------:R-:W-:Y:S01]  /*49af0*/  F2FP.SATFINITE.E4M3.F32.PACK_AB_MERGE_C R13, RZ, R2, RZ ;  /* 0x00000002ff0d723e */ /* 0x000fe200048070ff */
[----:B------:R-:W-:Y:S02]  /*49b00*/  FMUL R3, R36, UR17 ;  /* 0x0000001124037c20 */ /* 0x000fe40008400000 */
[----:B------:R-:W4:Y:S01]  /*49b10*/  LDL.LU R36, [R1+0xaa0] ;  /* 0x000aa00001247983 */ /* 0x000f220000300800 */
[----:B------:R-:W-:-:S03]  /*49b20*/  FMUL R2, R35, UR17 ;  /* 0x0000001123027c20 */ /* 0x000fc60008400000 */
[----:B------:R-:W4:Y:S02]  /*49b30*/  LDL.LU R35, [R1+0xaa4] ;  /* 0x000aa40001237983 */ /* 0x000f240000300800 */
[----:B0-----:R-:W-:Y:S01]  /*49b40*/  F2FP.SATFINITE.E4M3.F32.PACK_AB_MERGE_C R7, RZ, R2, RZ ;  /* 0x00000002ff07723e */ /* 0x001fe200048070ff */
[----:B--2---:R-:W-:Y:S02]  /*49b50*/  FMUL R4, R33, UR17 ;  /* 0x0000001121047c20 */ /* 0x004fe40008400000 */
[----:B------:R-:W2:Y:S01]  /*49b60*/  LDL.LU R33, [R1+0xaa8] ;  /* 0x000aa80001217983 */ /* 0x000ea20000300800 */
[----:B---3--:R-:W-:-:S03]  /*49b70*/  FMUL R2, R32, UR17 ;  /* 0x0000001120027c20 */ /* 0x008fc60008400000 */
[----:B------:R-:W3:Y:S01]  /*49b80*/  LDL.LU R32, [R1+0xaac] ;  /* 0x000aac0001207983 */ /* 0x000ee20000300800 */
[C---:B------:R-:W-:Y:S02]  /*49b90*/  ISETP.LT.OR P5, PT, R0.reuse, 0x109, !P0 ;  /* 0x000001090000780c */ /* 0x040fe400047a1670 */
[C---:B------:R-:W-:Y:S02]  /*49ba0*/  ISETP.LT.OR P3, PT, R0.reuse, 0x111, !P1 ;  /* 0x000001110000780c */ /* 0x040fe40004f61670 */
[C---:B------:R-:W-:Y:S02]  /*49bb0*/  ISETP.LT.OR P2, PT, R0.reuse, 0x112, !P1 ;  /* 0x000001120000780c */ /* 0x040fe40004f41670 */
[----:B------:R-:W-:Y:S02]  /*49bc0*/  F2FP.SATFINITE.E4M3.F32.PACK_AB_MERGE_C R5, RZ, R5, RZ ;  /* 0x00000005ff05723e */ /* 0x000fe400048070ff */
[----:B------:R-:W-:-:S05]  /*49bd0*/  ISETP.LT.OR P6, PT, R0, 0x112, !P0 ;  /* 0x000001120000780c */ /* 0x000fca00047c1670 */
[----:B------:R0:W-:Y:S01]  /*49be0*/  @!P5 STG.E.U8 desc[UR18][R28.64+0x108], R5 ;  /* 0x000108051c00d986 */ /* 0x0001e2000c101112 */
[----:B------:R-:W-:-:S03]  /*49bf0*/  ISETP.LT.OR P5, PT, R0, 0x111, !P0 ;  /* 0x000001110000780c */ /* 0x000fc600047a1670 */
[----:B------:R-:W-:Y:S01]  /*49c00*/  @!P3 STG.E.U8 desc[UR18][R30.64+0x110], R9 ;  /* 0x000110091e00b986 */ /* 0x000fe2000c101112 */
[----:B------:R-:W-:-:S03]  /*49c10*/  ISETP.LT.OR P3, PT, R0, 0x119, !P1 ;  /* 0x000001190000780c */ /* 0x000fc60004f61670 */
[----:B------:R1:W-:Y:S01]  /*49c20*/  @!P2 STG.E.U8 desc[UR18][R30.64+0x111], R11 ;  /* 0x0001110b1e00a986 */ /* 0x0003e2000c101112 */
[----:B------:R-:W-:Y:S02]  /*49c30*/  ISETP.LT.OR P2, PT, R0, 0x11a, !P1 ;  /* 0x0000011a0000780c */ /* 0x000fe40004f41670 */
[----:B0-----:R-:W-:Y:S02]  /*49c40*/  F2FP.SATFINITE.E4M3.F32.PACK_AB_MERGE_C R5, RZ, R3, RZ ;  /* 0x00000003ff05723e */ /* 0x001fe400048070ff */
[----:B-1----:R-:W-:Y:S01]  /*49c50*/  F2FP.SATFINITE.E4M3.F32.PACK_AB_MERGE_C R11, RZ, R2, RZ ;  /* 0x00000002ff0b723e */ /* 0x002fe200048070ff */
[----:B------:R-:W-:Y:S01]  /*49c60*/  FMUL R2, R40, UR17 ;  /* 0x0000001128027c20 */ /* 0x000fe20008400000 */
[----:B------:R-:W-:Y:S01]  /*49c70*/  FMUL R3, R39, UR17 ;  /* 0x0000001127037c20 */ /* 0x000fe20008400000 */
[----:B------:R-:W3:Y:S01]  /*49c80*/  LDL.LU R40, [R1+0xab0] ;  /* 0x000ab00001287983 */ /* 0x000ee20000300800 */
[----:B------:R-:W-:-:S03]  /*49c90*/  F2FP.SATFINITE.E4M3.F32.PACK_AB_MERGE_C R9, RZ, R4, RZ ;  /* 0x00000004ff09723e */ /* 0x000fc600048070ff */
[----:B------:R-:W3:Y:S04]  /*49ca0*/  LDL.LU R39, [R1+0xab4] ;  /* 0x000ab40001277983 */ /* 0x000ee80000300800 */
[----:B------:R-:W-:Y:S01]  /*49cb0*/  @!P6 STG.E.U8 desc[UR18][R28.64+0x111], R5 ;  /* 0x000111051c00e986 */ /* 0x000fe2000c101112 */
[----:B------:R-:W-:Y:S01]  /*49cc0*/  ISETP.LT.OR P6, PT, R0, 0x11a, !P0 ;  /* 0x0000011a0000780c */ /* 0x000fe200047c1670 */
[----:B------:R-:W-:Y:S02]  /*49cd0*/  FMUL R4, R38, UR17 ;  /* 0x0000001126047c20 */ /* 0x000fe40008400000 */
[----:B------:R-:W3:Y:S04]  /*49ce0*/  LDL.LU R38, [R1+0xab8] ;  /* 0x000ab80001267983 */ /* 0x000ee80000300800 */
[----:B------:R-:W-:Y:S04]  /*49cf0*/  @!P5 STG.E.U8 desc[UR18][R28.64+0x110], R13 ;  /* 0x0001100d1c00d986 */ /* 0x000fe8000c101112 */
[----:B------:R0:W-:Y:S04]  /*49d00*/  @!P3 STG.E.U8 desc[UR18][R30.64+0x118], R7 ;  /* 0x000118071e00b986 */ /* 0x0001e8000c101112 */
[----:B------:R1:W-:Y:S01]  /*49d10*/  @!P2 STG.E.U8 desc[UR18][R30.64+0x119], R9 ;  /* 0x000119091e00a986 */ /* 0x0003e2000c101112 */
[----:B0-----:R-:W-:-:S02]  /*49d20*/  F2FP.SATFINITE.E4M3.F32.PACK_AB_MERGE_C R7, RZ, R2, RZ ;  /* 0x00000002ff07723e */ /* 0x001fc400048070ff */
[----:B-1----:R-:W-:-:S03]  /*49d30*/  F2FP.SATFINITE.E4M3.F32.PACK_AB_MERGE_C R9, RZ, R3, RZ ;  /* 0x00000003ff09723e */ /* 0x002fc600048070ff */
[----:B------:R0:W-:Y:S01]  /*49d40*/  @!P6 STG.E.U8 desc[UR18][R28.64+0x119], R7 ;  /* 0x000119071c00e986 */ /* 0x0001e2000c101112 */
[----:B------:R-:W-:Y:S01]  /*49d50*/  F2FP.SATFINITE.E4M3.F32.PACK_AB_MERGE_C R13, RZ, R4, RZ ;  /* 0x00000004ff0d723e */ /* 0x000fe200048070ff */
[----:B----4-:R-:W-:Y:S02]  /*49d60*/  FMUL R5, R37, UR17 ;  /* 0x0000001125057c20 */ /* 0x010fe40008400000 */
[----:B------:R-:W4:Y:S01]  /*49d70*/  LDL.LU R37, [R1+0xabc] ;  /* 0x000abc0001257983 */ /* 0x000f220000300800 */
[----:B------:R-:W-:-:S03]  /*49d80*/  FMUL R2, R36, UR17 ;  /* 0x0000001124027c20 */ /* 0x000fc60008400000 */
[----:B------:R-:W4:Y:S02]  /*49d90*/  LDL.LU R36, [R1+0xac0] ;  /* 0x000ac00001247983 */ /* 0x000f240000300800 */
[----:B0-----:R-:W-:Y:S01]  /*49da0*/  F2FP.SATFINITE.E4M3.F32.PACK_AB_MERGE_C R7, RZ, R2, RZ ;  /* 0x00000002ff07723e */ /* 0x001fe200048070ff */
[----:B------:R-:W-:Y:S02]  /*49db0*/  FMUL R3, R35, UR17 ;  /* 0x0000001123037c20 */ /* 0x000fe40008400000 */
[----:B------:R-:W4:Y:S01]  /*49dc0*/  LDL.LU R35, [R1+0xac4] ;  /* 0x000ac40001237983 */ /* 0x000f220000300800 */
[----:B--2---:R-:W-:-:S03]  /*49dd0*/  FMUL R4, R33, UR17 ;  /* 0x0000001121047c20 */ /* 0x004fc60008400000 */
[----:B------:R-:W2:Y:S01]  /*49de0*/  LDL.LU R33, [R1+0xac8] ;  /* 0x000ac80001217983 */ /* 0x000ea20000300800 */
[----:B---3--:R-:W-:-:S03]  /*49df0*/  FMUL R2, R32, UR17 ;  /* 0x0000001120027c20 */ /* 0x008fc60008400000 */
[----:B------:R-:W3:Y:S01]  /*49e00*/  LDL.LU R32, [R1+0xacc] ;  /* 0x000acc0001207983 */ /* 0x000ee20000300800 */
[C---:B------:R-:W-:Y:S02]  /*49e10*/  ISETP.LT.OR P5, PT, R0.reuse, 0x119, !P0 ;  /* 0x000001190000780c */ /* 0x040fe400047a1670 */
[C---:B------:R-:W-:Y:S02]  /*49e20*/  ISETP.LT.OR P3, PT, R0.reuse, 0x121, !P1 ;  /* 0x000001210000780c */ /* 0x040fe40004f61670 */
[C---:B------:R-:W-:Y:S02]  /*49e30*/  ISETP.LT.OR P2, PT, R0.reuse, 0x122, !P1 ;  /* 0x000001220000780c */ /* 0x040fe40004f41670 */
[----:B------:R-:W-:-:S07]  /*49e40*/  ISETP.LT.OR P6, PT, R0, 0x122, !P0 ;  /* 0x000001220000780c */ /* 0x000fce00047c1670 */
[----:B------:R-:W-:Y:S01]  /*49e50*/  @!P5 STG.E.U8 desc[UR18][R28.64+0x118], R11 ;  /* 0x0001180b1c00d986 */ /* 0x000fe2000c101112 */
[----:B------:R-:W-:-:S03]  /*49e60*/  ISETP.LT.OR P5, PT, R0, 0x121, !P0 ;  /* 0x000001210000780c */ /* 0x000fc600047a1670 */
[----:B------:R0:W-:Y:S04]  /*49e70*/  @!P3 STG.E.U8 desc[UR18][R30.64+0x120], R9 ;  /* 0x000120091e00b986 */ /* 0x0001e8000c101112 */
[----:B------:R1:W-:Y:S01]  /*49e80*/  @!P2 STG.E.U8 desc[UR18][R30.64+0x121], R13 ;  /* 0x0001210d1e00a986 */ /* 0x0003e2000c101112 */
[C---:B------:R-:W-:Y:S02]  /*49e90*/  ISETP.LT.OR P2, PT, R0.reuse, 0x12a, !P1 ;  /* 0x0000012a0000780c */ /* 0x040fe40004f41670 */
[----:B------:R-:W-:Y:S02]  /*49ea0*/  ISETP.LT.OR P3, PT, R0, 0x129, !P1 ;  /* 0x000001290000780c */ /* 0x000fe40004f61670 */
[----:B0-----:R-:W-:Y:S02]  /*49eb0*/  F2FP.SATFINITE.E4M3.F32.PACK_AB_MERGE_C R9, RZ, R3, RZ ;  /* 0x00000003ff09723e */ /* 0x001fe400048070ff */
[----:B-1----:R-:W-:Y:S01]  /*49ec0*/  F2FP.SATFINITE.E4M3.F32.PACK_AB_MERGE_C R13, RZ, R2, RZ ;  /* 0x00000002ff0d723e */ /* 0x002fe200048070ff */
[----:B------:R-:W-:-:S02]  /*49ed0*/  FMUL R3, R40, UR17 ;  /* 0x0000001128037c20 */ /* 0x000fc40008400000 */
[----:B------:R-:W3:Y:S01]  /*49ee0*/  LDL.LU R40, [R1+0xad0] ;  /* 0x000ad00001287983 */ /* 0x000ee20000300800 */
[----:B------:R-:W-:-:S03]  /*49ef0*/  FMUL R2, R39, UR17 ;  /* 0x0000001127027c20 */ /* 0x000fc60008400000 */
[----:B------:R-:W3:Y:S01]  /*49f00*/  LDL.LU R39, [R1+0xad4] ;  /* 0x000ad40001277983 */ /* 0x000ee20000300800 */
[----:B------:R-:W-:Y:S02]  /*49f10*/  F2FP.SATFINITE.E4M3.F32.PACK_AB_MERGE_C R5, RZ, R5, RZ ;  /* 0x00000005ff05723e */ /* 0x000fe400048070ff */
[----:B------:R-:W-:Y:S01]  /*49f20*/  F2FP.SATFINITE.E4M3.F32.PACK_AB_MERGE_C R11, RZ, R4, RZ ;  /* 0x00000004ff0b723e */ /* 0x000fe200048070ff */
[----:B------:R0:W-:Y:S01]  /*49f30*/  @!P6 STG.E.U8 desc[UR18][R28.64+0x121], R7 ;  /* 0x000121071c00e986 */ /* 0x0001e2000c101112 */
[----:B------:R-:W-:Y:S01]  /*49f40*/  ISETP.LT.OR P6, PT, R0, 0x12a, !P0 ;  /* 0x0000012a0000780c */ /* 0x000fe200047c1670 */
[----:B------:R-:W-:Y:S02]  /*49f50*/  FMUL R4, R38, UR17 ;  /* 0x0000001126047c20 */ /* 0x000fe40008400000 */
[----:B------:R-:W3:Y:S01]  /*49f60*/  LDL.LU R38, [R1+0xad8] ;  /* 0x000ad80001267983 */ /* 0x000ee20000300800 */
[----:B0-----:R-:W-:-:S03]  /*49f70*/  F2FP.SATFINITE.E4M3.F32.PACK_AB_MERGE_C R7, RZ, R2, RZ ;  /* 0x00000002ff07723e */ /* 0x001fc600048070ff */
[----:B------:R0:W-:Y:S04]  /*49f80*/  @!P5 STG.E.U8 desc[UR18][R28.64+0x120], R5 ;  /* 0x000120051c00d986 */ /* 0x0001e8000c101112 */
[----:B------:R-:W-:Y:S04]  /*49f90*/  @!P2 STG.E.U8 desc[UR18][R30.64+0x129], R11 ;  /* 0x0001290b1e00a986 */ /* 0x000fe8000c101112 */
[----:B------:R1:W-:Y:S01]  /*49fa0*/  @!P3 STG.E.U8 desc[UR18][R30.64+0x128], R9 ;  /* 0x000128091e00b986 */ /* 0x0003e2000c101112 */
[----:B0-----:R-:W-:-:S05]  /*49fb0*/  F2FP.SATFINITE.E4M3.F32.PACK_AB_MERGE_C R5, RZ, R3, RZ ;  /* 0x00000003ff05723e */ /* 0x001fca00048070ff */
        /* <DEDUP_REMOVED lines=19> */
[----:B------:R0:W-:Y:S01]  /*4a0f0*/  @!P3 STG.E.U8 desc[UR18][R30.64+0x130], R7 ;  /* 0x000130071e00b986 */ /* 0x0001e2000c101112 */
[----:B------:R-:W-:-:S03]  /*4a100*/  ISETP.LT.OR P3, PT, R0, 0x139, !P1 ;  /* 0x000001390000780c */ /* 0x000fc60004f61670 */
[----:B------:R1:W-:Y:S01]  /*4a110*/  @!P2 STG.E.U8 desc[UR18][R30.64+0x131], R9 ;  /* 0x000131091e00a986 */ /* 0x0003e2000c101112 */
[----:B------:R-:W-:Y:S02]  /*4a120*/  ISETP.LT.OR P2, PT, R0, 0x13a, !P1 ;  /* 0x0000013a0000780c */ /* 0x000fe40004f41670 */
[----:B0-----:R-:W-:Y:S02]  /*4a130*/  F2FP.SATFINITE.E4M3.F32.PACK_AB_MERGE_C R7, RZ, R2, RZ ;  /* 0x00000002ff07723e */ /* 0x001fe400048070ff */
[----:B-1----:R-:W-:Y:S01]  /*4a140*/  F2FP.SATFINITE.E4M3.F32.PACK_AB_MERGE_C R9, RZ, R3, RZ ;  /* 0x00000003ff09723e */ /* 0x002fe200048070ff */
[----:B------:R-:W-:Y:S02]  /*4a150*/  FMUL R2, R40, UR17 ;  /* 0x0000001128027c20 */ /* 0x000fe40008400000 */
[----:B------:R-:W3:Y:S01]  /*4a160*/  LDL.LU R40, [R1+0xaf0] ;  /* 0x000af00001287983 */ /* 0x000ee20000300800 */
[----:B------:R-:W-:-:S03]  /*4a170*/  FMUL R3, R39, UR17 ;  /* 0x0000001127037c20 */ /* 0x000fc60008400000 */
[----:B------:R-:W3:Y:S01]  /*4a180*/  LDL.LU R39, [R1+0xaf4] ;  /* 0x000af40001277983 */ /* 0x000ee20000300800 */
[----:B------:R-:W-:-:S03]  /*4a190*/  F2FP.SATFINITE.E4M3.F32.PACK_AB_MERGE_C R13, RZ, R4, RZ ;  /* 0x00000004ff0d723e */ /* 0x000fc600048070ff */
[----:B------:R0:W-:Y:S01]  /*4a1a0*/  @!P6 STG.E.U8 desc[UR18][R28.64+0x131], R7 ;  /* 0x000131071c00e986 */ /* 0x0001e2000c101112 */
[----:B------:R-:W-:Y:S01]  /*4a1b0*/  ISETP.LT.OR P6, PT, R0, 0x13a, !P0 ;  /* 0x0000013a0000780c */ /* 0x000fe200047c1670 */
[----:B------:R-:W-:Y:S02]  /*4a1c0*/  FMUL R4, R38, UR17 ;  /* 0x0000001126047c20 */ /* 0x000fe40008400000 */
[----:B------:R-:W3:Y:S01]  /*4a1d0*/  LDL.LU R38, [R1+0xaf8] ;  /* 0x000af80001267983 */ /* 0x000ee20000300800 */
[----:B0-----:R-:W-:-:S03]  /*4a1e0*/  F2FP.SATFINITE.E4M3.F32.PACK_AB_MERGE_C R7, RZ, R2, RZ ;  /* 0x00000002ff07723e */ /* 0x001fc600048070ff */
[----:B------:R-:W-:Y:S04]  /*4a1f0*/  @!P5 STG.E.U8 desc[UR18][R28.64+0x130], R11 ;  /* 0x0001300b1c00d986 */ /* 0x000fe8000c101112 */
[----:B------:R0:W-:Y:S04]  /*4a200*/  @!P3 STG.E.U8 desc[UR18][R30.64+0x138], R9 ;  /* 0x000138091e00b986 */ /* 0x0001e8000c101112 */
[----:B------:R1:W-:Y:S01]  /*4a210*/  @!P2 STG.E.U8 desc[UR18][R30.64+0x139], R13 ;  /* 0x0001390d1e00a986 */ /* 0x0003e2000c101112 */
[----:B0-----:R-:W-:-:S03]  /*4a220*/  F2FP.SATFINITE.E4M3.F32.PACK_AB_MERGE_C R9, RZ, R3, RZ ;  /* 0x00000003ff09723e */ /* 0x001fc600048070ff */
[----:B------:R0:W-:Y:S01]  /*4a230*/  @!P6 STG.E.U8 desc[UR18][R28.64+0x139], R7 ;  /* 0x000139071c00e986 */ /* 0x0001e2000c101112 */
[----:B------:R-:W-:Y:S01]  /*4a240*/  F2FP.SATFINITE.E4M3.F32.PACK_AB_MERGE_C R11, RZ, R4, RZ ;  /* 0x00000004ff0b723e */ /* 0x000fe200048070ff */
[----:B----4-:R-:W-:Y:S02]  /*4a250*/  FMUL R2, R37, UR17 ;  /* 0x0000001125027c20 */ /* 0x010fe40008400000 */
[----:B------:R-:W4:Y:S03]  /*4a260*/  LDL.LU R37, [R1+0xafc] ;  /* 0x000afc0001257983 */ /* 0x000f260000300800 */
[----:B-1----:R-:W-:Y:S01]  /*4a270*/  F2FP.SATFINITE.E4M3.F32.PACK_AB_MERGE_C R13, RZ, R2, RZ ;  /* 0x00000002ff0d723e */ /* 0x002fe200048070ff */
        /* <DEDUP_REMOVED lines=59> */
[----:B------:R-:W-:Y:S02]  /*4a630*/  F2FP.SATFINITE.E4M3.F32.PACK_AB_MERGE_C R5, RZ, R5, RZ ;  /* 0x00000005ff05723e */ /* 0x000fe400048070ff */
        /* <DEDUP_REMOVED lines=244> */
[----:B------:R-:W-:Y:S01]  /*4b580*/  FMUL R2, R39, UR17 ;  /* 0x0000001127027c20 */ /* 0x000fe20008400000 */
[----:B------:R-:W-:-:S02]  /*4b590*/  F2FP.SATFINITE.E4M3.F32.PACK_AB_MERGE_C R11, RZ, R4, RZ ;  /* 0x00000004ff0b723e */ /* 0x000fc400048070ff */
[----:B------:R0:W-:Y:S01]  /*4b5a0*/  @!P6 STG.E.U8 desc[UR18][R28.64+0x1b1], R7 ;  /* 0x0001b1071c00e986 */ /* 0x0001e2000c101112 */
[----:B------:R-:W-:-:S03]  /*4b5b0*/  ISETP.LT.OR P6, PT, R0, 0x1ba, !P0 ;  /* 0x000001ba0000780c */ /* 0x000fc600047c1670 */
[----:B------:R-:W3:Y:S01]  /*4b5c0*/  LDL.LU R39, [R1+0xbf4] ;  /* 0x000bf40001277983 */ /* 0x000ee20000300800 */
[----:B------:R-:W-:-:S03]  /*4b5d0*/  FMUL R4, R38, UR17 ;  /* 0x0000001126047c20 */ /* 0x000fc60008400000 */
        /* <DEDUP_REMOVED lines=32> */
[----:B------:R0:W-:Y:S01]  /*4b7e0*/  @!P6 STG.E.U8 desc[UR18][R28.64+0x1c1], R7 ;  /* 0x0001c1071c00e986 */ /* 0x0001e2000c101112 */
[----:B------:R-:W-:-:S03]  /*4b7f0*/  ISETP.LT.OR P6, PT, R0, 0x1ca, !P0 ;  /* 0x000001ca0000780c */ /* 0x000fc600047c1670 */
[----:B------:R-:W3:Y:S01]  /*4b800*/  LDL.LU R40, [R1+0xc10] ;  /* 0x000c100001287983 */ /* 0x000ee20000300800 */
[----:B------:R-:W-:-:S03]  /*4b810*/  FMUL R3, R39, UR17 ;  /* 0x0000001127037c20 */ /* 0x000fc60008400000 */
[----:B------:R-:W3:Y:S01]  /*4b820*/  LDL.LU R39, [R1+0xc14] ;  /* 0x000c140001277983 */ /* 0x000ee20000300800 */
[----:B------:R-:W-:Y:S02]  /*4b830*/  F2FP.SATFINITE.E4M3.F32.PACK_AB_MERGE_C R13, RZ, R4, RZ ;  /* 0x00000004ff0d723e */ /* 0x000fe400048070ff */
[----:B0-----:R-:W-:Y:S01]  /*4b840*/  F2FP.SATFINITE.E4M3.F32.PACK_AB_MERGE_C R7, RZ, R2, RZ ;  /* 0x00000002ff07723e */ /* 0x001fe200048070ff */
[----:B------:R-:W-:Y:S01]  /*4b850*/  @!P5 STG.E.U8 desc[UR18][R28.64+0x1c0], R11 ;  /* 0x0001c00b1c00d986 */ /* 0x000fe2000c101112 */
[----:B------:R-:W-:-:S03]  /*4b860*/  FMUL R4, R38, UR17 ;  /* 0x0000001126047c20 */ /* 0x000fc60008400000 */
[----:B------:R0:W-:Y:S04]  /*4b870*/  @!P3 STG.E.U8 desc[UR18][R30.64+0x1c8], R9 ;  /* 0x0001c8091e00b986 */ /* 0x0001e8000c101112 */
[----:B------:R1:W-:Y:S04]  /*4b880*/  @!P2 STG.E.U8 desc[UR18][R30.64+0x1c9], R13 ;  /* 0x0001c90d1e00a986 */ /* 0x0003e8000c101112 */
[----:B------:R-:W3:Y:S01]  /*4b890*/  LDL.LU R38, [R1+0xc18] ;  /* 0x000c180001267983 */ /* 0x000ee20000300800 */
        /* <DEDUP_REMOVED lines=16> */
[C---:B------:R-:W-:Y:S01]  /*4b9a0*/  ISETP.LT.OR P3, PT, R0.reuse, 0x1d1, !P1 ;  /* 0x000001d10000780c */ /* 0x040fe20004f61670 */
[----:B------:R-:W3:Y:S01]  /*4b9b0*/  LDL.LU R42, [R1+0xc30] ;  /* 0x000c3000012a7983 */ /* 0x000ee20000300800 */
[C---:B------:R-:W-:Y:S02]  /*4b9c0*/  ISETP.LT.OR P2, PT, R0.reuse, 0x1d2, !P1 ;  /* 0x000001d20000780c */ /* 0x040fe40004f41670 */
[----:B------:R-:W-:Y:S02]  /*4b9d0*/  ISETP.LT.OR P6, PT, R0, 0x1d2, !P0 ;  /* 0x000001d20000780c */ /* 0x000fe400047c1670 */
[----:B------:R-:W-:-:S05]  /*4b9e0*/  F2FP.SATFINITE.E4M3.F32.PACK_AB_MERGE_C R5, RZ, R5, RZ ;  /* 0x00000005ff05723e */ /* 0x000fca00048070ff */
[----:B------:R0:W-:Y:S01]  /*4b9f0*/  @!P5 STG.E.U8 desc[UR18][R28.64+0x1c8], R5 ;  /* 0x0001c8051c00d986 */ /* 0x0001e2000c101112 */
[----:B------:R-:W-:-:S03]  /*4ba00*/  ISETP.LT.OR P5, PT, R0, 0x1d1, !P0 ;  /* 0x000001d10000780c */ /* 0x000fc600047a1670 */
[----:B------:R-:W-:Y:S01]  /*4ba10*/  @!P3 STG.E.U8 desc[UR18][R30.64+0x1d0], R9 ;  /* 0x0001d0091e00b986 */ /* 0x000fe2000c101112 */
[----:B------:R-:W-:-:S03]  /*4ba20*/  ISETP.LT.OR P3, PT, R0, 0x1d9, !P1 ;  /* 0x000001d90000780c */ /* 0x000fc60004f61670 */
[----:B------:R1:W-:Y:S01]  /*4ba30*/  @!P2 STG.E.U8 desc[UR18][R30.64+0x1d1], R11 ;  /* 0x0001d10b1e00a986 */ /* 0x0003e2000c101112 */
[----:B0-----:R-:W-:Y:S02]  /*4ba40*/  F2FP.SATFINITE.E4M3.F32.PACK_AB_MERGE_C R5, RZ, R3, RZ ;  /* 0x00000003ff05723e */ /* 0x001fe400048070ff */
[----:B------:R-:W-:-:S03]  /*4ba50*/  ISETP.LT.OR P2, PT, R0, 0x1da, !P1 ;  /* 0x000001da0000780c */ /* 0x000fc60004f41670 */
[----:B------:R-:W-:Y:S01]  /*4ba60*/  @!P6 STG.E.U8 desc[UR18][R28.64+0x1d1], R5 ;  /* 0x0001d1051c00e986 */ /* 0x000fe2000c101112 */
[----:B-1----:R-:W-:Y:S02]  /*4ba70*/  F2FP.SATFINITE.E4M3.F32.PACK_AB_MERGE_C R11, RZ, R2, RZ ;  /* 0x00000002ff0b723e */ /* 0x002fe400048070ff */
[----:B------:R-:W-:Y:S01]  /*4ba80*/  ISETP.LT.OR P6, PT, R0, 0x1da, !P0 ;  /* 0x000001da0000780c */ /* 0x000fe200047c1670 */
[----:B------:R-:W-:Y:S02]  /*4ba90*/  FMUL R2, R40, UR17 ;  /* 0x0000001128027c20 */ /* 0x000fe40008400000 */
[----:B------:R-:W3:Y:S01]  /*4baa0*/  LDL.LU R40, [R1+0xc34] ;  /* 0x000c340001287983 */ /* 0x000ee20000300800 */
[----:B------:R-:W-:-:S03]  /*4bab0*/  FMUL R3, R39, UR17 ;  /* 0x0000001127037c20 */ /* 0x000fc60008400000 */
[----:B------:R-:W3:Y:S01]  /*4bac0*/  LDL.LU R39, [R1+0xc38] ;  /* 0x000c380001277983 */ /* 0x000ee20000300800 */
[----:B------:R-:W-:-:S03]  /*4bad0*/  F2FP.SATFINITE.E4M3.F32.PACK_AB_MERGE_C R9, RZ, R4, RZ ;  /* 0x00000004ff09723e */ /* 0x000fc600048070ff */
[----:B------:R-:W-:Y:S04]  /*4bae0*/  @!P5 STG.E.U8 desc[UR18][R28.64+0x1d0], R13 ;  /* 0x0001d00d1c00d986 */ /* 0x000fe8000c101112 */
[----:B------:R0:W-:Y:S01]  /*4baf0*/  @!P3 STG.E.U8 desc[UR18][R30.64+0x1d8], R7 ;  /* 0x0001d8071e00b986 */ /* 0x0001e2000c101112 */
[----:B------:R-:W-:-:S03]  /*4bb00*/  FMUL R4, R38, UR17 ;  /* 0x0000001126047c20 */ /* 0x000fc60008400000 */
[----:B------:R-:W3:Y:S01]  /*4bb10*/  LDL.LU R38, [R1+0xc3c] ;  /* 0x000c3c0001267983 */ /* 0x000ee20000300800 */
[----:B0-----:R-:W-:-:S03]  /*4bb20*/  F2FP.SATFINITE.E4M3.F32.PACK_AB_MERGE_C R7, RZ, R2, RZ ;  /* 0x00000002ff07723e */ /* 0x001fc600048070ff */
[----:B------:R0:W-:Y:S01]  /*4bb30*/  @!P2 STG.E.U8 desc[UR18][R30.64+0x1d9], R9 ;  /* 0x0001d9091e00a986 */ /* 0x0001e2000c101112 */
[----:B------:R-:W-:-:S03]  /*4bb40*/  F2FP.SATFINITE.E4M3.F32.PACK_AB_MERGE_C R13, RZ, R4, RZ ;  /* 0x00000004ff0d723e */ /* 0x000fc600048070ff */
[----:B------:R1:W-:Y:S01]  /*4bb50*/  @!P6 STG.E.U8 desc[UR18][R28.64+0x1d9], R7 ;  /* 0x0001d9071c00e986 */ /* 0x0003e2000c101112 */
[----:B0-----:R-:W-:Y:S01]  /*4bb60*/  F2FP.SATFINITE.E4M3.F32.PACK_AB_MERGE_C R9, RZ, R3, RZ ;  /* 0x00000003ff09723e */ /* 0x001fe200048070ff */
[----:B----4-:R-:W-:Y:S02]  /*4bb70*/  FMUL R5, R37, UR17 ;  /* 0x0000001125057c20 */ /* 0x010fe40008400000 */
[----:B------:R-:W4:Y:S01]  /*4bb80*/  LDL.LU R37, [R1+0xc40] ;  /* 0x000c400001257983 */ /* 0x000f220000300800 */
[----:B------:R-:W-:-:S03]  /*4bb90*/  FMUL R2, R36, UR17 ;  /* 0x0000001124027c20 */ /* 0x000fc60008400000 */
[----:B------:R-:W4:Y:S02]  /*4bba0*/  LDL.LU R36, [R1+0xc44] ;  /* 0x000c440001247983 */ /* 0x000f240000300800 */
[----:B-1----:R-:W-:Y:S01]  /*4bbb0*/  F2FP.SATFINITE.E4M3.F32.PACK_AB_MERGE_C R7, RZ, R2, RZ ;  /* 0x00000002ff07723e */ /* 0x002fe200048070ff */
        /* <DEDUP_REMOVED lines=10> */
[----:B------:R0:W-:Y:S01]  /*4bc60*/  @!P5 STG.E.U8 desc[UR18][R28.64+0x1d8], R11 ;  /* 0x0001d80b1c00d986 */ /* 0x0001e2000c101112 */
[----:B------:R-:W-:-:S03]  /*4bc70*/  ISETP.LT.OR P5, PT, R0, 0x1e1, !P0 ;  /* 0x000001e10000780c */ /* 0x000fc600047a1670 */
[----:B------:R-:W-:Y:S01]  /*4bc80*/  @!P2 STG.E.U8 desc[UR18][R30.64+0x1e1], R13 ;  /* 0x0001e10d1e00a986 */ /* 0x000fe2000c101112 */
[----:B------:R-:W-:-:S03]  /*4bc90*/  ISETP.LT.OR P2, PT, R0, 0x1ea, !P1 ;  /* 0x000001ea0000780c */ /* 0x000fc60004f41670 */
[----:B------:R1:W-:Y:S01]  /*4bca0*/  @!P3 STG.E.U8 desc[UR18][R30.64+0x1e0], R9 ;  /* 0x0001e0091e00b986 */ /* 0x0003e2000c101112 */
[C---:B------:R-:W-:Y:S02]  /*4bcb0*/  ISETP.LT.OR P3, PT, R0.reuse, 0x1e9, !P1 ;  /* 0x000001e90000780c */ /* 0x040fe40004f61670 */
[----:B------:R-:W-:Y:S02]  /*4bcc0*/  F2FP.SATFINITE.E4M3.F32.PACK_AB_MERGE_C R5, RZ, R5, RZ ;  /* 0x00000005ff05723e */ /* 0x000fe400048070ff */
[----:B0-----:R-:W-:Y:S01]  /*4bcd0*/  F2FP.SATFINITE.E4M3.F32.PACK_AB_MERGE_C R11, RZ, R4, RZ ;  /* 0x00000004ff0b723e */ /* 0x001fe200048070ff */
[----:B------:R0:W-:Y:S01]  /*4bce0*/  @!P6 STG.E.U8 desc[UR18][R28.64+0x1e1], R7 ;  /* 0x0001e1071c00e986 */ /* 0x0001e2000c101112 */
[C---:B------:R-:W-:Y:S02]  /*4bcf0*/  ISETP.LT.OR P6, PT, R0.reuse, 0x1ea, !P0 ;  /* 0x000001ea0000780c */ /* 0x040fe400047c1670 */
[----:B-1----:R-:W-:Y:S01]  /*4bd00*/  F2FP.SATFINITE.E4M3.F32.PACK_AB_MERGE_C R9, RZ, R3, RZ ;  /* 0x00000003ff09723e */ /* 0x002fe200048070ff */
[----:B------:R1:W-:Y:S01]  /*4bd10*/  @!P5 STG.E.U8 desc[UR18][R28.64+0x1e0], R5 ;  /* 0x0001e0051c00d986 */ /* 0x0003e2000c101112 */
[----:B------:R-:W-:-:S03]  /*4bd20*/  ISETP.LT.OR P5, PT, R0, 0x1e9, !P0 ;  /* 0x000001e90000780c */ /* 0x000fc600047a1670 */
[----:B------:R-:W-:Y:S01]  /*4bd30*/  @!P2 STG.E.U8 desc[UR18][R30.64+0x1e9], R11 ;  /* 0x0001e90b1e00a986 */ /* 0x000fe2000c101112 */
[----:B------:R-:W-:Y:S01]  /*4bd40*/  ISETP.LT.OR P2, PT, R0, 0x1f2, !P1 ;  /* 0x000001f20000780c */ /* 0x000fe20004f41670 */
[----:B------:R-:W-:Y:S02]  /*4bd50*/  FMUL R3, R42, UR17 ;  /* 0x000000112a037c20 */ /* 0x000fe40008400000 */
[----:B------:R1:W-:Y:S01]  /*4bd60*/  @!P3 STG.E.U8 desc[UR18][R30.64+0x1e8], R9 ;  /* 0x0001e8091e00b986 */ /* 0x0003e2000c101112 */
[----:B------:R-:W-:Y:S01]  /*4bd70*/  ISETP.LT.OR P3, PT, R0, 0x1f1, !P1 ;  /* 0x000001f10000780c */ /* 0x000fe20004f61670 */
[----:B------:R-:W-:Y:S01]  /*4bd80*/  FMUL R4, R39, UR17 ;  /* 0x0000001127047c20 */ /* 0x000fe20008400000 */
[----:B------:R-:W-:Y:S01]  /*4bd90*/  F2FP.SATFINITE.E4M3.F32.PACK_AB_MERGE_C R13, RZ, R2, RZ ;  /* 0x00000002ff0d723e */ /* 0x000fe200048070ff */
[----:B------:R-:W-:Y:S01]  /*4bda0*/  FMUL R2, R40, UR17 ;  /* 0x0000001128027c20 */ /* 0x000fe20008400000 */
[----:B------:R-:W-:Y:S02]  /*4bdb0*/  F2FP.SATFINITE.E4M3.F32.PACK_AB_MERGE_C R3, RZ, R3, RZ ;  /* 0x00000003ff03723e */ /* 0x000fe400048070ff */
[----:B0-----:R-:W-:-:S02]  /*4bdc0*/  F2FP.SATFINITE.E4M3.F32.PACK_AB_MERGE_C R7, RZ, R4, RZ ;  /* 0x00000004ff07723e */ /* 0x001fc400048070ff */
[----:B-1----:R-:W-:Y:S01]  /*4bdd0*/  F2FP.SATFINITE.E4M3.F32.PACK_AB_MERGE_C R5, RZ, R2, RZ ;  /* 0x00000002ff05723e */ /* 0x002fe200048070ff */
[----:B------:R-:W-:Y:S01]  /*4bde0*/  @!P5 STG.E.U8 desc[UR18][R28.64+0x1e8], R13 ;  /* 0x0001e80d1c00d986 */ /* 0x000fe2000c101112 */
[----:B------:R-:W-:-:S03]  /*4bdf0*/  ISETP.LT.OR P5, PT, R0, 0x1f1, !P0 ;  /* 0x000001f10000780c */ /* 0x000fc600047a1670 */
[----:B------:R-:W-:Y:S01]  /*4be00*/  @!P6 STG.E.U8 desc[UR18][R28.64+0x1e9], R3 ;  /* 0x0001e9031c00e986 */ /* 0x000fe2000c101112 */
[----:B------:R-:W-:Y:S01]  /*4be10*/  FMUL R2, R38, UR17 ;  /* 0x0000001126027c20 */ /* 0x000fe20008400000 */
[C---:B------:R-:W-:Y:S02]  /*4be20*/  ISETP.LT.OR P6, PT, R0.reuse, 0x1f2, !P0 ;  /* 0x000001f20000780c */ /* 0x040fe400047c1670 */
[----:B------:R0:W-:Y:S01]  /*4be30*/  @!P2 STG.E.U8 desc[UR18][R30.64+0x1f1], R7 ;  /* 0x0001f1071e00a986 */ /* 0x0001e2000c101112 */
[C---:B------:R-:W-:Y:S02]  /*4be40*/  ISETP.LT.OR P2, PT, R0.reuse, 0x1fa, !P1 ;  /* 0x000001fa0000780c */ /* 0x040fe40004f41670 */
[C---:B------:R-:W-:Y:S01]  /*4be50*/  ISETP.LT.OR P1, PT, R0.reuse, 0x1f9, !P1 ;  /* 0x000001f90000780c */ /* 0x040fe20004f21670 */
[----:B------:R2:W-:Y:S01]  /*4be60*/  @!P3 STG.E.U8 desc[UR18][R30.64+0x1f0], R5 ;  /* 0x0001f0051e00b986 */ /* 0x0005e2000c101112 */
[C---:B------:R-:W-:Y:S02]  /*4be70*/  ISETP.LT.OR P3, PT, R0.reuse, 0x1fa, !P0 ;  /* 0x000001fa0000780c */ /* 0x040fe40004761670 */
[----:B------:R-:W-:-:S02]  /*4be80*/  ISETP.LT.OR P0, PT, R0, 0x1f9, !P0 ;  /* 0x000001f90000780c */ /* 0x000fc40004701670 */
[----:B------:R-:W-:-:S05]  /*4be90*/  F2FP.SATFINITE.E4M3.F32.PACK_AB_MERGE_C R9, RZ, R2, RZ ;  /* 0x00000002ff09723e */ /* 0x000fca00048070ff */
[----:B------:R1:W-:Y:S01]  /*4bea0*/  @!P5 STG.E.U8 desc[UR18][R28.64+0x1f0], R9 ;  /* 0x0001f0091c00d986 */ /* 0x0003e2000c101112 */
[----:B----4-:R-:W-:-:S05]  /*4beb0*/  FMUL R0, R37, UR17 ;  /* 0x0000001125007c20 */ /* 0x010fca0008400000 */
[----:B0-----:R-:W-:-:S05]  /*4bec0*/  F2FP.SATFINITE.E4M3.F32.PACK_AB_MERGE_C R7, RZ, R0, RZ ;  /* 0x00000000ff07723e */ /* 0x001fca00048070ff */
[----:B------:R1:W-:Y:S01]  /*4bed0*/  @!P6 STG.E.U8 desc[UR18][R28.64+0x1f1], R7 ;  /* 0x0001f1071c00e986 */ /* 0x0003e2000c101112 */
[----:B------:R-:W-:-:S05]  /*4bee0*/  FMUL R2, R36, UR17 ;  /* 0x0000001124027c20 */ /* 0x000fca0008400000 */
[----:B------:R-:W-:Y:S01]  /*4bef0*/  F2FP.SATFINITE.E4M3.F32.PACK_AB_MERGE_C R11, RZ, R2, RZ ;  /* 0x00000002ff0b723e */ /* 0x000fe200048070ff */
[----:B------:R-:W-:-:S05]  /*4bf00*/  FMUL R3, R35, UR17 ;  /* 0x0000001123037c20 */ /* 0x000fca0008400000 */
[----:B------:R-:W-:Y:S01]  /*4bf10*/  F2FP.SATFINITE.E4M3.F32.PACK_AB_MERGE_C R3, RZ, R3, RZ ;  /* 0x00000003ff03723e */ /* 0x000fe200048070ff */
[----:B------:R1:W-:Y:S04]  /*4bf20*/  @!P1 STG.E.U8 desc[UR18][R30.64+0x1f8], R11 ;  /* 0x0001f80b1e009986 */ /* 0x0003e8000c101112 */
[----:B------:R1:W-:Y:S01]  /*4bf30*/  @!P2 STG.E.U8 desc[UR18][R30.64+0x1f9], R3 ;  /* 0x0001f9031e00a986 */ /* 0x0003e2000c101112 */
[----:B--2---:R-:W-:Y:S01]  /*4bf40*/  FMUL R5, R33, UR17 ;  /* 0x0000001121057c20 */ /* 0x004fe20008400000 */
[----:B---3--:R-:W-:-:S04]  /*4bf50*/  FMUL R4, R32, UR17 ;  /* 0x0000001120047c20 */ /* 0x008fc80008400000 */
[----:B------:R-:W-:Y:S02]  /*4bf60*/  F2FP.SATFINITE.E4M3.F32.PACK_AB_MERGE_C R13, RZ, R5, RZ ;  /* 0x00000005ff0d723e */ /* 0x000fe400048070ff */
[----:B------:R-:W-:-:S03]  /*4bf70*/  F2FP.SATFINITE.E4M3.F32.PACK_AB_MERGE_C R5, RZ, R4, RZ ;  /* 0x00000004ff05723e */ /* 0x000fc600048070ff */
[----:B------:R1:W-:Y:S04]  /*4bf80*/  @!P3 STG.E.U8 desc[UR18][R28.64+0x1f9], R13 ;  /* 0x0001f90d1c00b986 */ /* 0x0003e8000c101112 */
[----:B------:R1:W-:Y:S02]  /*4bf90*/  @!P0 STG.E.U8 desc[UR18][R28.64+0x1f8], R5 ;  /* 0x0001f8051c008986 */ /* 0x0003e4000c101112 */
.L_x_1057:
[----:B------:R-:W-:Y:S05]  /*4bfa0*/  BSYNC B0 ;  /* 0x0000000000007941 */ /* 0x000fea0003800000 */
.L_x_31:
[----:B01----:R-:W2:Y:S04]  /*4bfb0*/  LDL.LU R3, [R1+0xc54] ;  /* 0x000c540001037983 */ /* 0x003ea80000300800 */
[----:B------:R-:W2:Y:S01]  /*4bfc0*/  LDL.LU R2, [R1+0xc58] ;  /* 0x000c580001027983 */ /* 0x000ea20000300800 */
[----:B------:R-:W-:Y:S01]  /*4bfd0*/  ULDC UR6, c[0x0][0xc] ;  /* 0x0000030000067ab9 */ /* 0x000fe20000000800 */
[----:B------:R-:W-:Y:S01]  /*4bfe0*/  ULDC UR7, c[0x0][0x10] ;  /* 0x0000040000077ab9 */ /* 0x000fe20000000800 */
[----:B----4-:R-:W2:Y:S01]  /*4bff0*/  LDC R5, c[0x0][0x14] ;  /* 0x00000500ff057b82 */ /* 0x010ea20000000800 */
[----:B------:R-:W-:Y:S01]  /*4c000*/  UIMAD.WIDE.U32 UR6, UR6, UR7, URZ ;  /* 0x00000007060672a5 */ /* 0x000fe2000f8e003f */
[----:B-----5:R-:W-:Y:S01]  /*4c010*/  PRMT R0, RZ, 0x7610, R0 ;  /* 0x00007610ff007816 */ /* 0x020fe20000000000 */
[----:B------:R-:W-:-:S04]  /*4c020*/  UMOV UR12, 0xffffffff ;  /* 0xffffffff000c7882 */ /* 0x000fc80000000000 */
[----:B--2---:R-:W-:-:S04]  /*4c030*/  IMAD.WIDE.U32 R2, R5, UR6, R2 ;  /* 0x0000000605027c25 */ /* 0x004fc8000f8e0002 */
[----:B------:R-:W-:Y:S01]  /*4c040*/  IMAD R5, R5, UR7, RZ ;  /* 0x0000000705057c24 */ /* 0x000fe2000f8e02ff */
[----:B------:R-:W-:Y:S01]  /*4c050*/  ULDC.64 UR6, c[0x0][0x650] ;  /* 0x0001940000067ab9 */ /* 0x000fe20000000a00 */
[----:B------:R-:W-:Y:S01]  /*4c060*/  IMAD.MOV.U32 R11, RZ, RZ, R2 ;  /* 0x000000ffff0b7224 */ /* 0x000fe200078e0002 */
[----:B------:R-:W-:Y:S01]  /*4c070*/  ISETP.GE.U32.AND P0, PT, R2, UR6, PT ;  /* 0x0000000602007c0c */ /* 0x000fe2000bf06070 */
[----:B------:R-:W-:Y:S02]  /*4c080*/  IMAD.IADD R13, R3, 0x1, R5 ;  /* 0x00000001030d7824 */ /* 0x000fe400078e0205 */
[----:B------:R-:W-:-:S03]  /*4c090*/  IMAD.MOV.U32 R2, RZ, RZ, -0x1 ;  /* 0xffffffffff027424 */ /* 0x000fc600078e00ff */
[----:B------:R0:W-:Y:S01]  /*4c0a0*/  STL [R1+0xc54], R13 ;  /* 0x000c540d01007387 */ /* 0x0001e20000100800 */
[----:B------:R-:W-:-:S03]  /*4c0b0*/  ISETP.GE.U32.AND.EX P0, PT, R13, UR7, PT, P0 ;  /* 0x000000070d007c0c */ /* 0x000fc6000bf06100 */
[----:B------:R0:W-:Y:S04]  /*4c0c0*/  STL [R1+0xc58], R11 ;  /* 0x000c580b01007387 */ /* 0x0001e80000100800 */
[----:B------:R0:W-:Y:S06]  /*4c0d0*/  STL [R1+0xc60], R2 ;  /* 0x000c600201007387 */ /* 0x0001ec0000100800 */
[----:B------:R-:W-:Y:S05]  /*4c0e0*/  @P0 BRA `(.L_x_1058) ;  /* 0x0000000400740947 */ /* 0x000fea0003800000 */
[----:B------:R-:W1:Y:S01]  /*4c0f0*/  S2R R8, SR_CTAID.X ;  /* 0x0000000000087919 */ /* 0x000e620000002500 */
[----:B------:R-:W-:Y:S01]  /*4c100*/  ULDC.64 UR20, c[0x0][0x628] ;  /* 0x00018a0000147ab9 */ /* 0x000fe20000000a00 */
[----:B------:R-:W2:Y:S01]  /*4c110*/  LDC R9, c[0x0][0x144] ;  /* 0x00005100ff097b82 */ /* 0x000ea20000000800 */
[----:B------:R-:W-:Y:S01]  /*4c120*/  ULDC UR6, c[0x0][0x150] ;  /* 0x0000540000067ab9 */ /* 0x000fe20000000800 */
[----:B------:R-:W4:Y:S01]  /*4c130*/  S2R R12, SR_CTAID.Y ;  /* 0x00000000000c7919 */ /* 0x000f220000002600 */
[----:B------:R-:W-:Y:S01]  /*4c140*/  ISETP.NE.U32.AND P0, PT, RZ, UR20, PT ;  /* 0x00000014ff007c0c */ /* 0x000fe2000bf05070 */
[----:B------:R-:W-:Y:S01]  /*4c150*/  ULDC UR15, c[0x0][0x630] ;  /* 0x00018c00000f7ab9 */ /* 0x000fe20000000800 */
[----:B------:R-:W-:Y:S02]  /*4c160*/  R2UR UR10, R11 ;  /* 0x000000000b0a72ca */ /* 0x000fe400000e0000 */
[----:B------:R-:W-:Y:S01]  /*4c170*/  ISETP.NE.AND.EX P0, PT, RZ, UR21, PT, P0 ;  /* 0x00000015ff007c0c */ /* 0x000fe2000bf05300 */
[----:B---3--:R-:W3:Y:S01]  /*4c180*/  LDC.64 R6, c[0x0][0x620] ;  /* 0x00018800ff067b82 */ /* 0x008ee20000000a00 */
[----:B------:R-:W-:-:S02]  /*4c190*/  R2UR UR11, R13 ;  /* 0x000000000d0b72ca */ /* 0x000fc400000e0000 */
[----:B-1----:R-:W-:-:S05]  /*4c1a0*/  I2FP.F32.U32 R0, R8 ;  /* 0x0000000800007245 */ /* 0x002fca0000201000 */
[----:B------:R-:W-:-:S06]  /*4c1b0*/  FMUL R0, R0, UR6 ;  /* 0x0000000600007c20 */ /* 0x000fcc0008400000 */
[----:B------:R-:W1:Y:S01]  /*4c1c0*/  F2I.U32.TRUNC.NTZ R0, R0 ;  /* 0x0000000000007305 */ /* 0x000e62000020f000 */
[----:B----4-:R-:W-:Y:S05]  /*4c1d0*/  @!P0 BRA `(.L_x_1059) ;  /* 0x0000000000308947 */ /* 0x010fea0003800000 */
        /* <DEDUP_REMOVED lines=12> */
.L_x_1059:
[----:B------:R-:W-:Y:S01]  /*4c2a0*/  USHF.R.U64 UR12, UR10, UR15, UR11 ;  /* 0x0000000f0a0c7299 */ /* 0x000fe2000800120b */
[----:B------:R-:W4:Y:S01]  /*4c2b0*/  LDC.64 R22, c[0x0][0x640] ;  /* 0x00019000ff167b82 */ /* 0x000f220000000a00 */
[----:B------:R-:W-:Y:S01]  /*4c2c0*/  USHF.R.U32.HI UR6, URZ, UR15, UR11 ;  /* 0x0000000f3f067299 */ /* 0x000fe2000801160b */
[----:B-1----:R-:W-:Y:S02]  /*4c2d0*/  IMAD.MOV R10, RZ, RZ, -R0 ;  /* 0x000000ffff0a7224 */ /* 0x002fe400078e0a00 */
[----:B0-----:R-:W-:Y:S01]  /*4c2e0*/  IMAD.MOV.U32 R2, RZ, RZ, R11 ;  /* 0x000000ffff027224 */ /* 0x001fe200078e000b */
[----:B------:R-:W-:Y:S01]  /*4c2f0*/  IADD3 R5, P0, RZ, -UR12, RZ ;  /* 0x8000000cff057c10 */ /* 0x000fe2000ff1e0ff */
[----:B--2---:R-:W-:Y:S02]  /*4c300*/  IMAD R18, R9, R10, R8 ;  /* 0x0000000a09127224 */ /* 0x004fe400078e0208 */
[----:B------:R-:W0:Y:S02]  /*4c310*/  LDC R4, c[0x0][0x618] ;  /* 0x00018600ff047b82 */ /* 0x000e240000000800 */
[----:B------:R-:W-:Y:S01]  /*4c320*/  IMAD.X R3, RZ, RZ, ~UR6, P0 ;  /* 0x80000006ff037e24 */ /* 0x000fe200080e06ff */
[----:B------:R-:W-:-:S03]  /*4c330*/  ULDC UR6, c[0x0][0x154] ;  /* 0x0000550000067ab9 */ /* 0x000fc60000000800 */
[-C--:B---3--:R-:W-:Y:S02]  /*4c340*/  IMAD R0, R3, R6.reuse, RZ ;  /* 0x0000000603007224 */ /* 0x088fe400078e02ff */
[----:B------:R-:W1:Y:S01]  /*4c350*/  LDC R14, c[0x0][0x608] ;  /* 0x00018200ff0e7b82 */ /* 0x000e620000000800 */
[----:B------:R-:W-:Y:S02]  /*4c360*/  IMAD.MOV.U32 R3, RZ, RZ, R13 ;  /* 0x000000ffff037224 */ /* 0x000fe400078e000d */
[----:B------:R-:W-:-:S05]  /*4c370*/  IMAD.WIDE.U32 R2, R5, R6, R2 ;  /* 0x0000000605027225 */ /* 0x000fca00078e0002 */
[----:B------:R-:W2:Y:S01]  /*4c380*/  LDC R20, c[0x0][0x658] ;  /* 0x00019600ff147b82 */ /* 0x000ea20000000800 */
[----:B------:R-:W-:Y:S01]  /*4c390*/  IMAD R5, R5, R7, R0 ;  /* 0x0000000705057224 */ /* 0x000fe200078e0200 */
[----:B------:R-:W-:Y:S01]  /*4c3a0*/  I2FP.F32.U32 R0, R12 ;  /* 0x0000000c00007245 */ /* 0x000fe20000201000 */
[----:B------:R-:W-:Y:S01]  /*4c3b0*/  IMAD.MOV.U32 R7, RZ, RZ, 0x1 ;  /* 0x00000001ff077424 */ /* 0x000fe200078e00ff */
[----:B----4-:R-:W-:Y:S01]  /*4c3c0*/  ISETP.NE.U32.AND P0, PT, R22, RZ, PT ;  /* 0x000000ff1600720c */ /* 0x010fe20003f05070 */
[----:B------:R-:W-:Y:S02]  /*4c3d0*/  IMAD.IADD R3, R3, 0x1, R5 ;  /* 0x0000000103037824 */ /* 0x000fe400078e0205 */
[----:B------:R-:W-:Y:S01]  /*4c3e0*/  FMUL R0, R0, UR6 ;  /* 0x0000000600007c20 */ /* 0x000fe20008400000 */
[----:B------:R-:W3:Y:S01]  /*4c3f0*/  LDC R15, c[0x0][0x148] ;  /* 0x00005200ff0f7b82 */ /* 0x000ee20000000800 */
[----:B------:R-:W-:Y:S01]  /*4c400*/  ISETP.NE.AND.EX P0, PT, R23, RZ, PT, P0 ;  /* 0x000000ff1700720c */ /* 0x000fe20003f05300 */
[----:B------:R-:W-:Y:S01]  /*4c410*/  IMAD.MOV.U32 R5, RZ, RZ, -0x1 ;  /* 0xffffffffff057424 */ /* 0x000fe200078e00ff */
[-CC-:B0-----:R-:W-:Y:S01]  /*4c420*/  SHF.R.U64 R10, R2, R4.reuse, R3.reuse ;  /* 0x00000004020a7219 */ /* 0x181fe20000001203 */
[----:B------:R0:W4:Y:S01]  /*4c430*/  F2I.U32.TRUNC.NTZ R13, R0 ;  /* 0x00000000000d7305 */ /* 0x000122000020f000 */
[----:B------:R-:W-:-:S03]  /*4c440*/  SHF.R.U32.HI R3, RZ, R4, R3 ;  /* 0x00000004ff037219 */ /* 0x000fc60000011603 */
[----:B------:R-:W0:Y:S01]  /*4c450*/  LDC R16, c[0x0][0x600] ;  /* 0x00018000ff107b82 */ /* 0x000e220000000800 */
[-CC-:B-1----:R-:W-:Y:S02]  /*4c460*/  SHF.R.U64 R8, R10, R14.reuse, R3.reuse ;  /* 0x0000000e0a087219 */ /* 0x182fe40000001203 */
[----:B------:R-:W-:-:S05]  /*4c470*/  SHF.R.U32.HI R3, RZ, R14, R3 ;  /* 0x0000000eff037219 */ /* 0x000fca0000011603 */
[----:B------:R-:W1:Y:S01]  /*4c480*/  LDC R17, c[0x0][0x648] ;  /* 0x00019200ff117b82 */ /* 0x000e620000000800 */
[-CC-:B--2---:R-:W-:Y:S02]  /*4c490*/  SHF.R.U64 R11, R8, R20.reuse, R3.reuse ;  /* 0x00000014080b7219 */ /* 0x184fe40000001203 */
[-C--:B------:R-:W-:Y:S02]  /*4c4a0*/  SHF.L.U32 R5, R5, R20.reuse, RZ ;  /* 0x0000001405057219 */ /* 0x080fe400000006ff */
[-C--:B------:R-:W-:Y:S01]  /*4c4b0*/  SHF.R.U32.HI R3, RZ, R20.reuse, R3 ;  /* 0x00000014ff037219 */ /* 0x080fe20000011603 */
[----:B------:R-:W-:Y:S01]  /*4c4c0*/  IMAD.MOV.U32 R2, RZ, RZ, R11 ;  /* 0x000000ffff027224 */ /* 0x000fe200078e000b */
[----:B------:R-:W-:Y:S01]  /*4c4d0*/  SHF.L.U32 R20, R7, R20, RZ ;  /* 0x0000001407147219 */ /* 0x000fe200000006ff */
[----:B------:R-:W2:Y:S01]  /*4c4e0*/  LDC R19, c[0x0][0x638] ;  /* 0x00018e00ff137b82 */ /* 0x000ea20000000800 */
[----:B------:R-:W-:-:S07]  /*4c4f0*/  LOP3.LUT R41, RZ, R5, RZ, 0x33, !PT ;  /* 0x00000005ff297212 */ /* 0x000fce00078e33ff */
[----:B------:R-:W0:Y:S01]  /*4c500*/  LDC R21, c[0x0][0x610] ;  /* 0x00018400ff157b82 */ /* 0x000e220000000800 */
[----:B----4-:R-:W-:Y:S05]  /*4c510*/  @!P0 BRA `(.L_x_1060) ;  /* 0x0000000000288947 */ /* 0x010fea0003800000 */
[----:B0-----:R-:W0:Y:S02]  /*4c520*/  LDC R0, c[0x0][0x64c] ;  /* 0x00019300ff007b82 */ /* 0x001e240000000800 */
[----:B0-----:R-:W-:-:S05]  /*4c530*/  IADD3 R7, P0, R11, R0, RZ ;  /* 0x000000000b077210 */ /* 0x001fca0007f1e0ff */
        /* <DEDUP_REMOVED lines=8> */
.L_x_1060:
[----:B01----:R-:W-:Y:S01]  /*4c5c0*/  SHF.R.U64 R0, R2, R17, R3 ;  /* 0x0000001102007219 */ /* 0x003fe20000001203 */
[----:B------:R-:W-:Y:S01]  /*4c5d0*/  VIADD R3, R16, 0xffffffff ;  /* 0xffffffff10037836 */ /* 0x000fe20000000000 */
[----:B------:R-:W-:Y:S01]  /*4c5e0*/  LOP3.LUT R41, R8, R41, RZ, 0xc0, !PT ;  /* 0x0000002908297212 */ /* 0x000fe200078ec0ff */
[----:B------:R-:W-:Y:S02]  /*4c5f0*/  IMAD.MOV R13, RZ, RZ, -R13 ;  /* 0x000000ffff0d7224 */ /* 0x000fe400078e0a0d */
[----:B------:R-:W-:Y:S01]  /*4c600*/  IMAD.MOV R2, RZ, RZ, -R0 ;  /* 0x000000ffff027224 */ /* 0x000fe200078e0a00 */
[----:B------:R-:W-:Y:S01]  /*4c610*/  LOP3.LUT R3, R10, R3, RZ, 0xc0, !PT ;  /* 0x000000030a037212 */ /* 0x000fe200078ec0ff */
[----:B------:R-:W-:Y:S02]  /*4c620*/  IMAD R41, R20, R0, R41 ;  /* 0x0000000014297224 */ /* 0x000fe400078e0229 */
[----:B---3--:R-:W-:Y:S02]  /*4c630*/  @P4 IMAD R18, R15, R13, R12 ;  /* 0x0000000d0f124224 */ /* 0x008fe400078e020c */
[----:B--2---:R-:W-:-:S02]  /*4c640*/  IMAD R0, R2, R19, R11 ;  /* 0x0000001302007224 */ /* 0x004fc400078e020b */
[----:B------:R-:W-:Y:S02]  /*4c650*/  IMAD R41, R41, R21, R18 ;  /* 0x0000001529297224 */ /* 0x000fe400078e0212 */
[----:B------:R-:W-:Y:S02]  /*4c660*/  IMAD R2, R0, R16, R3 ;  /* 0x0000001000027224 */ /* 0x000fe400078e0203 */
[----:B------:R-:W-:-:S03]  /*4c670*/  IMAD.MOV.U32 R4, RZ, RZ, 0x1 ;  /* 0x00000001ff047424 */ /* 0x000fc600078e00ff */
[----:B------:R-:W-:Y:S02]  /*4c680*/  SEL R3, R2, R41, !P4 ;  /* 0x0000002902037207 */ /* 0x000fe40006000000 */
[----:B------:R-:W-:Y:S02]  /*4c690*/  PRMT R0, R4, 0x7610, R0 ;  /* 0x0000761004007816 */ /* 0x000fe40000000000 */
[----:B------:R-:W-:Y:S01]  /*4c6a0*/  SEL R41, R41, R2, !P4 ;  /* 0x0000000229297207 */ /* 0x000fe20006000000 */
[----:B------:R1:W-:Y:S06]  /*4c6b0*/  STL [R1+0xc60], R3 ;  /* 0x000c600301007387 */ /* 0x0003ec0000100800 */
.L_x_1058:
[----:B------:R-:W-:Y:S01]  /*4c6c0*/  UIADD3 UR5, UR14, UR5, URZ ;  /* 0x000000050e057290 */ /* 0x000fe2000fffe03f */
[----:B------:R2:W-:Y:S01]  /*4c6d0*/  STL [R1+0xc5c], R41 ;  /* 0x000c5c2901007387 */ /* 0x0005e20000100800 */
[----:B------:R-:W-:Y:S02]  /*4c6e0*/  LOP3.LUT P0, RZ, R0, 0xff, RZ, 0xc0, !PT ;  /* 0x000000ff00ff7812 */ /* 0x000fe4000780c0ff */
[----:B------:R-:W-:Y:S02]  /*4c6f0*/  USHF.R.U32.HI UR6, URZ, 0x2, UR5 ;  /* 0x000000023f067899 */ /* 0x000fe40008011605 */
[----:B------:R-:W-:Y:S02]  /*4c700*/  UISETP.GT.U32.AND UP0, UPT, UR5, 0x3, UPT ;  /* 0x000000030500788c */ /* 0x000fe4000bf04070 */
[----:B------:R-:W-:Y:S02]  /*4c710*/  ULOP3.LUT UR6, UR6, 0x1, URZ, 0xc0, !UPT ;  /* 0x0000000106067892 */ /* 0x000fe4000f8ec03f */
[----:B------:R-:W-:-:S02]  /*4c720*/  UISETP.LT.U32.AND UP0, UPT, UR14, 0x4, UP0 ;  /* 0x000000040e00788c */ /* 0x000fc40008701070 */
[----:B------:R-:W-:Y:S02]  /*4c730*/  UISETP.NE.U32.AND UP1, UPT, UR6, 0x1, UPT ;  /* 0x000000010600788c */ /* 0x000fe4000bf25070 */
[----:B------:R-:W-:Y:S02]  /*4c740*/  USEL UR7, URZ, 0x1, !UP0 ;  /* 0x000000013f077887 */ /* 0x000fe4000c000000 */
[----:B------:R-:W-:Y:S02]  /*4c750*/  UISETP.GT.U32.AND UP1, UPT, UR14, 0x3, !UP1 ;  /* 0x000000030e00788c */ /* 0x000fe4000cf24070 */
[----:B------:R-:W-:Y:S02]  /*4c760*/  ULOP3.LUT UR5, UR5, 0x3, URZ, 0xc0, !UPT ;  /* 0x0000000305057892 */ /* 0x000fe4000f8ec03f */
[----:B------:R-:W-:-:S04]  /*4c770*/  USEL UR6, URZ, 0x1, !UP1 ;  /* 0x000000013f067887 */ /* 0x000fc8000c800000 */
[----:B------:R-:W-:Y:S01]  /*4c780*/  ULOP3.LUT UR4, UR6, UR4, UR7, 0x96, !UPT ;  /* 0x0000000406047292 */ /* 0x000fe2000f8e9607 */
[----:B--2---:R-:W-:Y:S11]  /*4c790*/  @P0 BRA `(.L_x_1061) ;  /* 0xfffffb4800240947 */ /* 0x004ff6000383ffff */
[----:B------:R-:W-:Y:S05]  /*4c7a0*/  EXIT ;  /* 0x000000000000794d */ /* 0x000fea0003800000 */
.L_x_3:
[----:B------:R-:W2:Y:S01]  /*4c7b0*/  LDL R18, [R1+0xc58] ;  /* 0x000c580001127983 */ /* 0x000ea20000100800 */
[----:B------:R-:W-:-:S03]  /*4c7c0*/  ULDC.64 UR4, c[0x0][0x650] ;  /* 0x0001940000047ab9 */ /* 0x000fc60000000a00 */
[----:B------:R-:W3:Y:S01]  /*4c7d0*/  LDL R19, [R1+0xc54] ;  /* 0x000c540001137983 */ /* 0x000ee20000100800 */
[----:B------:R-:W-:Y:S01]  /*4c7e0*/  PRMT R0, RZ, 0x7610, R0 ;  /* 0x00007610ff007816 */ /* 0x000fe20000000000 */
[----:B------:R-:W-:Y:S02]  /*4c7f0*/  IMAD.MOV.U32 R5, RZ, RZ, -0x1 ;  /* 0xffffffffff057424 */ /* 0x000fe400078e00ff */
[----:B------:R-:W-:Y:S02]  /*4c800*/  IMAD.MOV.U32 R4, RZ, RZ, -0x1 ;  /* 0xffffffffff047424 */ /* 0x000fe400078e00ff */
[----:B------:R-:W-:Y:S01]  /*4c810*/  IMAD.MOV.U32 R10, RZ, RZ, -0x1 ;  /* 0xffffffffff0a7424 */ /* 0x000fe200078e00ff */
[----:B--2---:R-:W-:-:S04]  /*4c820*/  ISETP.GE.U32.AND P0, PT, R18, UR4, PT ;  /* 0x0000000412007c0c */ /* 0x004fc8000bf06070 */
[----:B---3--:R-:W-:-:S13]  /*4c830*/  ISETP.GE.U32.AND.EX P0, PT, R19, UR5, PT, P0 ;  /* 0x0000000513007c0c */ /* 0x008fda000bf06100 */
[----:B------:R-:W-:Y:S05]  /*4c840*/  @P0 BRA `(.L_x_1062) ;  /* 0x0000000400600947 */ /* 0x000fea0003800000 */
[----:B------:R-:W0:Y:S01]  /*4c850*/  LDC.64 R12, c[0x0][0x628] ;  /* 0x00018a00ff0c7b82 */ /* 0x000e220000000a00 */
[----:B------:R-:W-:Y:S02]  /*4c860*/  IMAD.MOV.U32 R8, RZ, RZ, R18 ;  /* 0x000000ffff087224 */ /* 0x000fe400078e0012 */
[----:B------:R-:W-:-:S05]  /*4c870*/  IMAD.MOV.U32 R9, RZ, RZ, R19 ;  /* 0x000000ffff097224 */ /* 0x000fca00078e0013 */
[----:B------:R-:W1:Y:S08]  /*4c880*/  LDC R14, c[0x0][0x630] ;  /* 0x00018c00ff0e7b82 */ /* 0x000e700000000800 */
[----:B------:R-:W2:Y:S01]  /*4c890*/  LDC.64 R16, c[0x0][0x620] ;  /* 0x00018800ff107b82 */ /* 0x000ea20000000a00 */
[----:B0-----:R-:W-:-:S04]  /*4c8a0*/  ISETP.NE.U32.AND P0, PT, R12, RZ, PT ;  /* 0x000000ff0c00720c */ /* 0x001fc80003f05070 */
[----:B------:R-:W-:-:S13]  /*4c8b0*/  ISETP.NE.AND.EX P0, PT, R13, RZ, PT, P0 ;  /* 0x000000ff0d00720c */ /* 0x000fda0003f05300 */
[----:B-12---:R-:W-:Y:S05]  /*4c8c0*/  @!P0 BRA `(.L_x_1063) ;  /* 0x0000000000288947 */ /* 0x006fea0003800000 */
[----:B------:R-:W0:Y:S02]  /*4c8d0*/  LDC R0, c[0x0][0x634] ;  /* 0x00018d00ff007b82 */ /* 0x000e240000000800 */
[----:B0-----:R-:W-:-:S04]  /*4c8e0*/  IADD3 R9, P0, R18, R0, RZ ;  /* 0x0000000012097210 */ /* 0x001fc80007f1e0ff */
[----:B------:R-:W-:-:S05]  /*4c8f0*/  IADD3.X R15, RZ, R19, RZ, P0, !PT ;  /* 0x00000013ff0f7210 */ /* 0x000fca00007fe4ff */
[----:B------:R-:W-:-:S04]  /*4c900*/  IMAD.WIDE.U32 R4, R15, R12, RZ ;  /* 0x0000000c0f047225 */ /* 0x000fc800078e00ff */
[----:B------:R-:W-:-:S04]  /*4c910*/  IMAD.WIDE.U32 R6, P0, R9, R13, R4 ;  /* 0x0000000d09067225 */ /* 0x000fc80007800004 */
[----:B------:R-:W-:-:S04]  /*4c920*/  IMAD.WIDE.U32 R4, R9, R12, RZ ;  /* 0x0000000c09047225 */ /* 0x000fc800078e00ff */
[----:B------:R-:W-:Y:S01]  /*4c930*/  IMAD.X R9, RZ, RZ, RZ, P0 ;  /* 0x000000ffff097224 */ /* 0x000fe200000e06ff */
[----:B------:R-:W-:Y:S01]  /*4c940*/  IADD3 RZ, P0, R5, R6, RZ ;  /* 0x0000000605ff7210 */ /* 0x000fe20007f1e0ff */
[----:B------:R-:W-:-:S04]  /*4c950*/  IMAD.MOV.U32 R8, RZ, RZ, R7 ;  /* 0x000000ffff087224 */ /* 0x000fc800078e0007 */
[----:B------:R-:W-:-:S08]  /*4c960*/  IMAD.WIDE.U32.X R8, R15, R13, R8, P0 ;  /* 0x0000000d0f087225 */ /* 0x000fd000000e0408 */
.L_x_1063:
[-CC-:B------:R-:W-:Y:S01]  /*4c970*/  SHF.R.U64 R10, R8, R14.reuse, R9.reuse ;  /* 0x0000000e080a7219 */ /* 0x180fe20000001209 */
[----:B------:R-:W0:Y:S01]  /*4c980*/  LDC R6, c[0x0][0x618] ;  /* 0x00018600ff067b82 */ /* 0x000e220000000800 */
[----:B------:R-:W-:Y:S01]  /*4c990*/  SHF.R.U32.HI R0, RZ, R14, R9 ;  /* 0x0000000eff007219 */ /* 0x000fe20000011609 */
[----:B------:R-:W-:Y:S01]  /*4c9a0*/  ULDC UR4, c[0x0][0x150] ;  /* 0x0000540000047ab9 */ /* 0x000fe20000000800 */
[----:B------:R-:W-:Y:S01]  /*4c9b0*/  IADD3 R3, P0, RZ, -R10, RZ ;  /* 0x8000000aff037210 */ /* 0x000fe20007f1e0ff */
[----:B------:R-:W-:Y:S01]  /*4c9c0*/  IMAD.MOV.U32 R4, RZ, RZ, R18 ;  /* 0x000000ffff047224 */ /* 0x000fe200078e0012 */
[----:B------:R-:W-:Y:S01]  /*4c9d0*/  I2FP.F32.U32 R8, R2 ;  /* 0x0000000200087245 */ /* 0x000fe20000201000 */
[----:B------:R-:W-:Y:S02]  /*4c9e0*/  IMAD.MOV.U32 R5, RZ, RZ, R19 ;  /* 0x000000ffff057224 */ /* 0x000fe400078e0013 */
[----:B------:R-:W1:Y:S01]  /*4c9f0*/  LDC.64 R20, c[0x0][0x640] ;  /* 0x00019000ff147b82 */ /* 0x000e620000000a00 */
[----:B------:R-:W-:-:S02]  /*4ca00*/  IMAD.X R7, RZ, RZ, ~R0, P0 ;  /* 0x000000ffff077224 */ /* 0x000fc400000e0e00 */
[----:B------:R-:W-:Y:S01]  /*4ca10*/  FMUL R9, R8, UR4 ;  /* 0x0000000408097c20 */ /* 0x000fe20008400000 */
[----:B------:R-:W-:Y:S01]  /*4ca20*/  IMAD.WIDE.U32 R4, R3, R16, R4 ;  /* 0x0000001003047225 */ /* 0x000fe200078e0004 */
[----:B------:R-:W-:-:S03]  /*4ca30*/  ULDC UR4, c[0x0][0x154] ;  /* 0x0000550000047ab9 */ /* 0x000fc60000000800 */
[----:B------:R-:W-:Y:S01]  /*4ca40*/  IMAD R0, R7, R16, RZ ;  /* 0x0000001007007224 */ /* 0x000fe200078e02ff */
[----:B------:R-:W2:Y:S01]  /*4ca50*/  LDC R13, c[0x0][0x144] ;  /* 0x00005100ff0d7b82 */ /* 0x000ea20000000800 */
[----:B------:R-:W3:Y:S02]  /*4ca60*/  F2I.U32.TRUNC.NTZ R9, R9 ;  /* 0x0000000900097305 */ /* 0x000ee4000020f000 */
[----:B------:R-:W-:-:S04]  /*4ca70*/  IMAD R3, R3, R17, R0 ;  /* 0x0000001103037224 */ /* 0x000fc800078e0200 */
[----:B------:R-:W-:Y:S01]  /*4ca80*/  IMAD.IADD R3, R5, 0x1, R3 ;  /* 0x0000000105037824 */ /* 0x000fe200078e0203 */
[----:B------:R-:W4:Y:S04]  /*4ca90*/  LDC R12, c[0x0][0x608] ;  /* 0x00018200ff0c7b82 */ /* 0x000f280000000800 */
[-C--:B0-----:R-:W-:Y:S02]  /*4caa0*/  SHF.R.U64 R8, R4, R6.reuse, R3 ;  /* 0x0000000604087219 */ /* 0x081fe40000001203 */
[----:B------:R-:W-:Y:S02]  /*4cab0*/  I2FP.F32.U32 R4, R11 ;  /* 0x0000000b00047245 */ /* 0x000fe40000201000 */
[----:B------:R-:W0:Y:S01]  /*4cac0*/  LDC R7, c[0x0][0x658] ;  /* 0x00019600ff077b82 */ /* 0x000e220000000800 */
[----:B-1----:R-:W-:Y:S01]  /*4cad0*/  ISETP.NE.U32.AND P0, PT, R20, RZ, PT ;  /* 0x000000ff1400720c */ /* 0x002fe20003f05070 */
[----:B---3--:R-:W-:Y:S01]  /*4cae0*/  IMAD.MOV R0, RZ, RZ, -R9 ;  /* 0x000000ffff007224 */ /* 0x008fe200078e0a09 */
[----:B------:R-:W-:Y:S01]  /*4caf0*/  SHF.R.U32.HI R3, RZ, R6, R3 ;  /* 0x00000006ff037219 */ /* 0x000fe20000011603 */
[----:B------:R-:W-:Y:S01]  /*4cb00*/  FMUL R4, R4, UR4 ;  /* 0x0000000404047c20 */ /* 0x000fe20008400000 */
[----:B------:R-:W-:Y:S01]  /*4cb10*/  ISETP.NE.AND.EX P0, PT, R21, RZ, PT, P0 ;  /* 0x000000ff1500720c */ /* 0x000fe20003f05300 */
[----:B------:R-:W-:-:S02]  /*4cb20*/  IMAD.MOV.U32 R6, RZ, RZ, -0x1 ;  /* 0xffffffffff067424 */ /* 0x000fc400078e00ff */
[----:B------:R-:W1:Y:S01]  /*4cb30*/  LDC R14, c[0x0][0x148] ;  /* 0x00005200ff0e7b82 */ /* 0x000e620000000800 */
[----:B--2---:R-:W-:Y:S02]  /*4cb40*/  IMAD R18, R13, R0, R2 ;  /* 0x000000000d127224 */ /* 0x004fe400078e0202 */
[----:B------:R-:W-:-:S05]  /*4cb50*/  IMAD.MOV.U32 R2, RZ, RZ, 0x1 ;  /* 0x00000001ff027424 */ /* 0x000fca00078e00ff */
[----:B------:R-:W2:Y:S01]  /*4cb60*/  LDC R16, c[0x0][0x600] ;  /* 0x00018000ff107b82 */ /* 0x000ea20000000800 */
[-CC-:B----4-:R-:W-:Y:S02]  /*4cb70*/  SHF.R.U64 R13, R8, R12.reuse, R3.reuse ;  /* 0x0000000c080d7219 */ /* 0x190fe40000001203 */
[----:B------:R-:W-:Y:S02]  /*4cb80*/  SHF.R.U32.HI R0, RZ, R12, R3 ;  /* 0x0000000cff007219 */ /* 0x000fe40000011603 */
[----:B------:R3:W4:Y:S03]  /*4cb90*/  F2I.U32.TRUNC.NTZ R12, R4 ;  /* 0x00000004000c7305 */ /* 0x000726000020f000 */
[----:B------:R-:W1:Y:S01]  /*4cba0*/  LDC R17, c[0x0][0x648] ;  /* 0x00019200ff117b82 */ /* 0x000e620000000800 */
[-C--:B0-----:R-:W-:Y:S02]  /*4cbb0*/  SHF.R.U64 R15, R13, R7.reuse, R0 ;  /* 0x000000070d0f7219 */ /* 0x081fe40000001200 */
[----:B------:R-:W-:-:S02]  /*4cbc0*/  SHF.L.U32 R6, R6, R7, RZ ;  /* 0x0000000706067219 */ /* 0x000fc400000006ff */
[-C--:B------:R-:W-:Y:S01]  /*4cbd0*/  SHF.L.U32 R22, R2, R7.reuse, RZ ;  /* 0x0000000702167219 */ /* 0x080fe200000006ff */
[----:B------:R-:W-:Y:S01]  /*4cbe0*/  IMAD.MOV.U32 R2, RZ, RZ, R15 ;  /* 0x000000ffff027224 */ /* 0x000fe200078e000f */
[----:B------:R-:W-:Y:S01]  /*4cbf0*/  SHF.R.U32.HI R3, RZ, R7, R0 ;  /* 0x00000007ff037219 */ /* 0x000fe20000011600 */
[----:B------:R-:W0:Y:S01]  /*4cc00*/  LDC R19, c[0x0][0x638] ;  /* 0x00018e00ff137b82 */ /* 0x000e220000000800 */
[----:B------:R-:W-:-:S07]  /*4cc10*/  LOP3.LUT R24, RZ, R6, RZ, 0x33, !PT ;  /* 0x00000006ff187212 */ /* 0x000fce00078e33ff */
        /* <DEDUP_REMOVED lines=12> */
.L_x_1064:
[----:B-1----:R-:W-:Y:S01]  /*4cce0*/  SHF.R.U64 R3, R2, R17, R3 ;  /* 0x0000001102037219 */ /* 0x002fe20000001203 */
[----:B--2---:R-:W-:Y:S01]  /*4ccf0*/  VIADD R7, R16, 0xffffffff ;  /* 0xffffffff10077836 */ /* 0x004fe20000000000 */
[----:B------:R-:W-:Y:S01]  /*4cd00*/  LOP3.LUT R0, R13, R24, RZ, 0xc0, !PT ;  /* 0x000000180d007212 */ /* 0x000fe200078ec0ff */
[----:B------:R-:W-:Y:S02]  /*4cd10*/  IMAD.MOV R12, RZ, RZ, -R12 ;  /* 0x000000ffff0c7224 */ /* 0x000fe400078e0a0c */
[----:B------:R-:W-:Y:S02]  /*4cd20*/  IMAD.MOV R2, RZ, RZ, -R3 ;  /* 0x000000ffff027224 */ /* 0x000fe400078e0a03 */
[----:B------:R-:W-:Y:S01]  /*4cd30*/  IMAD R5, R22, R3, R0 ;  /* 0x0000000316057224 */ /* 0x000fe200078e0200 */
[----:B------:R-:W-:Y:S01]  /*4cd40*/  LOP3.LUT R3, R8, R7, RZ, 0xc0, !PT ;  /* 0x0000000708037212 */ /* 0x000fe200078ec0ff */
[----:B------:R-:W-:Y:S02]  /*4cd50*/  @P4 IMAD R18, R14, R12, R11 ;  /* 0x0000000c0e124224 */ /* 0x000fe400078e020b */
[----:B0-----:R-:W-:-:S02]  /*4cd60*/  IMAD R0, R2, R19, R15 ;  /* 0x0000001302007224 */ /* 0x001fc400078e020f */
[----:B------:R-:W-:Y:S02]  /*4cd70*/  IMAD.MOV.U32 R4, RZ, RZ, 0x1 ;  /* 0x00000001ff047424 */ /* 0x000fe400078e00ff */
[----:B------:R-:W-:Y:S02]  /*4cd80*/  IMAD R5, R5, R23, R18 ;  /* 0x0000001705057224 */ /* 0x000fe400078e0212 */
[----:B------:R-:W-:Y:S01]  /*4cd90*/  IMAD R2, R0, R16, R3 ;  /* 0x0000001000027224 */ /* 0x000fe200078e0203 */
[----:B------:R-:W-:-:S04]  /*4cda0*/  PRMT R0, R4, 0x7610, R0 ;  /* 0x0000761004007816 */ /* 0x000fc80000000000 */
[----:B------:R-:W-:Y:S02]  /*4cdb0*/  SEL R4, R2, R5, !P4 ;  /* 0x0000000502047207 */ /* 0x000fe40006000000 */
[----:B------:R-:W-:-:S07]  /*4cdc0*/  SEL R5, R5, R2, !P4 ;  /* 0x0000000205057207 */ /* 0x000fce0006000000 */
.L_x_1062:
[----:B------:R-:W-:-:S08]  /*4cdd0*/  NOP ;  /* 0x0000000000007918 */ /* 0x000fd00000000000 */
[----:B------:R-:W0:-:S00]  /*4cde0*/  USETMAXREG.DEALLOC.CTAPOOL 0x18 ;  /* 0x00000018000079c8 */ /* 0x000e0000080e0500 */
[----:B------:R-:W-:-:S13]  /*4cdf0*/  ISETP.NE.AND P0, PT, RZ, UR8, PT ;  /* 0x00000008ff007c0c */ /* 0x000fda000bf05270 */
[----:B------:R-:W-:Y:S05]  /*4ce00*/  @P0 EXIT ;  /* 0x000000000000094d */ /* 0x000fea0003800000 */
[----:B0-----:R-:W-:Y:S01]  /*4ce10*/  LOP3.LUT P0, RZ, R0, 0xff, RZ, 0xc0, !PT ;  /* 0x000000ff00ff7812 */ /* 0x001fe2000780c0ff */
[----:B------:R-:W-:Y:S02]  /*4ce20*/  IMAD.MOV.U32 R0, RZ, RZ, 0x1 ;  /* 0x00000001ff007424 */ /* 0x000fe400078e00ff */
[----:B------:R-:W-:-:S10]  /*4ce30*/  IMAD.MOV.U32 R6, RZ, RZ, RZ ;  /* 0x000000ffff067224 */ /* 0x000fd400078e00ff */
[----:B------:R-:W-:Y:S05]  /*4ce40*/  @!P0 BRA `(.L_x_1065) ;  /* 0x0000000c00508947 */ /* 0x000fea0003800000 */
[----:B------:R-:W0:Y:S01]  /*4ce50*/  LDC R0, c[0x0][0x28c] ;  /* 0x0000a300ff007b82 */ /* 0x000e220000000800 */
[----:B------:R-:W1:Y:S01]  /*4ce60*/  S2R R2, SR_TID.X ;  /* 0x0000000000027919 */ /* 0x000e620000002100 */
[----:B------:R-:W-:Y:S01]  /*4ce70*/  ULDC UR5, c[0x0][0x658] ;  /* 0x0001960000057ab9 */ /* 0x000fe20000000800 */
[----:B------:R-:W-:Y:S01]  /*4ce80*/  UMOV UR7, 0xffffffff ;  /* 0xffffffff00077882 */ /* 0x000fe20000000000 */
[----:B------:R-:W-:Y:S01]  /*4ce90*/  ULDC UR6, c[0x0][0xc] ;  /* 0x0000030000067ab9 */ /* 0x000fe20000000800 */
[----:B------:R-:W-:Y:S01]  /*4cea0*/  USHF.L.U32 UR8, UR7, UR5, URZ ;  /* 0x0000000507087299 */ /* 0x000fe2000800063f */
[----:B------:R-:W-:Y:S01]  /*4ceb0*/  BSSY B0, `(.L_x_1065) ;  /* 0x00000cd000007945 */ /* 0x000fe20003800000 */
[----:B------:R-:W-:Y:S01]  /*4cec0*/  UMOV UR9, 0x1 ;  /* 0x0000000100097882 */ /* 0x000fe20000000000 */
[----:B------:R-:W-:Y:S01]  /*4ced0*/  ULDC UR7, c[0x0][0x10] ;  /* 0x0000040000077ab9 */ /* 0x000fe20000000800 */
[----:B------:R-:W-:Y:S01]  /*4cee0*/  USHF.L.U32 UR19, UR9, UR5, URZ ;  /* 0x0000000509137299 */ /* 0x000fe2000800063f */
[----:B------:R-:W-:Y:S01]  /*4cef0*/  IMAD.MOV.U32 R9, RZ, RZ, 0x1 ;  /* 0x00000001ff097424 */ /* 0x000fe200078e00ff */
[----:B------:R-:W-:Y:S01]  /*4cf00*/  UIMAD.WIDE.U32 UR6, UR6, UR7, URZ ;  /* 0x00000007060672a5 */ /* 0x000fe2000f8e003f */
[----:B------:R-:W-:Y:S01]  /*4cf10*/  IMAD.MOV.U32 R6, RZ, RZ, RZ ;  /* 0x000000ffff067224 */ /* 0x000fe200078e00ff */
[----:B------:R-:W-:Y:S01]  /*4cf20*/  ULDC UR5, c[0x0][0x14] ;  /* 0x0000050000057ab9 */ /* 0x000fe20000000800 */
[----:B------:R-:W-:Y:S01]  /*4cf30*/  ULDC UR4, c[0x0][0x600] ;  /* 0x0001800000047ab9 */ /* 0x000fe20000000800 */
[----:B------:R-:W-:-:S02]  /*4cf40*/  UIMAD.WIDE.U32 UR22, UR6, UR5, URZ ;  /* 0x00000005061672a5 */ /* 0x000fc4000f8e003f */
[----:B------:R-:W-:Y:S02]  /*4cf50*/  UIMAD UR16, UR7, UR5, URZ ;  /* 0x00000005071072a4 */ /* 0x000fe4000f8e023f */
[----:B------:R-:W-:Y:S02]  /*4cf60*/  ULOP3.LUT UR21, UR13, 0x2, URZ, 0xfc, !UPT ;  /* 0x000000020d157892 */ /* 0x000fe4000f8efc3f */
[----:B------:R-:W-:Y:S02]  /*4cf70*/  UIADD3 UR4, UR4, -0x1, URZ ;  /* 0xffffffff04047890 */ /* 0x000fe4000fffe03f */
[----:B------:R-:W-:Y:S01]  /*4cf80*/  ULOP3.LUT UR18, URZ, UR8, URZ, 0x33, !UPT ;  /* 0x000000083f127292 */ /* 0x000fe2000f8e333f */
[----:B0-----:R-:W-:Y:S01]  /*4cf90*/  VIADD R0, R0, 0x3f ;  /* 0x0000003f00007836 */ /* 0x001fe20000000000 */
[----:B------:R-:W-:Y:S01]  /*4cfa0*/  UIADD3 UR16, UR23, UR16, URZ ;  /* 0x0000001017107290 */ /* 0x000fe2000fffe03f */
[----:B------:R-:W-:-:S03]  /*4cfb0*/  ULDC.64 UR24, c[0x0][0x198] ;  /* 0x0000660000187ab9 */ /* 0x000fc60000000a00 */
[----:B------:R-:W-:-:S04]  /*4cfc0*/  SHF.R.S32.HI R3, RZ, 0x1f, R0 ;  /* 0x0000001fff037819 */ /* 0x000fc80000011400 */
[----:B------:R-:W-:Y:S01]  /*4cfd0*/  LEA.HI R3, R3, R0, RZ, 0x6 ;  /* 0x0000000003037211 */ /* 0x000fe200078f30ff */
[----:B------:R-:W-:Y:S01]  /*4cfe0*/  IMAD.MOV.U32 R0, RZ, RZ, 0x1 ;  /* 0x00000001ff007424 */ /* 0x000fe200078e00ff */
[C---:B-1----:R-:W-:Y:S02]  /*4cff0*/  LOP3.LUT P3, RZ, R2.reuse, 0x7f, RZ, 0xc0, !PT ;  /* 0x0000007f02ff7812 */ /* 0x042fe4000786c0ff */
[----:B------:R-:W-:Y:S02]  /*4d000*/  LOP3.LUT P0, RZ, R2, 0x1f, RZ, 0xc0, !PT ;  /* 0x0000001f02ff7812 */ /* 0x000fe4000780c0ff */
[----:B------:R-:W-:Y:S02]  /*4d010*/  SHF.R.S32.HI R7, RZ, 0x6, R3 ;  /* 0x00000006ff077819 */ /* 0x000fe40000011403 */
[----:B------:R-:W-:Y:S02]  /*4d020*/  PLOP3.LUT P0, PT, P0, P3, PT, 0x8a, 0x0 ;  /* 0x000000000000781c */ /* 0x000fe40000707172 */
[----:B------:R-:W-:-:S11]  /*4d030*/  IADD3 R14, R7, 0x1, RZ ;  /* 0x00000001070e7810 */ /* 0x000fd60007ffe0ff */
.L_x_1077:
[----:B------:R-:W-:-:S03]  /*4d040*/  UMOV UR5, 0xffffffff ;  /* 0xffffffff00057882 */ /* 0x000fc60000000000 */
[----:B------:R-:W-:Y:S05]  /*4d050*/  BRA.DIV UR5, `(.L_x_1066) ;  /* 0x0000000e05c87947 */ /* 0x000fea000b800000 */
[----:B------:R-:W-:-:S13]  /*4d060*/  ELECT P1, URZ, PT ;  /* 0x00000000003f782f */ /* 0x000fda0003820000 */
.L_x_1088:
[----:B------:R-:W0:Y:S01]  /*4d070*/  LDC R2, c[0x0][0x28c] ;  /* 0x0000a300ff027b82 */ /* 0x000e220000000800 */
[----:B------:R-:W-:Y:S01]  /*4d080*/  BSSY B1, `(.L_x_1067) ;  /* 0x0000038000017945 */ /* 0x000fe20003800000 */
[----:B0-----:R-:W-:-:S13]  /*4d090*/  ISETP.LT.OR P1, PT, R2, 0x1, !P1 ;  /* 0x000000010200780c */ /* 0x001fda0004f21670 */
[----:B------:R-:W-:Y:S05]  /*4d0a0*/  @P1 BRA `(.L_x_1068) ;  /* 0x0000000000d41947 */ /* 0x000fea0003800000 */
[----:B------:R-:W-:Y:S02]  /*4d0b0*/  IMAD.SHL.U32 R4, R4, 0x200, RZ ;  /* 0x0000020004047824 */ /* 0x000fe400078e00ff */
[----:B------:R-:W-:Y:S02]  /*4d0c0*/  IMAD.SHL.U32 R5, R5, 0x100, RZ ;  /* 0x0000010005057824 */ /* 0x000fe400078e00ff */
[----:B------:R-:W-:Y:S02]  /*4d0d0*/  IMAD.MOV.U32 R13, RZ, RZ, RZ ;  /* 0x000000ffff0d7224 */ /* 0x000fe400078e00ff */
[----:B------:R-:W-:Y:S02]  /*4d0e0*/  IMAD.MOV.U32 R3, RZ, RZ, R14 ;  /* 0x000000ffff037224 */ /* 0x000fe400078e000e */
[----:B------:R-:W-:Y:S02]  /*4d0f0*/  IMAD.MOV.U32 R2, RZ, RZ, R0 ;  /* 0x000000ffff027224 */ /* 0x000fe400078e0000 */
[----:B------:R-:W-:-:S07]  /*4d100*/  IMAD.MOV.U32 R8, RZ, RZ, R6 ;  /* 0x000000ffff087224 */ /* 0x000fce00078e0006 */
.L_x_1072:
[----:B------:R-:W0:Y:S01]  /*4d110*/  S2R R12, SR_CgaCtaId ;  /* 0x00000000000c7919 */ /* 0x000e220000008800 */
[----:B------:R-:W-:-:S04]  /*4d120*/  MOV R11, 0x400 ;  /* 0x00000400000b7802 */ /* 0x000fc80000000f00 */
[----:B0-----:R-:W-:Y:S02]  /*4d130*/  LEA R15, R12, R11, 0x18 ;  /* 0x0000000b0c0f7211 */ /* 0x001fe400078ec0ff */
[----:B------:R-:W-:Y:S01]  /*4d140*/  SHF.L.U32 R11, R2, 0x1f, RZ ;  /* 0x0000001f020b7819 */ /* 0x000fe200000006ff */
[----:B------:R-:W0:Y:S02]  /*4d150*/  @!P3 LDC R12, c[0x0][0x500] ;  /* 0x00014000ff0cbb82 */ /* 0x000e240000000800 */
[----:B------:R-:W-:-:S04]  /*4d160*/  IMAD R16, R8, 0x8, R15 ;  /* 0x0000000808107824 */ /* 0x000fc800078e020f */
[----:B------:R-:W1:Y:S02]  /*4d170*/  SYNCS.PHASECHK.TRANS64.TRYWAIT P1, [R16+URZ+0x20], R11 ;  /* 0x0000200b100075a7 */ /* 0x000e64000802017f */
[----:B-1----:R-:W-:Y:S05]  /*4d180*/  @!P1 BRA `(.L_x_1069) ;  /* 0x0000000c009c9947 */ /* 0x002fea0003800000 */
.L_x_1089:
[----:B------:R-:W-:Y:S01]  /*4d190*/  UPRMT UR5, UR21, 0x9910, URZ ;  /* 0x0000991015057896 */ /* 0x000fe2000800003f */
[----:B0-----:R0:W-:Y:S03]  /*4d1a0*/  @!P3 SYNCS.ARRIVE.TRANS64 RZ, [R16+URZ], R12 ;  /* 0x0000000c10ffb9a7 */ /* 0x0011e6000800003f */
[----:B------:R-:W-:-:S06]  /*4d1b0*/  UISETP.NE.AND UP0, UPT, UR5, 0x2, UPT ;  /* 0x000000020500788c */ /* 0x000fcc000bf05270 */
[----:B------:R-:W-:-:S13]  /*4d1c0*/  PLOP3.LUT P1, PT, PT, PT, UP0, 0x80, 0x0 ;  /* 0x000000000000781c */ /* 0x000fda0003f2f008 */
[----:B0-----:R-:W-:Y:S05]  /*4d1d0*/  @P1 BRA `(.L_x_1070) ;  /* 0x0000000000041947 */ /* 0x001fea0003800000 */
[----:B------:R-:W-:Y:S01]  /*4d1e0*/  BPT.TRAP 0x1 ;  /* 0x000000040000795c */ /* 0x000fe20000300000 */
.L_x_1070:
[----:B------:R-:W-:Y:S05]  /*4d1f0*/  @P0 BRA `(.L_x_1071) ;  /* 0x0000000000040947 */ /* 0x000fea0003800000 */
[----:B------:R-:W-:Y:S01]  /*4d200*/  BPT.TRAP 0x1 ;  /* 0x000000040000795c */ /* 0x000fe20000300000 */
.L_x_1071:
[--C-:B-1----:R-:W-:Y:S01]  /*4d210*/  IMAD R11, R8, 0x4000, R15.reuse ;  /* 0x00004000080b7824 */ /* 0x102fe200078e020f */
[----:B------:R-:W-:Y:S01]  /*4d220*/  R2UR UR9, R16 ;  /* 0x00000000100972ca */ /* 0x000fe200000e0000 */
[C---:B------:R-:W-:Y:S01]  /*4d230*/  IMAD R15, R8.reuse, 0x8000, R15 ;  /* 0x00008000080f7824 */ /* 0x040fe200078e020f */
[----:B------:R-:W-:Y:S01]  /*4d240*/  UIADD3 UR6, UP0, UR24, 0xf0, URZ ;  /* 0x000000f018067890 */ /* 0x000fe2000ff1e03f */
[----:B------:R-:W-:Y:S01]  /*4d250*/  VIADD R3, R3, 0xffffffff ;  /* 0xffffffff03037836 */ /* 0x000fe20000000000 */
[----:B------:R-:W-:Y:S01]  /*4d260*/  R2UR UR5, R11 ;  /* 0x000000000b0572ca */ /* 0x000fe200000e0000 */
[----:B------:R-:W-:Y:S01]  /*4d270*/  UIADD3 UR26, UP1, UR24, 0x1f0, URZ ;  /* 0x000001f0181a7890 */ /* 0x000fe2000ff3e03f */
[----:B------:R-:W-:Y:S01]  /*4d280*/  R2UR UR8, R15 ;  /* 0x000000000f0872ca */ /* 0x000fe200000e0000 */
[----:B------:R-:W-:Y:S01]  /*4d290*/  UIADD3.X UR7, URZ, UR25, URZ, UP0, !UPT ;  /* 0x000000193f077290 */ /* 0x000fe200087fe43f */
[----:B------:R-:W-:Y:S01]  /*4d2a0*/  R2UR UR11, R5 ;  /* 0x00000000050b72ca */ /* 0x000fe200000e0000 */
[----:B------:R-:W-:Y:S01]  /*4d2b0*/  VIADD R8, R8, 0x1 ;  /* 0x0000000108087836 */ /* 0x000fe20000000000 */
[----:B------:R-:W-:Y:S01]  /*4d2c0*/  R2UR UR10, R13 ;  /* 0x000000000d0a72ca */ /* 0x000fe200000e0000 */
[----:B------:R-:W-:Y:S01]  /*4d2d0*/  UIADD3.X UR27, URZ, UR25, URZ, UP1, !UPT ;  /* 0x000000193f1b7290 */ /* 0x000fe20008ffe43f */
[----:B------:R-:W-:Y:S01]  /*4d2e0*/  R2UR UR12, R10 ;  /* 0x000000000a0c72ca */ /* 0x000fe200000e0000 */
[----:B------:R-:W-:Y:S01]  /*4d2f0*/  UMOV UR14, 0x0 ;  /* 0x00000000000e7882 */ /* 0x000fe20000000000 */
[----:B------:R-:W-:Y:S01]  /*4d300*/  R2UR UR20, R4 ;  /* 0x00000000041472ca */ /* 0x000fe200000e0000 */
[----:B------:R-:W-:Y:S01]  /*4d310*/  UMOV UR15, 0x10000000 ;  /* 0x10000000000f7882 */ /* 0x000fe20000000000 */
[----:B------:R-:W-:Y:S01]  /*4d320*/  ISETP.GT.AND P2, PT, R3, 0x1, PT ;  /* 0x000000010300780c */ /* 0x000fe20003f44270 */
[----:B------:R-:W-:Y:S01]  /*4d330*/  UIADD3 UR5, UR5, 0x100, URZ ;  /* 0x0000010005057890 */ /* 0x000fe2000fffe03f */
[----:B------:R-:W-:Y:S01]  /*4d340*/  ISETP.NE.AND P1, PT, R8, 0x4, PT ;  /* 0x000000040800780c */ /* 0x000fe20003f25270 */
[----:B------:R-:W-:Y:S01]  /*4d350*/  UIADD3 UR17, UR8, 0x10100, URZ ;  /* 0x0001010008117890 */ /* 0x000fe2000fffe03f */
[----:B------:R-:W-:-:S02]  /*4d360*/  VIADD R13, R13, 0x40 ;  /* 0x000000400d0d7836 */ /* 0x000fc40000000000 */
[----:B------:R-:W-:Y:S02]  /*4d370*/  SEL R11, RZ, 0x1, P1 ;  /* 0x00000001ff0b7807 */ /* 0x000fe40000800000 */
[----:B------:R-:W-:Y:S01]  /*4d380*/  UMOV UR8, UR5 ;  /* 0x0000000500087c82 */ /* 0x000fe20008000000 */
[----:B------:R-:W-:Y:S01]  /*4d390*/  SEL R8, R8, RZ, P1 ;  /* 0x000000ff08087207 */ /* 0x000fe20000800000 */
[----:B------:R0:W-:Y:S01]  /*4d3a0*/  UTMALDG.3D [UR8], [UR6], desc[UR14] ;  /* 0x00000e08060075b4 */ /* 0x0001e20008011000 */
[----:B------:R-:W-:Y:S01]  /*4d3b0*/  LOP3.LUT R2, R2, R11, RZ, 0x3c, !PT ;  /* 0x0000000b02027212 */ /* 0x000fe200078e3cff */
[----:B0-----:R-:W-:Y:S01]  /*4d3c0*/  UMOV UR8, UR17 ;  /* 0x0000001100087c82 */ /* 0x001fe20008000000 */
[----:B------:R-:W-:Y:S02]  /*4d3d0*/  UMOV UR11, UR20 ;  /* 0x00000014000b7c82 */ /* 0x000fe40008000000 */
[----:B------:R0:W-:Y:S02]  /*4d3e0*/  UTMALDG.3D [UR8], [UR26], desc[UR14] ;  /* 0x00000e081a0075b4 */ /* 0x0001e40008011000 */
[----:B0-----:R-:W-:Y:S05]  /*4d3f0*/  @P2 BRA `(.L_x_1072) ;  /* 0xfffffffc00442947 */ /* 0x001fea000383ffff */
.L_x_1068:
[----:B------:R-:W-:Y:S05]  /*4d400*/  BSYNC B1 ;  /* 0x0000000000017941 */ /* 0x000fea0003800000 */
.L_x_1067:
[----:B------:R-:W2:Y:S01]  /*4d410*/  LDL.LU R16, [R1+0xc54] ;  /* 0x000c540001107983 */ /* 0x000ea20000300800 */
[----:B------:R-:W-:Y:S01]  /*4d420*/  LOP3.LUT P5, RZ, R9, 0xff, RZ, 0xc0, !PT ;  /* 0x000000ff09ff7812 */ /* 0x000fe200078ac0ff */
[----:B------:R-:W-:Y:S01]  /*4d430*/  IMAD.IADD R6, R7, 0x1, R6 ;  /* 0x0000000107067824 */ /* 0x000fe200078e0206 */
[----:B------:R-:W-:Y:S01]  /*4d440*/  ULDC.64 UR6, c[0x0][0x650] ;  /* 0x0001940000067ab9 */ /* 0x000fe20000000a00 */
[----:B------:R-:W3:Y:S01]  /*4d450*/  LDL.LU R15, [R1+0xc58] ;  /* 0x000c5800010f7983 */ /* 0x000ee20000300800 */
[----:B------:R-:W-:Y:S01]  /*4d460*/  BSSY B1, `(.L_x_1073) ;  /* 0x000006f000017945 */ /* 0x000fe20003800000 */
[----:B------:R-:W-:Y:S01]  /*4d470*/  IMAD.MOV.U32 R5, RZ, RZ, -0x1 ;  /* 0xffffffffff057424 */ /* 0x000fe200078e00ff */
[----:B------:R-:W-:Y:S01]  /*4d480*/  SHF.R.U32.HI R2, RZ, 0x2, R6 ;  /* 0x00000002ff027819 */ /* 0x000fe20000011606 */
[----:B------:R-:W-:Y:S01]  /*4d490*/  IMAD.MOV.U32 R4, RZ, RZ, -0x1 ;  /* 0xffffffffff047424 */ /* 0x000fe200078e00ff */
[----:B------:R-:W-:Y:S01]  /*4d4a0*/  ISETP.GT.U32.AND P1, PT, R6, 0x3, PT ;  /* 0x000000030600780c */ /* 0x000fe20003f24070 */
[----:B------:R-:W-:Y:S01]  /*4d4b0*/  IMAD.MOV.U32 R10, RZ, RZ, -0x1 ;  /* 0xffffffffff0a7424 */ /* 0x000fe200078e00ff */
[----:B------:R-:W-:-:S02]  /*4d4c0*/  LOP3.LUT R2, R2, 0x1, RZ, 0xc0, !PT ;  /* 0x0000000102027812 */ /* 0x000fc400078ec0ff */
[C---:B------:R-:W-:Y:S01]  /*4d4d0*/  ISETP.LT.U32.AND P1, PT, R7.reuse, 0x4, P1 ;  /* 0x000000040700780c */ /* 0x040fe20000f21070 */
[----:B------:R-:W0:Y:S01]  /*4d4e0*/  @P5 S2R R3, SR_CgaCtaId ;  /* 0x0000000000035919 */ /* 0x000e220000008800 */
[----:B------:R-:W-:Y:S02]  /*4d4f0*/  ISETP.NE.U32.AND P2, PT, R2, 0x1, PT ;  /* 0x000000010200780c */ /* 0x000fe40003f45070 */
[----:B------:R-:W-:Y:S02]  /*4d500*/  @P5 MOV R2, 0x400 ;  /* 0x0000040000025802 */ /* 0x000fe40000000f00 */
[----:B------:R-:W-:Y:S02]  /*4d510*/  ISETP.GT.U32.AND P2, PT, R7, 0x3, !P2 ;  /* 0x000000030700780c */ /* 0x000fe40005744070 */
[----:B------:R-:W-:Y:S02]  /*4d520*/  LOP3.LUT R6, R6, 0x3, RZ, 0xc0, !PT ;  /* 0x0000000306067812 */ /* 0x000fe400078ec0ff */
[----:B------:R-:W-:-:S02]  /*4d530*/  PRMT R9, RZ, 0x7610, R9 ;  /* 0x00007610ff097816 */ /* 0x000fc40000000009 */
[----:B0-----:R-:W-:Y:S02]  /*4d540*/  @P5 LEA R2, R3, R2, 0x18 ;  /* 0x0000000203025211 */ /* 0x001fe400078ec0ff */
[----:B------:R-:W-:Y:S02]  /*4d550*/  SEL R3, RZ, 0x1, !P1 ;  /* 0x00000001ff037807 */ /* 0x000fe40004800000 */
[----:B------:R0:W-:Y:S02]  /*4d560*/  @P5 SYNCS.ARRIVE.TRANS64.A1T0 RZ, [R2+URZ+0x58], RZ ;  /* 0x000058ff02ff59a7 */ /* 0x0001e4000810003f */
[----:B0-----:R-:W-:-:S04]  /*4d570*/  SEL R2, RZ, 0x1, !P2 ;  /* 0x00000001ff027807 */ /* 0x001fc80005000000 */
[----:B------:R-:W-:Y:S02]  /*4d580*/  LOP3.LUT R0, R2, R0, R3, 0x96, !PT ;  /* 0x0000000002007212 */ /* 0x000fe400078e9603 */
[----:B------:R-:W-:Y:S02]  /*4d590*/  PRMT R2, RZ, 0x7610, R2 ;  /* 0x00007610ff027816 */ /* 0x000fe40000000002 */
[----:B---3--:R-:W-:-:S04]  /*4d5a0*/  IADD3 R15, P1, R15, UR22, RZ ;  /* 0x000000160f0f7c10 */ /* 0x008fc8000ff3e0ff */
[----:B--2---:R-:W-:Y:S01]  /*4d5b0*/  IADD3.X R16, R16, UR16, RZ, P1, !PT ;  /* 0x0000001010107c10 */ /* 0x004fe20008ffe4ff */
[----:B------:R0:W-:Y:S01]  /*4d5c0*/  STL [R1+0xc58], R15 ;  /* 0x000c580f01007387 */ /* 0x0001e20000100800 */
[----:B------:R-:W-:-:S03]  /*4d5d0*/  ISETP.GE.U32.AND P1, PT, R15, UR6, PT ;  /* 0x000000060f007c0c */ /* 0x000fc6000bf26070 */
[----:B------:R0:W-:Y:S01]  /*4d5e0*/  STL [R1+0xc54], R16 ;  /* 0x000c541001007387 */ /* 0x0001e20000100800 */
[----:B------:R-:W-:-:S13]  /*4d5f0*/  ISETP.GE.U32.AND.EX P1, PT, R16, UR7, PT, P1 ;  /* 0x0000000710007c0c */ /* 0x000fda000bf26110 */
[----:B0-----:R-:W-:Y:S05]  /*4d600*/  @P1 BRA `(.L_x_1074) ;  /* 0x0000000400501947 */ /* 0x001fea0003800000 */
[----:B------:R-:W0:Y:S01]  /*4d610*/  S2R R8, SR_CTAID.X ;  /* 0x0000000000087919 */ /* 0x000e220000002500 */
[----:B------:R-:W-:Y:S01]  /*4d620*/  ULDC UR5, c[0x0][0x150] ;  /* 0x0000540000057ab9 */ /* 0x000fe20000000800 */
[----:B------:R-:W1:Y:S01]  /*4d630*/  LDC R3, c[0x0][0x144] ;  /* 0x00005100ff037b82 */ /* 0x000e620000000800 */
[----:B------:R-:W-:Y:S01]  /*4d640*/  ULDC.64 UR6, c[0x0][0x628] ;  /* 0x00018a0000067ab9 */ /* 0x000fe20000000a00 */
[----:B------:R-:W2:Y:S01]  /*4d650*/  S2R R5, SR_CTAID.Y ;  /* 0x0000000000057919 */ /* 0x000ea20000002600 */
[----:B------:R-:W-:Y:S01]  /*4d660*/  ISETP.NE.U32.AND P1, PT, RZ, UR6, PT ;  /* 0x00000006ff007c0c */ /* 0x000fe2000bf25070 */
[----:B------:R-:W-:-:S03]  /*4d670*/  ULDC UR8, c[0x0][0x630] ;  /* 0x00018c0000087ab9 */ /* 0x000fc60000000800 */
[----:B------:R-:W-:Y:S01]  /*4d680*/  ISETP.NE.AND.EX P1, PT, RZ, UR7, PT, P1 ;  /* 0x00000007ff007c0c */ /* 0x000fe2000bf25310 */
[----:B------:R-:W3:Y:S01]  /*4d690*/  LDC R12, c[0x0][0x148] ;  /* 0x00005200ff0c7b82 */ /* 0x000ee20000000800 */
[----:B0-----:R-:W-:Y:S02]  /*4d6a0*/  I2FP.F32.U32 R2, R8 ;  /* 0x0000000800027245 */ /* 0x001fe40000201000 */
[----:B--2---:R-:W-:-:S03]  /*4d6b0*/  I2FP.F32.U32 R4, R5 ;  /* 0x0000000500047245 */ /* 0x004fc60000201000 */
[----:B------:R-:W-:Y:S01]  /*4d6c0*/  FMUL R2, R2, UR5 ;  /* 0x0000000502027c20 */ /* 0x000fe20008400000 */
[----:B------:R-:W-:Y:S02]  /*4d6d0*/  ULDC UR5, c[0x0][0x154] ;  /* 0x0000550000057ab9 */ /* 0x000fe40000000800 */
[----:B------:R-:W-:-:S03]  /*4d6e0*/  FMUL R10, R4, UR5 ;  /* 0x00000005040a7c20 */ /* 0x000fc60008400000 */
[----:B------:R-:W0:Y:S08]  /*4d6f0*/  F2I.U32.TRUNC.NTZ R2, R2 ;  /* 0x0000000200027305 */ /* 0x000e30000020f000 */
[----:B------:R-:W2:Y:S01]  /*4d700*/  F2I.U32.TRUNC.NTZ R10, R10 ;  /* 0x0000000a000a7305 */ /* 0x000ea2000020f000 */
[----:B0-----:R-:W-:Y:S02]  /*4d710*/  IMAD.MOV R4, RZ, RZ, -R2 ;  /* 0x000000ffff047224 */ /* 0x001fe400078e0a02 */
[----:B------:R-:W-:-:S02]  /*4d720*/  IMAD.MOV.U32 R2, RZ, RZ, R15 ;  /* 0x000000ffff027224 */ /* 0x000fc400078e000f */
[----:B-1----:R-:W-:Y:S02]  /*4d730*/  IMAD R8, R3, R4, R8 ;  /* 0x0000000403087224 */ /* 0x002fe400078e0208 */
[----:B--2---:R-:W-:-:S04]  /*4d740*/  IMAD.MOV R3, RZ, RZ, -R10 ;  /* 0x000000ffff037224 */ /* 0x004fc800078e0a0a */
[----:B---3--:R-:W-:Y:S02]  /*4d750*/  @P4 IMAD R8, R12, R3, R5 ;  /* 0x000000030c084224 */ /* 0x008fe400078e0205 */
[----:B------:R-:W-:Y:S01]  /*4d760*/  IMAD.MOV.U32 R3, RZ, RZ, R16 ;  /* 0x000000ffff037224 */ /* 0x000fe200078e0010 */
[----:B------:R-:W-:Y:S06]  /*4d770*/  @!P1 BRA `(.L_x_1075) ;  /* 0x0000000000289947 */ /* 0x000fec0003800000 */
[----:B------:R-:W-:Y:S02]  /*4d780*/  ULDC UR5, c[0x0][0x634] ;  /* 0x00018d0000057ab9 */ /* 0x000fe40000000800 */
[----:B------:R-:W-:-:S05]  /*4d790*/  IADD3 R3, P1, R15, UR5, RZ ;  /* 0x000000050f037c10 */ /* 0x000fca000ff3e0ff */
[----:B------:R-:W-:-:S04]  /*4d7a0*/  IMAD.X R11, RZ, RZ, R16, P1 ;  /* 0x000000ffff0b7224 */ /* 0x000fc800008e0610 */
[----:B------:R-:W-:-:S04]  /*4d7b0*/  IMAD.WIDE.U32 R4, R11, UR6, RZ ;  /* 0x000000060b047c25 */ /* 0x000fc8000f8e00ff */
[----:B------:R-:W-:-:S04]  /*4d7c0*/  IMAD.WIDE.U32 R4, P1, R3, UR7, R4 ;  /* 0x0000000703047c25 */ /* 0x000fc8000f820004 */
[----:B------:R-:W-:-:S04]  /*4d7d0*/  IMAD.WIDE.U32 R2, R3, UR6, RZ ;  /* 0x0000000603027c25 */ /* 0x000fc8000f8e00ff */
[----:B------:R-:W-:Y:S01]  /*4d7e0*/  IMAD.MOV.U32 R2, RZ, RZ, R5 ;  /* 0x000000ffff027224 */ /* 0x000fe200078e0005 */
[----:B------:R-:W-:Y:S01]  /*4d7f0*/  IADD3 RZ, P2, R3, R4, RZ ;  /* 0x0000000403ff7210 */ /* 0x000fe20007f5e0ff */
[----:B------:R-:W-:-:S04]  /*4d800*/  IMAD.X R3, RZ, RZ, RZ, P1 ;  /* 0x000000ffff037224 */ /* 0x000fc800008e06ff */
[----:B------:R-:W-:-:S08]  /*4d810*/  IMAD.WIDE.U32.X R2, R11, UR7, R2, P2 ;  /* 0x000000070b027c25 */ /* 0x000fd000090e0402 */
.L_x_1075:
[--C-:B------:R-:W-:Y:S01]  /*4d820*/  SHF.R.U64 R10, R2, UR8, R3.reuse ;  /* 0x00000008020a7c19 */ /* 0x100fe20008001203 */
[----:B------:R-:W-:Y:S01]  /*4d830*/  ULDC.64 UR6, c[0x0][0x620] ;  /* 0x0001880000067ab9 */ /* 0x000fe20000000a00 */
[----:B------:R-:W-:Y:S01]  /*4d840*/  SHF.R.U32.HI R2, RZ, UR8, R3 ;  /* 0x00000008ff027c19 */ /* 0x000fe20008011603 */
[----:B------:R-:W-:Y:S01]  /*4d850*/  IMAD.MOV.U32 R3, RZ, RZ, R16 ;  /* 0x000000ffff037224 */ /* 0x000fe200078e0010 */
[----:B------:R-:W-:Y:S01]  /*4d860*/  IADD3 R11, P1, RZ, -R10, RZ ;  /* 0x8000000aff0b7210 */ /* 0x000fe20007f3e0ff */
[----:B------:R-:W-:-:S03]  /*4d870*/  ULDC UR5, c[0x0][0x618] ;  /* 0x0001860000057ab9 */ /* 0x000fc60000000800 */
[----:B------:R-:W-:-:S05]  /*4d880*/  IADD3.X R2, RZ, ~R2, RZ, P1, !PT ;  /* 0x80000002ff027210 */ /* 0x000fca0000ffe4ff */
[----:B------:R-:W-:-:S04]  /*4d890*/  IMAD R2, R2, UR6, RZ ;  /* 0x0000000602027c24 */ /* 0x000fc8000f8e02ff */
[----:B------:R-:W-:Y:S02]  /*4d8a0*/  IMAD R5, R11, UR7, R2 ;  /* 0x000000070b057c24 */ /* 0x000fe4000f8e0202 */
[----:B------:R-:W-:-:S04]  /*4d8b0*/  IMAD.MOV.U32 R2, RZ, RZ, R15 ;  /* 0x000000ffff027224 */ /* 0x000fc800078e000f */
[----:B------:R-:W-:Y:S01]  /*4d8c0*/  IMAD.WIDE.U32 R2, R11, UR6, R2 ;  /* 0x000000060b027c25 */ /* 0x000fe2000f8e0002 */
[----:B------:R-:W-:Y:S02]  /*4d8d0*/  ULDC.64 UR6, c[0x0][0x640] ;  /* 0x0001900000067ab9 */ /* 0x000fe40000000a00 */
[----:B------:R-:W-:Y:S01]  /*4d8e0*/  ISETP.NE.U32.AND P1, PT, RZ, UR6, PT ;  /* 0x00000006ff007c0c */ /* 0x000fe2000bf25070 */
[----:B------:R-:W-:-:S03]  /*4d8f0*/  IMAD.IADD R3, R3, 0x1, R5 ;  /* 0x0000000103037824 */ /* 0x000fc600078e0205 */
[----:B------:R-:W-:Y:S02]  /*4d900*/  ISETP.NE.AND.EX P1, PT, RZ, UR7, PT, P1 ;  /* 0x00000007ff007c0c */ /* 0x000fe4000bf25310 */
[--C-:B------:R-:W-:Y:S02]  /*4d910*/  SHF.R.U64 R11, R2, UR5, R3.reuse ;  /* 0x00000005020b7c19 */ /* 0x100fe40008001203 */
[----:B------:R-:W-:Y:S01]  /*4d920*/  SHF.R.U32.HI R2, RZ, UR5, R3 ;  /* 0x00000005ff027c19 */ /* 0x000fe20008011603 */
[----:B------:R-:W-:-:S03]  /*4d930*/  ULDC UR5, c[0x0][0x608] ;  /* 0x0001820000057ab9 */ /* 0x000fc60000000800 */
[--C-:B------:R-:W-:Y:S02]  /*4d940*/  SHF.R.U64 R12, R11, UR5, R2.reuse ;  /* 0x000000050b0c7c19 */ /* 0x100fe40008001202 */
[----:B------:R-:W-:Y:S01]  /*4d950*/  SHF.R.U32.HI R3, RZ, UR5, R2 ;  /* 0x00000005ff037c19 */ /* 0x000fe20008011602 */
[----:B------:R-:W-:-:S03]  /*4d960*/  ULDC UR5, c[0x0][0x658] ;  /* 0x0001960000057ab9 */ /* 0x000fc60000000800 */
[--C-:B------:R-:W-:Y:S02]  /*4d970*/  SHF.R.U64 R13, R12, UR5, R3.reuse ;  /* 0x000000050c0d7c19 */ /* 0x100fe40008001203 */
[----:B------:R-:W-:-:S03]  /*4d980*/  SHF.R.U32.HI R15, RZ, UR5, R3 ;  /* 0x00000005ff0f7c19 */ /* 0x000fc60008011603 */
[----:B------:R-:W-:Y:S02]  /*4d990*/  IMAD.MOV.U32 R2, RZ, RZ, R13 ;  /* 0x000000ffff027224 */ /* 0x000fe400078e000d */
        /* <DEDUP_REMOVED lines=12> */
.L_x_1076:
[----:B------:R-:W-:Y:S01]  /*4da60*/  ULDC UR5, c[0x0][0x648] ;  /* 0x0001920000057ab9 */ /* 0x000fe20000000800 */
[----:B------:R-:W-:Y:S02]  /*4da70*/  LOP3.LUT R12, R12, UR18, RZ, 0xc0, !PT ;  /* 0x000000120c0c7c12 */ /* 0x000fe4000f8ec0ff */
[----:B------:R-:W-:Y:S01]  /*4da80*/  SHF.R.U64 R3, R2, UR5, R3 ;  /* 0x0000000502037c19 */ /* 0x000fe20008001203 */
[----:B------:R-:W-:-:S04]  /*4da90*/  ULDC UR5, c[0x0][0x638] ;  /* 0x00018e0000057ab9 */ /* 0x000fc80000000800 */
[----:B------:R-:W-:Y:S02]  /*4daa0*/  IMAD.MOV R2, RZ, RZ, -R3 ;  /* 0x000000ffff027224 */ /* 0x000fe400078e0a03 */
[----:B------:R-:W-:Y:S02]  /*4dab0*/  IMAD R5, R3, UR19, R12 ;  /* 0x0000001303057c24 */ /* 0x000fe4000f8e020c */
[----:B------:R-:W-:Y:S01]  /*4dac0*/  IMAD R13, R2, UR5, R13 ;  /* 0x00000005020d7c24 */ /* 0x000fe2000f8e020d */
[----:B------:R-:W-:Y:S01]  /*4dad0*/  ULDC UR5, c[0x0][0x610] ;  /* 0x0001840000057ab9 */ /* 0x000fe20000000800 */
[----:B------:R-:W-:Y:S01]  /*4dae0*/  LOP3.LUT R2, R11, UR4, RZ, 0xc0, !PT ;  /* 0x000000040b027c12 */ /* 0x000fe2000f8ec0ff */
[----:B------:R-:W-:Y:S01]  /*4daf0*/  IMAD R8, R5, UR5, R8 ;  /* 0x0000000505087c24 */ /* 0x000fe2000f8e0208 */
[----:B------:R-:W-:-:S03]  /*4db00*/  ULDC UR5, c[0x0][0x600] ;  /* 0x0001800000057ab9 */ /* 0x000fc60000000800 */
[----:B------:R-:W-:Y:S02]  /*4db10*/  IMAD R13, R13, UR5, R2 ;  /* 0x000000050d0d7c24 */ /* 0x000fe4000f8e0202 */
[----:B------:R-:W-:-:S03]  /*4db20*/  IMAD.MOV.U32 R2, RZ, RZ, 0x1 ;  /* 0x00000001ff027424 */ /* 0x000fc600078e00ff */
[----:B------:R-:W-:Y:S02]  /*4db30*/  SEL R4, R13, R8, !P4 ;  /* 0x000000080d047207 */ /* 0x000fe40006000000 */
[----:B------:R-:W-:-:S07]  /*4db40*/  SEL R5, R8, R13, !P4 ;  /* 0x0000000d08057207 */ /* 0x000fce0006000000 */
.L_x_1074:
[----:B------:R-:W-:Y:S05]  /*4db50*/  BSYNC B1 ;  /* 0x0000000000017941 */ /* 0x000fea0003800000 */
.L_x_1073:
[----:B------:R-:W-:-:S13]  /*4db60*/  LOP3.LUT P1, RZ, R2, 0xff, RZ, 0xc0, !PT ;  /* 0x000000ff02ff7812 */ /* 0x000fda000782c0ff */
[----:B------:R-:W-:Y:S05]  /*4db70*/  @P1 BRA `(.L_x_1077) ;  /* 0xfffffff400301947 */ /* 0x000fea000383ffff */
[----:B------:R-:W-:Y:S05]  /*4db80*/  BSYNC B0 ;  /* 0x0000000000007941 */ /* 0x000fea0003800000 */
.L_x_1065:
[----:B------:R-:W-:-:S03]  /*4db90*/  UMOV UR5, 0xffffffff ;  /* 0xffffffff00057882 */ /* 0x000fc60000000000 */
[----:B------:R-:W-:Y:S05]  /*4dba0*/  BRA.DIV UR5, `(.L_x_1078) ;  /* 0x0000000605287947 */ /* 0x000fea000b800000 */
[----:B------:R-:W-:-:S13]  /*4dbb0*/  ELECT P0, URZ, PT ;  /* 0x00000000003f782f */ /* 0x000fda0003800000 */
.L_x_1092:
[----:B------:R-:W-:Y:S04]  /*4dbc0*/  BSSY B0, `(.L_x_1079) ;  /* 0x000002c000007945 */ /* 0x000fe80003800000 */
[----:B------:R-:W-:Y:S05]  /*4dbd0*/  @!P0 BRA `(.L_x_1080) ;  /* 0x0000000000a88947 */ /* 0x000fea0003800000 */
[----:B------:R-:W-:-:S04]  /*4dbe0*/  ULOP3.LUT UR5, UR13, 0x2, URZ, 0xfc, !UPT ;  /* 0x000000020d057892 */ /* 0x000fc8000f8efc3f */
[----:B------:R-:W-:-:S06]  /*4dbf0*/  UISETP.NE.AND UP0, UPT, UR5, 0x3, UPT ;  /* 0x000000030500788c */ /* 0x000fcc000bf05270 */
[----:B------:R-:W-:-:S13]  /*4dc00*/  PLOP3.LUT P0, PT, PT, PT, UP0, 0x80, 0x0 ;  /* 0x000000000000781c */ /* 0x000fda0003f0f008 */
[----:B------:R-:W-:Y:S05]  /*4dc10*/  @!P0 BRA `(.L_x_1081) ;  /* 0x0000000000048947 */ /* 0x000fea0003800000 */
[----:B------:R-:W-:Y:S01]  /*4dc20*/  BPT.TRAP 0x1 ;  /* 0x000000040000795c */ /* 0x000fe20000300000 */
.L_x_1081:
[----:B------:R-:W0:Y:S01]  /*4dc30*/  S2R R3, SR_CgaCtaId ;  /* 0x0000000000037919 */ /* 0x000e220000008800 */
[----:B------:R-:W-:-:S04]  /*4dc40*/  MOV R2, 0x400 ;  /* 0x0000040000027802 */ /* 0x000fc80000000f00 */
[----:B0-----:R-:W-:Y:S02]  /*4dc50*/  LEA R3, R3, R2, 0x18 ;  /* 0x0000000203037211 */ /* 0x001fe400078ec0ff */
[----:B------:R-:W-:-:S03]  /*4dc60*/  SHF.L.U32 R2, R0, 0x1f, RZ ;  /* 0x0000001f00027819 */ /* 0x000fc600000006ff */
[----:B------:R-:W-:-:S04]  /*4dc70*/  VIADD R3, R3, 0x20 ;  /* 0x0000002003037836 */ /* 0x000fc80000000000 */
[----:B------:R-:W-:-:S04]  /*4dc80*/  IMAD R5, R6, 0x8, R3 ;  /* 0x0000000806057824 */ /* 0x000fc800078e0203 */
[----:B------:R-:W0:Y:S02]  /*4dc90*/  SYNCS.PHASECHK.TRANS64.TRYWAIT P0, [R5+URZ], R2 ;  /* 0x00000002050075a7 */ /* 0x000e24000800017f */
[----:B0-----:R-:W-:Y:S05]  /*4dca0*/  @!P0 BRA `(.L_x_1082) ;  /* 0x00000004000c8947 */ /* 0x001fea0003800000 */
.L_x_1093:
[----:B------:R-:W-:-:S05]  /*4dcb0*/  VIADD R6, R6, 0x1 ;  /* 0x0000000106067836 */ /* 0x000fca0000000000 */
[----:B------:R-:W-:-:S04]  /*4dcc0*/  ISETP.NE.AND P0, PT, R6, 0x4, PT ;  /* 0x000000040600780c */ /* 0x000fc80003f05270 */
[----:B0-----:R-:W-:Y:S02]  /*4dcd0*/  SEL R5, RZ, 0x1, P0 ;  /* 0x00000001ff057807 */ /* 0x001fe40000000000 */
[----:B------:R-:W-:Y:S02]  /*4dce0*/  SEL R6, R6, RZ, P0 ;  /* 0x000000ff06067207 */ /* 0x000fe40000000000 */
[----:B------:R-:W-:-:S03]  /*4dcf0*/  LOP3.LUT R5, R0, R5, RZ, 0x3c, !PT ;  /* 0x0000000500057212 */ /* 0x000fc600078e3cff */
[----:B------:R-:W-:Y:S01]  /*4dd00*/  IMAD R7, R6, 0x8, R3 ;  /* 0x0000000806077824 */ /* 0x000fe200078e0203 */
[----:B------:R-:W-:-:S04]  /*4dd10*/  SHF.L.U32 R0, R5, 0x1f, RZ ;  /* 0x0000001f05007819 */ /* 0x000fc800000006ff */
[----:B------:R-:W0:Y:S02]  /*4dd20*/  SYNCS.PHASECHK.TRANS64.TRYWAIT P0, [R7+URZ], R0 ;  /* 0x00000000070075a7 */ /* 0x000e24000800017f */
[----:B0-----:R-:W-:Y:S05]  /*4dd30*/  @!P0 BRA `(.L_x_1083) ;  /* 0x0000000000fc8947 */ /* 0x001fea0003800000 */
.L_x_1094:
[----:B0-----:R-:W-:-:S05]  /*4dd40*/  VIADD R0, R6, 0x1 ;  /* 0x0000000106007836 */ /* 0x001fca0000000000 */
[----:B------:R-:W-:-:S04]  /*4dd50*/  ISETP.NE.AND P0, PT, R0, 0x4, PT ;  /* 0x000000040000780c */ /* 0x000fc80003f05270 */
[----:B------:R-:W-:Y:S02]  /*4dd60*/  SEL R2, RZ, 0x1, P0 ;  /* 0x00000001ff027807 */ /* 0x000fe40000000000 */
[----:B------:R-:W-:Y:S02]  /*4dd70*/  SEL R4, R0, RZ, P0 ;  /* 0x000000ff00047207 */ /* 0x000fe40000000000 */
[----:B------:R-:W-:-:S03]  /*4dd80*/  LOP3.LUT R5, R5, R2, RZ, 0x3c, !PT ;  /* 0x0000000205057212 */ /* 0x000fc600078e3cff */
[----:B------:R-:W-:Y:S01]  /*4dd90*/  IMAD R7, R4, 0x8, R3 ;  /* 0x0000000804077824 */ /* 0x000fe200078e0203 */
[----:B------:R-:W-:-:S04]  /*4dda0*/  SHF.L.U32 R0, R5, 0x1f, RZ ;  /* 0x0000001f05007819 */ /* 0x000fc800000006ff */
[----:B------:R-:W0:Y:S02]  /*4ddb0*/  SYNCS.PHASECHK.TRANS64.TRYWAIT P0, [R7+URZ], R0 ;  /* 0x00000000070075a7 */ /* 0x000e24000800017f */
[----:B0-----:R-:W-:Y:S05]  /*4ddc0*/  @!P0 BRA `(.L_x_1084) ;  /* 0x0000000000ec8947 */ /* 0x001fea0003800000 */
.L_x_1095:
[----:B0-----:R-:W-:-:S05]  /*4ddd0*/  VIADD R0, R4, 0x1 ;  /* 0x0000000104007836 */ /* 0x001fca0000000000 */
[----:B------:R-:W-:-:S04]  /*4dde0*/  ISETP.NE.AND P0, PT, R0, 0x4, PT ;  /* 0x000000040000780c */ /* 0x000fc80003f05270 */
[----:B------:R-:W-:Y:S02]  /*4ddf0*/  SEL R2, RZ, 0x1, P0 ;  /* 0x00000001ff027807 */ /* 0x000fe40000000000 */
[----:B------:R-:W-:Y:S02]  /*4de00*/  SEL R0, R0, RZ, P0 ;  /* 0x000000ff00007207 */ /* 0x000fe40000000000 */
[----:B------:R-:W-:-:S03]  /*4de10*/  LOP3.LUT R2, R5, R2, RZ, 0x3c, !PT ;  /* 0x0000000205027212 */ /* 0x000fc600078e3cff */
[----:B------:R-:W-:Y:S01]  /*4de20*/  IMAD R3, R0, 0x8, R3 ;  /* 0x0000000800037824 */ /* 0x000fe200078e0203 */
[----:B------:R-:W-:-:S07]  /*4de30*/  SHF.L.U32 R0, R2, 0x1f, RZ ;  /* 0x0000001f02007819 */ /* 0x000fce00000006ff */
.L_x_1085:
[----:B0-----:R0:W1:Y:S02]  /*4de40*/  SYNCS.PHASECHK.TRANS64.TRYWAIT P0, [R3+URZ], R0 ;  /* 0x00000000030075a7 */ /* 0x001064000800017f */
[----:B-1----:R-:W-:Y:S05]  /*4de50*/  @!P0 NANOSLEEP.SYNCS 0x989680 ;  /* 0x009896800000895d */ /* 0x002fea0003900000 */
[----:B------:R-:W1:Y:S02]  /*4de60*/  @!P0 SYNCS.PHASECHK.TRANS64 P0, [R3+URZ], R0 ;  /* 0x00000000030085a7 */ /* 0x000e64000800007f */
[----:B-1----:R-:W-:Y:S05]  /*4de70*/  @!P0 BRA `(.L_x_1085) ;  /* 0xfffffffc00f08947 */ /* 0x002fea000383ffff */
.L_x_1080:
[----:B------:R-:W-:Y:S05]  /*4de80*/  BSYNC B0 ;  /* 0x0000000000007941 */ /* 0x000fea0003800000 */
.L_x_1079:
[----:B------:R-:W-:Y:S05]  /*4de90*/  EXIT ;  /* 0x000000000000794d */ /* 0x000fea0003800000 */
.L_x_17:
[----:B--2---:R-:W-:-:S04]  /*4dea0*/  IMAD.U32 R3, RZ, RZ, UR7 ;  /* 0x00000007ff037e24 */ /* 0x004fc8000f8e00ff */
[----:B------:R2:W4:Y:S03]  /*4deb0*/  SYNCS.PHASECHK.TRANS64.TRYWAIT P0, [R3+URZ], R0 ;  /* 0x00000000030075a7 */ /* 0x000526000800017f */
[----:B----4-:R-:W-:Y:S05]  /*4dec0*/  @!P0 NANOSLEEP.SYNCS 0x989680 ;  /* 0x009896800000895d */ /* 0x010fea0003900000 */
[----:B------:R-:W4:Y:S02]  /*4ded0*/  @!P0 SYNCS.PHASECHK.TRANS64 P0, [R3+URZ], R0 ;  /* 0x00000000030085a7 */ /* 0x000f24000800007f */
[----:B----4-:R-:W-:Y:S05]  /*4dee0*/  @!P0 BRA `(.L_x_17) ;  /* 0xfffffffc00ec8947 */ /* 0x010fea000383ffff */
[----:B------:R-:W-:Y:S05]  /*4def0*/  BRA `(.L_x_16) ;  /* 0xfffffb6c00107947 */ /* 0x000fea000383ffff */
.L_x_23:
[----:B-----5:R3:W-:Y:S02]  /*4df00*/  STL [R1+0xc6c], R0 ;  /* 0x000c6c0001007387 */ /* 0x0207e40000100800 */
[----:B---3--:R-:W-:-:S04]  /*4df10*/  IMAD.U32 R0, RZ, RZ, UR9 ;  /* 0x00000009ff007e24 */ /* 0x008fc8000f8e00ff */
[----:B------:R3:W4:Y:S03]  /*4df20*/  SYNCS.PHASECHK.TRANS64.TRYWAIT P0, [R0+URZ], R2 ;  /* 0x00000002000075a7 */ /* 0x000726000800017f */
[----:B----4-:R-:W-:Y:S05]  /*4df30*/  @!P0 NANOSLEEP.SYNCS 0x989680 ;  /* 0x009896800000895d */ /* 0x010fea0003900000 */
[----:B------:R3:W4:Y:S02]  /*4df40*/  @!P0 SYNCS.PHASECHK.TRANS64 P0, [R0+URZ], R2 ;  /* 0x00000002000085a7 */ /* 0x000724000800007f */
[----:B---3--:R3:W5:Y:S02]  /*4df50*/  LDL.LU R0, [R1+0xc6c] ;  /* 0x000c6c0001007983 */ /* 0x0087640000300800 */
[----:B---34-:R-:W-:Y:S05]  /*4df60*/  @!P0 BRA `(.L_x_23) ;  /* 0xfffffffc00e48947 */ /* 0x018fea000383ffff */
[----:B------:R-:W-:Y:S05]  /*4df70*/  BRA `(.L_x_22) ;  /* 0xfffffc2000607947 */ /* 0x000fea000383ffff */
.L_x_1066:
[----:B------:R-:W-:Y:S01]  /*4df80*/  BSSY B1, `(.L_x_1086) ;  /* 0x0000006000017945 */ /* 0x000fe20003800000 */
[----:B------:R-:W-:-:S07]  /*4df90*/  IMAD.MOV.U32 R2, RZ, RZ, -0x1 ;  /* 0xffffffffff027424 */ /* 0x000fce00078e00ff */
[----:B------:R-:W-:Y:S05]  /*4dfa0*/  WARPSYNC.COLLECTIVE R2, `(.L_x_1087) ;  /* 0x00000000020c7348 */ /* 0x000fea0003c00000 */
[----:B------:R-:W-:Y:S02]  /*4dfb0*/  ELECT P1, UR62, PT ;  /* 0x00000000003e782f */ /* 0x000fe40003820000 */
[----:B------:R-:W-:Y:S01]  /*4dfc0*/  MOV R2, UR62 ;  /* 0x0000003e00027c02 */ /* 0x000fe20008000f00 */
[----:B------:R-:W-:Y:S10]  /*4dfd0*/  ENDCOLLECTIVE ;  /* 0x000000000000791b */ /* 0x000ff40003800000 */
.L_x_1087:
[----:B------:R-:W-:Y:S05]  /*4dfe0*/  BSYNC B1 ;  /* 0x0000000000017941 */ /* 0x000fea0003800000 */
.L_x_1086:
[----:B------:R-:W-:Y:S05]  /*4dff0*/  BRA `(.L_x_1088) ;  /* 0xfffffff0001c7947 */ /* 0x000fea000383ffff */
.L_x_1069:
[----:B-1----:R1:W2:Y:S02]  /*4e000*/  SYNCS.PHASECHK.TRANS64.TRYWAIT P1, [R16+URZ+0x20], R11 ;  /* 0x0000200b100075a7 */ /* 0x0022a4000802017f */
[----:B--2---:R-:W-:Y:S05]  /*4e010*/  @!P1 NANOSLEEP.SYNCS 0x989680 ;  /* 0x009896800000995d */ /* 0x004fea0003900000 */
[----:B------:R-:W2:Y:S02]  /*4e020*/  @!P1 SYNCS.PHASECHK.TRANS64 P1, [R16+URZ+0x20], R11 ;  /* 0x0000200b100095a7 */ /* 0x000ea4000802007f */
[----:B--2---:R-:W-:Y:S05]  /*4e030*/  @!P1 BRA `(.L_x_1069) ;  /* 0xfffffffc00f09947 */ /* 0x004fea000383ffff */
[----:B------:R-:W-:Y:S05]  /*4e040*/  BRA `(.L_x_1089) ;  /* 0xfffffff000507947 */ /* 0x000fea000383ffff */
.L_x_1078:
[----:B------:R-:W-:Y:S01]  /*4e050*/  BSSY B0, `(.L_x_1090) ;  /* 0x0000006000007945 */ /* 0x000fe20003800000 */
[----:B------:R-:W-:-:S07]  /*4e060*/  IMAD.MOV.U32 R2, RZ, RZ, -0x1 ;  /* 0xffffffffff027424 */ /* 0x000fce00078e00ff */
[----:B------:R-:W-:Y:S05]  /*4e070*/  WARPSYNC.COLLECTIVE R2, `(.L_x_1091) ;  /* 0x00000000020c7348 */ /* 0x000fea0003c00000 */
[----:B------:R-:W-:Y:S02]  /*4e080*/  ELECT P1, UR62, PT ;  /* 0x00000000003e782f */ /* 0x000fe40003820000 */
[----:B------:R-:W-:Y:S01]  /*4e090*/  MOV R2, UR62 ;  /* 0x0000003e00027c02 */ /* 0x000fe20008000f00 */
[----:B------:R-:W-:Y:S10]  /*4e0a0*/  ENDCOLLECTIVE ;  /* 0x000000000000791b */ /* 0x000ff40003800000 */
.L_x_1091:
[----:B------:R-:W-:Y:S05]  /*4e0b0*/  BSYNC B0 ;  /* 0x0000000000007941 */ /* 0x000fea0003800000 */
.L_x_1090:
[----:B------:R-:W-:Y:S01]  /*4e0c0*/  PLOP3.LUT P0, PT, P1, PT, PT, 0x80, 0x0 ;  /* 0x000000000000781c */ /* 0x000fe20000f0f070 */
[----:B------:R-:W-:-:S12]  /*4e0d0*/  BRA `(.L_x_1092) ;  /* 0xfffffff800b87947 */ /* 0x000fd8000383ffff */
.L_x_1082:
[----:B0-----:R0:W1:Y:S02]  /*4e0e0*/  SYNCS.PHASECHK.TRANS64.TRYWAIT P0, [R5+URZ], R2 ;  /* 0x00000002050075a7 */ /* 0x001064000800017f */
[----:B-1----:R-:W-:Y:S05]  /*4e0f0*/  @!P0 NANOSLEEP.SYNCS 0x989680 ;  /* 0x009896800000895d */ /* 0x002fea0003900000 */
[----:B------:R-:W1:Y:S02]  /*4e100*/  @!P0 SYNCS.PHASECHK.TRANS64 P0, [R5+URZ], R2 ;  /* 0x00000002050085a7 */ /* 0x000e64000800007f */
[----:B-1----:R-:W-:Y:S05]  /*4e110*/  @!P0 BRA `(.L_x_1082) ;  /* 0xfffffffc00f08947 */ /* 0x002fea000383ffff */
[----:B------:R-:W-:Y:S05]  /*4e120*/  BRA `(.L_x_1093) ;  /* 0xfffffff800e07947 */ /* 0x000fea000383ffff */
.L_x_1083:
[----:B0-----:R0:W1:Y:S02]  /*4e130*/  SYNCS.PHASECHK.TRANS64.TRYWAIT P0, [R7+URZ], R0 ;  /* 0x00000000070075a7 */ /* 0x001064000800017f */
[----:B-1----:R-:W-:Y:S05]  /*4e140*/  @!P0 NANOSLEEP.SYNCS 0x989680 ;  /* 0x009896800000895d */ /* 0x002fea0003900000 */
[----:B------:R-:W1:Y:S02]  /*4e150*/  @!P0 SYNCS.PHASECHK.TRANS64 P0, [R7+URZ], R0 ;  /* 0x00000000070085a7 */ /* 0x000e64000800007f */
[----:B-1----:R-:W-:Y:S05]  /*4e160*/  @!P0 BRA `(.L_x_1083) ;  /* 0xfffffffc00f08947 */ /* 0x002fea000383ffff */
[----:B------:R-:W-:Y:S05]  /*4e170*/  BRA `(.L_x_1094) ;  /* 0xfffffff800f07947 */ /* 0x000fea000383ffff */
.L_x_1084:
[----:B0-----:R0:W1:Y:S02]  /*4e180*/  SYNCS.PHASECHK.TRANS64.TRYWAIT P0, [R7+URZ], R0 ;  /* 0x00000000070075a7 */ /* 0x001064000800017f */
[----:B-1----:R-:W-:Y:S05]  /*4e190*/  @!P0 NANOSLEEP.SYNCS 0x989680 ;  /* 0x009896800000895d */ /* 0x002fea0003900000 */
[----:B------:R-:W1:Y:S02]  /*4e1a0*/  @!P0 SYNCS.PHASECHK.TRANS64 P0, [R7+URZ], R0 ;  /* 0x00000000070085a7 */ /* 0x000e64000800007f */
[----:B-1----:R-:W-:Y:S05]  /*4e1b0*/  @!P0 BRA `(.L_x_1084) ;  /* 0xfffffffc00f08947 */ /* 0x002fea000383ffff */
[----:B------:R-:W-:Y:S05]  /*4e1c0*/  BRA `(.L_x_1095) ;  /* 0xfffffffc00007947 */ /* 0x000fea000383ffff */
.L_x_1096:
[----:B------:R-:W-:-:S00]  /*4e1d0*/  BRA `(.L_x_1096) ;  /* 0xfffffffc00fc7947 */ /* 0x000fc0000383ffff */
[----:B------:R-:W-:-:S00]  /*4e1e0*/  NOP ;  /* 0x0000000000007918 */ /* 0x000fc00000000000 */
        /* <DEDUP_REMOVED lines=9> */
.L_x_1097:


//--------------------- .nv.shared._ZN7cutlass13device_kernelINS_4gemm6kernel13GemmUniversalIN4cute5tupleIJiiiiEEENS1_10collective13CollectiveMmaINS1_37MainloopSm90TmaGmmaWarpSpecializedFP8ILi4ENS5_IJNS4_1CILi1EEESB_SB_EEENS1_35KernelTmaWarpSpecializedCooperativeEEENS5_IJNSA_ILi256EEENSA_ILi512EEENSA_ILi64EEEEEENS_12float_e4m3_tENS5_IJlSB_lEEESJ_SK_NS4_8TiledMMAINS4_8MMA_AtomIJNS4_4SM904GMMA31MMA_64x256x32_F32E4M3E4M3_SS_TNILNSO_7ScaleInE1ELSQ_1EEEEEENS4_6LayoutINS5_IJNSA_ILi2EEESB_SB_EEENS5_IJSB_NSA_ILi0EEESW_EEEEENS5_IJNS4_10UnderscoreESZ_SZ_EEEEENS4_13SM90_TMA_LOADENS4_14ComposedLayoutINS4_7SwizzleILi2ELi4ELi3EEENS4_18smem_ptr_flag_bitsILi8EEENST_INS5_IJNSA_ILi8EEESH_EEENS5_IJSH_SB_EEEEEEEvNS4_8identityES12_S1C_vS1D_EENS_8epilogue10collective6detail29Sm90TmaWarpSpecializedAdapterINS1G_15DefaultEpilogueISJ_SK_SK_NS1F_6thread17LinearCombinationISJ_Li1EffLNS1K_9ScaleType4KindE0ELNS_15FloatRoundStyleE2ESJ_EENS1_15EpilogueDefaultEEEEEvvEEEEvNT_6ParamsE --------------------------
	.section	.nv.shared._ZN7cutlass13device_kernelINS_4gemm6kernel13GemmUniversalIN4cute5tupleIJiiiiEEENS1_10collective13CollectiveMmaINS1_37MainloopSm90TmaGmmaWarpSpecializedFP8ILi4ENS5_IJNS4_1CILi1EEESB_SB_EEENS1_35KernelTmaWarpSpecializedCooperativeEEENS5_IJNSA_ILi256EEENSA_ILi512EEENSA_ILi64EEEEEENS_12float_e4m3_tENS5_IJlSB_lEEESJ_SK_NS4_8TiledMMAINS4_8MMA_AtomIJNS4_4SM904GMMA31MMA_64x256x32_F32E4M3E4M3_SS_TNILNSO_7ScaleInE1ELSQ_1EEEEEENS4_6LayoutINS5_IJNSA_ILi2EEESB_SB_EEENS5_IJSB_NSA_ILi0EEESW_EEEEENS5_IJNS4_10UnderscoreESZ_SZ_EEEEENS4_13SM90_TMA_LOADENS4_14ComposedLayoutINS4_7SwizzleILi2ELi4ELi3EEENS4_18smem_ptr_flag_bitsILi8EEENST_INS5_IJNSA_ILi8EEESH_EEENS5_IJSH_SB_EEEEEEEvNS4_8identityES12_S1C_vS1D_EENS_8epilogue10collective6detail29Sm90TmaWarpSpecializedAdapterINS1G_15DefaultEpilogueISJ_SK_SK_NS1F_6thread17LinearCombinationISJ_Li1EffLNS1K_9ScaleType4KindE0ELNS_15FloatRoundStyleE2ESJ_EENS1_15EpilogueDefaultEEEEEvvEEEEvNT_6ParamsE,"aw",@nobits
	.sectionflags	@""
	.align	16
	.zero		1024


//--------------------- .nv.shared.reserved.0     --------------------------
	.section	.nv.shared.reserved.0,"aw",@nobits
	.weak		__nv_reservedSMEM_offset_0_alias
	.size		__nv_reservedSMEM_offset_0_alias, 0, 0
	.other		__nv_reservedSMEM_offset_0_alias,@"STO_CUDA_RESERVED_SHARED STV_DEFAULT"
__nv_reservedSMEM_offset_0_alias:
	.zero		0


//--------------------- .nv.global                --------------------------
	.section	.nv.global,"aw",@nobits
.nv.global:
	.type		_ZN39_INTERNAL_cf35bfa2_4_k_cu_3b2397c4_53224cute1_E,@object
	.size		_ZN39_INTERNAL_cf35bfa2_4_k_cu_3b2397c4_53224cute1_E,(_ZN39_INTERNAL_cf35bfa2_4_k_cu_3b2397c4_53224cuda3std3__45__cpo6cbeginE - _ZN39_INTERNAL_cf35bfa2_4_k_cu_3b2397c4_53224cute1_E)
_ZN39_INTERNAL_cf35bfa2_4_k_cu_3b2397c4_53224cute1_E:
	.zero		1
	.type		_ZN39_INTERNAL_cf35bfa2_4_k_cu_3b2397c4_53224cuda3std3__45__cpo6cbeginE,@object
	.size		_ZN39_INTERNAL_cf35bfa2_4_k_cu_3b2397c4_53224cuda3std3__45__cpo6cbeginE,(_ZN39_INTERNAL_cf35bfa2_4_k_cu_3b2397c4_53224cuda3std3__48in_placeE - _ZN39_INTERNAL_cf35bfa2_4_k_cu_3b2397c4_53224cuda3std3__45__cpo6cbeginE)
_ZN39_INTERNAL_cf35bfa2_4_k_cu_3b2397c4_53224cuda3std3__45__cpo6cbeginE:
	.zero		1
	.type		_ZN39_INTERNAL_cf35bfa2_4_k_cu_3b2397c4_53224cuda3std3__48in_placeE,@object
	.size		_ZN39_INTERNAL_cf35bfa2_4_k_cu_3b2397c4_53224cuda3std3__48in_placeE,(_ZN39_INTERNAL_cf35bfa2_4_k_cu_3b2397c4_53224cuda3std6ranges3__45__cpo9iter_moveE - _ZN39_INTERNAL_cf35bfa2_4_k_cu_3b2397c4_53224cuda3std3__48in_placeE)
_ZN39_INTERNAL_cf35bfa2_4_k_cu_3b2397c4_53224cuda3std3__48in_placeE:
	.zero		1
	.type		_ZN39_INTERNAL_cf35bfa2_4_k_cu_3b2397c4_53224cuda3std6ranges3__45__cpo9iter_moveE,@object
	.size		_ZN39_INTERNAL_cf35bfa2_4_k_cu_3b2397c4_53224cuda3std6ranges3__45__cpo9iter_moveE,(_ZN39_INTERNAL_cf35bfa2_4_k_cu_3b2397c4_53224cuda3std3__45__cpo5beginE - _ZN39_INTERNAL_cf35bfa2_4_k_cu_3b2397c4_53224cuda3std6ranges3__45__cpo9iter_moveE)
_ZN39_INTERNAL_cf35bfa2_4_k_cu_3b2397c4_53224cuda3std6ranges3__45__cpo9iter_moveE:
	.zero		1
	.type		_ZN39_INTERNAL_cf35bfa2_4_k_cu_3b2397c4_53224cuda3std3__45__cpo5beginE,@object
	.size		_ZN39_INTERNAL_cf35bfa2_4_k_cu_3b2397c4_53224cuda3std3__45__cpo5beginE,(_ZN39_INTERNAL_cf35bfa2_4_k_cu_3b2397c4_53224cuda3std3__441_GLOBAL__N__cf35bfa2_4_k_cu_3b2397c4_53226ignoreE - _ZN39_INTERNAL_cf35bfa2_4_k_cu_3b2397c4_53224cuda3std3__45__cpo5beginE)
_ZN39_INTERNAL_cf35bfa2_4_k_cu_3b2397c4_53224cuda3std3__45__cpo5beginE:
	.zero		1
	.type		_ZN39_INTERNAL_cf35bfa2_4_k_cu_3b2397c4_53224cuda3std3__441_GLOBAL__N__cf35bfa2_4_k_cu_3b2397c4_53226ignoreE,@object
	.size		_ZN39_INTERNAL_cf35bfa2_4_k_cu_3b2397c4_53224cuda3std3__441_GLOBAL__N__cf35bfa2_4_k_cu_3b2397c4_53226ignoreE,(_ZN39_INTERNAL_cf35bfa2_4_k_cu_3b2397c4_53224cute7productE - _ZN39_INTERNAL_cf35bfa2_4_k_cu_3b2397c4_53224cuda3std3__441_GLOBAL__N__cf35bfa2_4_k_cu_3b2397c4_53226ignoreE)
_ZN39_INTERNAL_cf35bfa2_4_k_cu_3b2397c4_53224cuda3std3__441_GLOBAL__N__cf35bfa2_4_k_cu_3b2397c4_53226ignoreE:
	.zero		1
	.type		_ZN39_INTERNAL_cf35bfa2_4_k_cu_3b2397c4_53224cute7productE,@object
	.size		_ZN39_INTERNAL_cf35bfa2_4_k_cu_3b2397c4_53224cute7productE,(_ZN39_INTERNAL_cf35bfa2_4_k_cu_3b2397c4_53224cuda3std3__45__cpo3endE - _ZN39_INTERNAL_cf35bfa2_4_k_cu_3b2397c4_53224cute7productE)
_ZN39_INTERNAL_cf35bfa2_4_k_cu_3b2397c4_53224cute7productE:
	.zero		1
	.type		_ZN39_INTERNAL_cf35bfa2_4_k_cu_3b2397c4_53224cuda3std3__45__cpo3endE,@object
	.size		_ZN39_INTERNAL_cf35bfa2_4_k_cu_3b2397c4_53224cuda3std3__45__cpo3endE,(_ZN39_INTERNAL_cf35bfa2_4_k_cu_3b2397c4_53224cuda3std3__419piecewise_constructE - _ZN39_INTERNAL_cf35bfa2_4_k_cu_3b2397c4_53224cuda3std3__45__cpo3endE)
_ZN39_INTERNAL_cf35bfa2_4_k_cu_3b2397c4_53224cuda3std3__45__cpo3endE:
	.zero		1
	.type		_ZN39_INTERNAL_cf35bfa2_4_k_cu_3b2397c4_53224cuda3std3__419piecewise_constructE,@object
	.size		_ZN39_INTERNAL_cf35bfa2_4_k_cu_3b2397c4_53224cuda3std3__419piecewise_constructE,(_ZN39_INTERNAL_cf35bfa2_4_k_cu_3b2397c4_53224cuda3std3__45__cpo4cendE - _ZN39_INTERNAL_cf35bfa2_4_k_cu_3b2397c4_53224cuda3std3__419piecewise_constructE)
_ZN39_INTERNAL_cf35bfa2_4_k_cu_3b2397c4_53224cuda3std3__419piecewise_constructE:
	.zero		1
	.type		_ZN39_INTERNAL_cf35bfa2_4_k_cu_3b2397c4_53224cuda3std3__45__cpo4cendE,@object
	.size		_ZN39_INTERNAL_cf35bfa2_4_k_cu_3b2397c4_53224cuda3std3__45__cpo4cendE,(_ZN39_INTERNAL_cf35bfa2_4_k_cu_3b2397c4_53224cuda3std6ranges3__45__cpo4swapE - _ZN39_INTERNAL_cf35bfa2_4_k_cu_3b2397c4_53224cuda3std3__45__cpo4cendE)
_ZN39_INTERNAL_cf35bfa2_4_k_cu_3b2397c4_53224cuda3std3__45__cpo4cendE:
	.zero		1
	.type		_ZN39_INTERNAL_cf35bfa2_4_k_cu_3b2397c4_53224cuda3std6ranges3__45__cpo4swapE,@object
	.size		_ZN39_INTERNAL_cf35bfa2_4_k_cu_3b2397c4_53224cuda3std6ranges3__45__cpo4swapE,(.L_7 - _ZN39_INTERNAL_cf35bfa2_4_k_cu_3b2397c4_53224cuda3std6ranges3__45__cpo4swapE)
_ZN39_INTERNAL_cf35bfa2_4_k_cu_3b2397c4_53224cuda3std6ranges3__45__cpo4swapE:
	.zero		1
.L_7:


//--------------------- .nv.constant0._ZN7cutlass13device_kernelINS_4gemm6kernel13GemmUniversalIN4cute5tupleIJiiiiEEENS1_10collective13CollectiveMmaINS1_37MainloopSm90TmaGmmaWarpSpecializedFP8ILi4ENS5_IJNS4_1CILi1EEESB_SB_EEENS1_35KernelTmaWarpSpecializedCooperativeEEENS5_IJNSA_ILi256EEENSA_ILi512EEENSA_ILi64EEEEEENS_12float_e4m3_tENS5_IJlSB_lEEESJ_SK_NS4_8TiledMMAINS4_8MMA_AtomIJNS4_4SM904GMMA31MMA_64x256x32_F32E4M3E4M3_SS_TNILNSO_7ScaleInE1ELSQ_1EEEEEENS4_6LayoutINS5_IJNSA_ILi2EEESB_SB_EEENS5_IJSB_NSA_ILi0EEESW_EEEEENS5_IJNS4_10UnderscoreESZ_SZ_EEEEENS4_13SM90_TMA_LOADENS4_14ComposedLayoutINS4_7SwizzleILi2ELi4ELi3EEENS4_18smem_ptr_flag_bitsILi8EEENST_INS5_IJNSA_ILi8EEESH_EEENS5_IJSH_SB_EEEEEEEvNS4_8identityES12_S1C_vS1D_EENS_8epilogue10collective6detail29Sm90TmaWarpSpecializedAdapterINS1G_15DefaultEpilogueISJ_SK_SK_NS1F_6thread17LinearCombinationISJ_Li1EffLNS1K_9ScaleType4KindE0ELNS_15FloatRoundStyleE2ESJ_EENS1_15EpilogueDefaultEEEEEvvEEEEvNT_6ParamsE --------------------------
	.section	.nv.constant0._ZN7cutlass13device_kernelINS_4gemm6kernel13GemmUniversalIN4cute5tupleIJiiiiEEENS1_10collective13CollectiveMmaINS1_37MainloopSm90TmaGmmaWarpSpecializedFP8ILi4ENS5_IJNS4_1CILi1EEESB_SB_EEENS1_35KernelTmaWarpSpecializedCooperativeEEENS5_IJNSA_ILi256EEENSA_ILi512EEENSA_ILi64EEEEEENS_12float_e4m3_tENS5_IJlSB_lEEESJ_SK_NS4_8TiledMMAINS4_8MMA_AtomIJNS4_4SM904GMMA31MMA_64x256x32_F32E4M3E4M3_SS_TNILNSO_7ScaleInE1ELSQ_1EEEEEENS4_6LayoutINS5_IJNSA_ILi2EEESB_SB_EEENS5_IJSB_NSA_ILi0EEESW_EEEEENS5_IJNS4_10UnderscoreESZ_SZ_EEEEENS4_13SM90_TMA_LOADENS4_14ComposedLayoutINS4_7SwizzleILi2ELi4ELi3EEENS4_18smem_ptr_flag_bitsILi8EEENST_INS5_IJNSA_ILi8EEESH_EEENS5_IJSH_SB_EEEEEEEvNS4_8identityES12_S1C_vS1D_EENS_8epilogue10collective6detail29Sm90TmaWarpSpecializedAdapterINS1G_15DefaultEpilogueISJ_SK_SK_NS1F_6thread17LinearCombinationISJ_Li1EffLNS1K_9ScaleType4KindE0ELNS_15FloatRoundStyleE2ESJ_EENS1_15EpilogueDefaultEEEEEvvEEEEvNT_6ParamsE,"a",@progbits
	.sectionflags	@""
	.align	4
.nv.constant0._ZN7cutlass13device_kernelINS_4gemm6kernel13GemmUniversalIN4cute5tupleIJiiiiEEENS1_10collective13CollectiveMmaINS1_37MainloopSm90TmaGmmaWarpSpecializedFP8ILi4ENS5_IJNS4_1CILi1EEESB_SB_EEENS1_35KernelTmaWarpSpecializedCooperativeEEENS5_IJNSA_ILi256EEENSA_ILi512EEENSA_ILi64EEEEEENS_12float_e4m3_tENS5_IJlSB_lEEESJ_SK_NS4_8TiledMMAINS4_8MMA_AtomIJNS4_4SM904GMMA31MMA_64x256x32_F32E4M3E4M3_SS_TNILNSO_7ScaleInE1ELSQ_1EEEEEENS4_6LayoutINS5_IJNSA_ILi2EEESB_SB_EEENS5_IJSB_NSA_ILi0EEESW_EEEEENS5_IJNS4_10UnderscoreESZ_SZ_EEEEENS4_13SM90_TMA_LOADENS4_14ComposedLayoutINS4_7SwizzleILi2ELi4ELi3EEENS4_18smem_ptr_flag_bitsILi8EEENST_INS5_IJNSA_ILi8EEESH_EEENS5_IJSH_SB_EEEEEEEvNS4_8identityES12_S1C_vS1D_EENS_8epilogue10collective6detail29Sm90TmaWarpSpecializedAdapterINS1G_15DefaultEpilogueISJ_SK_SK_NS1F_6thread17LinearCombinationISJ_Li1EffLNS1K_9ScaleType4KindE0ELNS_15FloatRoundStyleE2ESJ_EENS1_15EpilogueDefaultEEEEEvvEEEEvNT_6ParamsE:
	.zero		1664


//--------------------- SYMBOLS --------------------------

	.type		.nv.reservedSmem.offset0,@object
	.size		.nv.reservedSmem.offset0,0x4
